def matmul_kernel(
    a_ptr,
    b_ptr,
    c_ptr,
    M,
    N,
    K,
    stride_am,
    stride_ak,
    stride_bk,
    stride_bn,
    stride_cm,
    stride_cn,
    BLOCK_M: tl.constexpr,
    BLOCK_N: tl.constexpr,
    BLOCK_K: tl.constexpr,
    GROUP_M: tl.constexpr,
):
    pid = tl.program_id(axis=0)
    num_pid_m = tl.cdiv(M, BLOCK_M)
    num_pid_n = tl.cdiv(N, BLOCK_N)
    num_pid_in_group = GROUP_M * num_pid_n
    group_id = pid // num_pid_in_group
    first_pid_m = group_id * GROUP_M
    group_size_m = min(num_pid_m - first_pid_m, GROUP_M)
    pid_m = first_pid_m + ((pid % num_pid_in_group) % group_size_m)
    pid_n = (pid % num_pid_in_group) // group_size_m

    offs_am = (pid_m * BLOCK_M + tl.arange(0, BLOCK_M)) % M
    offs_bn = (pid_n * BLOCK_N + tl.arange(0, BLOCK_N)) % N
    offs_k = tl.arange(0, BLOCK_K)
    a_ptrs = a_ptr + offs_am[:, None] * stride_am + offs_k[None, :] * stride_ak
    b_ptrs = b_ptr + offs_k[:, None] * stride_bk + offs_bn[None, :] * stride_bn

    acc = tl.zeros((BLOCK_M, BLOCK_N), dtype=tl.float32)
    for kk in range(0, tl.cdiv(K, BLOCK_K)):
        a = tl.load(a_ptrs, mask=offs_k[None, :] < K - kk * BLOCK_K, other=0.0)
        b = tl.load(b_ptrs, mask=offs_k[:, None] < K - kk * BLOCK_K, other=0.0)
        acc = tl.dot(a, b, acc)
        a_ptrs += BLOCK_K * stride_ak
        b_ptrs += BLOCK_K * stride_bk

    c = acc.to(c_ptr.dtype.element_ty)
    offs_cm = pid_m * BLOCK_M + tl.arange(0, BLOCK_M)
    offs_cn = pid_n * BLOCK_N + tl.arange(0, BLOCK_N)
    c_ptrs = c_ptr + offs_cm[:, None] * stride_cm + offs_cn[None, :] * stride_cn
    mask = (offs_cm[:, None] < M) & (offs_cn[None, :] < N)
    tl.store(c_ptrs, c, mask=mask)

# config = {"BLOCK_K": 32, "BLOCK_M": 512, "BLOCK_N": 64, "GROUP_M": 8, "arch": "sm_100", "dtype": "bf16", "num_ctas": 1, "num_stages": 2, "num_warps": 2}
# arch = sm_100


// ===== COMPILED SASS (sm_100a) =====

	.target	sm_100a

	.elftype	@"ET_EXEC"


//--------------------- .note.nv.tkinfo           --------------------------
	.section	.note.nv.tkinfo,"",@"SHT_NOTE"
	.sectionflags	@"SHF_NOTE_NV_TKINFO"
	.tkinfo
        /*0018*/ 	.word	0x00000081
        /*0030*/ 	.string	""
        /*0030*/ 	.string	"ptxas-blackwell"
        /*0030*/ 	.string	"Cuda compilation tools, release 12.9, V12.9.86"
        /*0030*/ 	.string	"Build cuda_12.9.r12.9/compiler.36037853_0"
        /*0030*/ 	.string	"-v  -suppress-debug-info  -lineinfo  -arch sm_100a "



//--------------------- .note.nv.cuver            --------------------------
	.section	.note.nv.cuver,"",@"SHT_NOTE"
	.sectionflags	@"SHF_NOTE_NV_CUVER"
        /*0018*/ 	.short	0x0001
        /*001a*/ 	.short	0x0064
        /*001c*/ 	.short	0x0001
        /*001e*/ 	.short	0x0000
        /*0020*/ 	.short	0x0001
        /*0022*/ 	.short	0x0000


//--------------------- .nv.info                  --------------------------
	.section	.nv.info,"",@"SHT_CUDA_INFO"
	.align	4


	//----- nvinfo : EIATTR_REGCOUNT
	.align		4
        /*0000*/ 	.byte	0x04, 0x2f
        /*0002*/ 	.short	(.L_1 - .L_0)
	.align		4
.L_0:
        /*0004*/ 	.word	index@(matmul_kernel)
        /*0008*/ 	.word	0x00000020


	//----- nvinfo : EIATTR_FRAME_SIZE
	.align		4
.L_1:
        /*000c*/ 	.byte	0x04, 0x11
        /*000e*/ 	.short	(.L_3 - .L_2)
	.align		4
.L_2:
        /*0010*/ 	.word	index@(matmul_kernel)
        /*0014*/ 	.word	0x00002928


	//----- nvinfo : EIATTR_MIN_STACK_SIZE
	.align		4
.L_3:
        /*0018*/ 	.byte	0x04, 0x12
        /*001a*/ 	.short	(.L_5 - .L_4)
	.align		4
.L_4:
        /*001c*/ 	.word	index@(matmul_kernel)
        /*0020*/ 	.word	0x00002928
.L_5:


//--------------------- .nv.info.matmul_kernel    --------------------------
	.section	.nv.info.matmul_kernel,"",@"SHT_CUDA_INFO"
	.sectionflags	@""
	.align	4


	//----- nvinfo : EIATTR_CUDA_API_VERSION
	.align		4
        /*0000*/ 	.byte	0x04, 0x37
        /*0002*/ 	.short	(.L_7 - .L_6)
.L_6:
        /*0004*/ 	.word	0x00000081


	//----- nvinfo : EIATTR_KPARAM_INFO
	.align		4
.L_7:
        /*0008*/ 	.byte	0x04, 0x17
        /*000a*/ 	.short	(.L_9 - .L_8)
.L_8:
        /*000c*/ 	.word	0x00000000
        /*0010*/ 	.short	0x000d
        /*0012*/ 	.short	0x0048
        /*0014*/ 	.byte	0x00, 0xf4, 0x21, 0x00


	//----- nvinfo : EIATTR_KPARAM_INFO
	.align		4
.L_9:
        /*0018*/ 	.byte	0x04, 0x17
        /*001a*/ 	.short	(.L_11 - .L_10)
.L_10:
        /*001c*/ 	.word	0x00000000
        /*0020*/ 	.short	0x000c
        /*0022*/ 	.short	0x0040
        /*0024*/ 	.byte	0x00, 0xf4, 0x21, 0x00


	//----- nvinfo : EIATTR_KPARAM_INFO
	.align		4
.L_11:
        /*0028*/ 	.byte	0x04, 0x17
        /*002a*/ 	.short	(.L_13 - .L_12)
.L_12:
        /*002c*/ 	.word	0x00000000
        /*0030*/ 	.short	0x000b
        /*0032*/ 	.short	0x0038
        /*0034*/ 	.byte	0x00, 0xf0, 0x11, 0x00


	//----- nvinfo : EIATTR_KPARAM_INFO
	.align		4
.L_13:
        /*0038*/ 	.byte	0x04, 0x17
        /*003a*/ 	.short	(.L_15 - .L_14)
.L_14:
        /*003c*/ 	.word	0x00000000
        /*0040*/ 	.short	0x000a
        /*0042*/ 	.short	0x0034
        /*0044*/ 	.byte	0x00, 0xf0, 0x11, 0x00


	//----- nvinfo : EIATTR_KPARAM_INFO
	.align		4
.L_15:
        /*0048*/ 	.byte	0x04, 0x17
        /*004a*/ 	.short	(.L_17 - .L_16)
.L_16:
        /*004c*/ 	.word	0x00000000
        /*0050*/ 	.short	0x0009
        /*0052*/ 	.short	0x0030
        /*0054*/ 	.byte	0x00, 0xf0, 0x11, 0x00


	//----- nvinfo : EIATTR_KPARAM_INFO
	.align		4
.L_17:
        /*0058*/ 	.byte	0x04, 0x17
        /*005a*/ 	.short	(.L_19 - .L_18)
.L_18:
        /*005c*/ 	.word	0x00000000
        /*0060*/ 	.short	0x0008
        /*0062*/ 	.short	0x002c
        /*0064*/ 	.byte	0x00, 0xf0, 0x11, 0x00


	//----- nvinfo : EIATTR_KPARAM_INFO
	.align		4
.L_19:
        /*0068*/ 	.byte	0x04, 0x17
        /*006a*/ 	.short	(.L_21 - .L_20)
.L_20:
        /*006c*/ 	.word	0x00000000
        /*0070*/ 	.short	0x0007
        /*0072*/ 	.short	0x0028
        /*0074*/ 	.byte	0x00, 0xf0, 0x11, 0x00


	//----- nvinfo : EIATTR_KPARAM_INFO
	.align		4
.L_21:
        /*0078*/ 	.byte	0x04, 0x17
        /*007a*/ 	.short	(.L_23 - .L_22)
.L_22:
        /*007c*/ 	.word	0x00000000
        /*0080*/ 	.short	0x0006
        /*0082*/ 	.short	0x0024
        /*0084*/ 	.byte	0x00, 0xf0, 0x11, 0x00


	//----- nvinfo : EIATTR_KPARAM_INFO
	.align		4
.L_23:
        /*0088*/ 	.byte	0x04, 0x17
        /*008a*/ 	.short	(.L_25 - .L_24)
.L_24:
        /*008c*/ 	.word	0x00000000
        /*0090*/ 	.short	0x0005
        /*0092*/ 	.short	0x0020
        /*0094*/ 	.byte	0x00, 0xf0, 0x11, 0x00


	//----- nvinfo : EIATTR_KPARAM_INFO
	.align		4
.L_25:
        /*0098*/ 	.byte	0x04, 0x17
        /*009a*/ 	.short	(.L_27 - .L_26)
.L_26:
        /*009c*/ 	.word	0x00000000
        /*00a0*/ 	.short	0x0004
        /*00a2*/ 	.short	0x001c
        /*00a4*/ 	.byte	0x00, 0xf0, 0x11, 0x00


	//----- nvinfo : EIATTR_KPARAM_INFO
	.align		4
.L_27:
        /*00a8*/ 	.byte	0x04, 0x17
        /*00aa*/ 	.short	(.L_29 - .L_28)
.L_28:
        /*00ac*/ 	.word	0x00000000
        /*00b0*/ 	.short	0x0003
        /*00b2*/ 	.short	0x0018
        /*00b4*/ 	.byte	0x00, 0xf0, 0x11, 0x00


	//----- nvinfo : EIATTR_KPARAM_INFO
	.align		4
.L_29:
        /*00b8*/ 	.byte	0x04, 0x17
        /*00ba*/ 	.short	(.L_31 - .L_30)
.L_30:
        /*00bc*/ 	.word	0x00000000
        /*00c0*/ 	.short	0x0002
        /*00c2*/ 	.short	0x0010
        /*00c4*/ 	.byte	0x00, 0xf4, 0x21, 0x00


	//----- nvinfo : EIATTR_KPARAM_INFO
	.align		4
.L_31:
        /*00c8*/ 	.byte	0x04, 0x17
        /*00ca*/ 	.short	(.L_33 - .L_32)
.L_32:
        /*00cc*/ 	.word	0x00000000
        /*00d0*/ 	.short	0x0001
        /*00d2*/ 	.short	0x0008
        /*00d4*/ 	.byte	0x00, 0xf4, 0x21, 0x00


	//----- nvinfo : EIATTR_KPARAM_INFO
	.align		4
.L_33:
        /*00d8*/ 	.byte	0x04, 0x17
        /*00da*/ 	.short	(.L_35 - .L_34)
.L_34:
        /*00dc*/ 	.word	0x00000000
        /*00e0*/ 	.short	0x0000
        /*00e2*/ 	.short	0x0000
        /*00e4*/ 	.byte	0x00, 0xf4, 0x21, 0x00


	//----- nvinfo : EIATTR_SPARSE_MMA_MASK
	.align		4
.L_35:
        /*00e8*/ 	.byte	0x03, 0x50
        /*00ea*/ 	.short	0x0000


	//----- nvinfo : EIATTR_MAXREG_COUNT
	.align		4
        /*00ec*/ 	.byte	0x03, 0x1b
        /*00ee*/ 	.short	0x00ff


	//----- nvinfo : EIATTR_NUM_BARRIERS
	.align		4
        /*00f0*/ 	.byte	0x02, 0x4c
        /*00f2*/ 	.byte	0x01
	.zero		1


	//----- nvinfo : EIATTR_ANNOTATIONS
	.align		4
        /*00f4*/ 	.byte	0x04, 0x55
        /*00f6*/ 	.short	(.L_37 - .L_36)


	//   ....[0]....
.L_36:
        /*00f8*/ 	.word	0x00000001
        /*00fc*/ 	.byte	0x70, 0x00, 0x00, 0x00, 0x01, 0x00, 0x00, 0x00, 0xb0, 0x00, 0x00, 0x00, 0x01, 0x00, 0x00, 0x00
        /* <DEDUP_REMOVED lines=538> */
        /*22ac*/ 	.byte	0xe0, 0x84, 0x00, 0x00, 0x01, 0x00, 0x00, 0x00, 0xf0, 0x84, 0x00, 0x00


	//----- nvinfo : EIATTR_VRC_CTA_INIT_COUNT
	.align		4
.L_37:
        /*22b8*/ 	.byte	0x02, 0x4a
	.zero		1
	.zero		1


	//----- nvinfo : EIATTR_EXIT_INSTR_OFFSETS
	.align		4
        /*22bc*/ 	.byte	0x04, 0x1c
        /*22be*/ 	.short	(.L_39 - .L_38)


	//   ....[0]....
.L_38:
        /*22c0*/ 	.word	0x000413d0


	//   ....[1]....
        /*22c4*/ 	.word	0x00041400


	//----- nvinfo : EIATTR_REQNTID
	.align		4
.L_39:
        /*22c8*/ 	.byte	0x04, 0x10
        /*22ca*/ 	.short	(.L_41 - .L_40)
.L_40:
        /*22cc*/ 	.word	0x00000040
        /*22d0*/ 	.word	0x00000001
        /*22d4*/ 	.word	0x00000001


	//----- nvinfo : EIATTR_CBANK_PARAM_SIZE
	.align		4
.L_41:
        /*22d8*/ 	.byte	0x03, 0x19
        /*22da*/ 	.short	0x0050


	//----- nvinfo : EIATTR_PARAM_CBANK
	.align		4
        /*22dc*/ 	.byte	0x04, 0x0a
        /*22de*/ 	.short	(.L_43 - .L_42)
	.align		4
.L_42:
        /*22e0*/ 	.word	index@(.nv.constant0.matmul_kernel)
        /*22e4*/ 	.short	0x0380
        /*22e6*/ 	.short	0x0050


	//----- nvinfo : EIATTR_SW_WAR
	.align		4
.L_43:
        /*22e8*/ 	.byte	0x04, 0x36
        /*22ea*/ 	.short	(.L_45 - .L_44)
.L_44:
        /*22ec*/ 	.word	0x00000008
.L_45:


//--------------------- .nv.compat                --------------------------
	.section	.nv.compat,"",@"SHT_CUDA_COMPAT_INFO"
	.align	4
        /*0000*/ 	.byte	0x02, 0x02, 0x01, 0x00, 0x02, 0x05, 0x05, 0x00, 0x02, 0x03, 0x00, 0x00, 0x02, 0x06, 0x01, 0x00


//--------------------- .nv.callgraph             --------------------------
	.section	.nv.callgraph,"",@"SHT_CUDA_CALLGRAPH"
	.align	4
	.sectionentsize	8
	.align		4
        /*0000*/ 	.word	0x00000000
	.align		4
        /*0004*/ 	.word	0xffffffff
	.align		4
        /*0008*/ 	.word	0x00000000
	.align		4
        /*000c*/ 	.word	0xfffffffe
	.align		4
        /*0010*/ 	.word	0x00000000
	.align		4
        /*0014*/ 	.word	0xfffffffd
	.align		4
        /*0018*/ 	.word	0x00000000
	.align		4
        /*001c*/ 	.word	0xfffffffc


//--------------------- .text.matmul_kernel       --------------------------
	.section	.text.matmul_kernel,"ax",@progbits
	.align	128
        .global         matmul_kernel
        .type           matmul_kernel,@function
        .size           matmul_kernel,(.L_x_3 - matmul_kernel)
        .other          matmul_kernel,@"STO_CUDA_ENTRY STV_DEFAULT"
matmul_kernel:
.text.matmul_kernel:
[----:B------:R-:W0:Y:S08]  /*0000*/  LDC R1, c[0x0][0x37c] ;  /* 0x0000df00ff017b82 */ /* 0x000e300000000800 */
[----:B------:R-:W1:Y:S01]  /*0010*/  LDC.64 R2, c[0x0][0x398] ;  /* 0x0000e600ff027b82 */ /* 0x000e620000000a00 */
[----:B0-----:R-:W-:Y:S01]  /*0020*/  VIADD R1, R1, 0xffffd6d8 ;  /* 0xffffd6d801017836 */ /* 0x001fe20000000000 */
[----:B------:R-:W0:Y:S01]  /*0030*/  LDCU UR4, c[0x0][0x3a0] ;  /* 0x00007400ff0477ac */ /* 0x000e220008000800 */
[----:B------:R-:W-:-:S02]  /*0040*/  CS2R R14, SRZ ;  /* 0x00000000000e7805 */ /* 0x000fc4000001ff00 */
[----:B------:R-:W-:Y:S02]  /*0050*/  CS2R R16, SRZ ;  /* 0x0000000000107805 */ /* 0x000fe4000001ff00 */
[----:B------:R-:W-:Y:S01]  /*0060*/  CS2R R18, SRZ ;  /* 0x0000000000127805 */ /* 0x000fe2000001ff00 */
[----:B------:R-:W-:Y:S01]  /*0070*/  STL [R1], RZ ;  /* 0x000000ff01007387 */ /* 0x000fe20000100800 */
[----:B------:R-:W-:Y:S01]  /*0080*/  CS2R R20, SRZ ;  /* 0x0000000000147805 */ /* 0x000fe2000001ff00 */
[----:B------:R-:W2:Y:S01]  /*0090*/  S2UR UR6, SR_CgaCtaId ;  /* 0x00000000000679c3 */ /* 0x000ea20000008800 */
[----:B------:R-:W-:Y:S01]  /*00a0*/  CS2R R22, SRZ ;  /* 0x0000000000167805 */ /* 0x000fe2000001ff00 */
[----:B------:R-:W-:Y:S01]  /*00b0*/  STL [R1+0x4], RZ ;  /* 0x000004ff01007387 */ /* 0x000fe20000100800 */
[----:B------:R-:W-:Y:S02]  /*00c0*/  CS2R R24, SRZ ;  /* 0x0000000000187805 */ /* 0x000fe4000001ff00 */
[----:B------:R-:W-:Y:S01]  /*00d0*/  CS2R R26, SRZ ;  /* 0x00000000001a7805 */ /* 0x000fe2000001ff00 */
[----:B------:R-:W-:Y:S01]  /*00e0*/  UMOV UR5, 0x400 ;  /* 0x0000040000057882 */ /* 0x000fe20000000000 */
[----:B------:R-:W-:Y:S01]  /*00f0*/  STL [R1+0x8], RZ ;  /* 0x000008ff01007387 */ /* 0x000fe20000100800 */
[----:B------:R-:W3:Y:S03]  /*0100*/  LDCU.64 UR8, c[0x0][0x358] ;  /* 0x00006b00ff0877ac */ /* 0x000ee60008000a00 */
[----:B------:R-:W-:Y:S01]  /*0110*/  STL [R1+0xc], RZ ;  /* 0x00000cff01007387 */ /* 0x000fe20000100800 */
[----:B0-----:R-:W-:-:S03]  /*0120*/  UIADD3 UR4, UPT, UPT, UR4, 0x1f, URZ ;  /* 0x0000001f04047890 */ /* 0x001fc6000fffe0ff */
[----:B------:R-:W-:Y:S01]  /*0130*/  STL [R1+0x40], RZ ;  /* 0x000040ff01007387 */ /* 0x000fe20000100800 */
[----:B-1----:R-:W-:Y:S01]  /*0140*/  VIADD R0, R3, 0x3f ;  /* 0x0000003f03007836 */ /* 0x002fe20000000000 */
[----:B------:R-:W-:Y:S02]  /*0150*/  UISETP.GE.AND UP0, UPT, UR4, 0x20, UPT ;  /* 0x000000200400788c */ /* 0x000fe4000bf06270 */
[----:B------:R-:W-:Y:S02]  /*0160*/  STL [R1+0x44], RZ ;  /* 0x000044ff01007387 */ /* 0x000fe40000100800 */
[----:B------:R-:W-:Y:S02]  /*0170*/  SHF.R.S32.HI R5, RZ, 0x1f, R0 ;  /* 0x0000001fff057819 */ /* 0x000fe40000011400 */
[----:B------:R-:W-:Y:S01]  /*0180*/  STL [R1+0x48], RZ ;  /* 0x000048ff01007387 */ /* 0x000fe20000100800 */
[----:B--2---:R-:W-:Y:S01]  /*0190*/  ULEA UR5, UR6, UR5, 0x18 ;  /* 0x0000000506057291 */ /* 0x004fe2000f8ec0ff */
[----:B------:R-:W-:-:S02]  /*01a0*/  LEA.HI R5, R5, R0, RZ, 0x6 ;  /* 0x0000000005057211 */ /* 0x000fc400078f30ff */
[----:B------:R-:W-:Y:S02]  /*01b0*/  STL [R1+0x4c], RZ ;  /* 0x00004cff01007387 */ /* 0x000fe40000100800 */
[----:B------:R-:W-:Y:S02]  /*01c0*/  SHF.R.S32.HI R0, RZ, 0x6, R5 ;  /* 0x00000006ff007819 */ /* 0x000fe40000011405 */
[----:B------:R-:W-:Y:S03]  /*01d0*/  STL [R1+0x30], RZ ;  /* 0x000030ff01007387 */ /* 0x000fe60000100800 */
[----:B------:R-:W-:Y:S01]  /*01e0*/  IMAD.SHL.U32 R0, R0, 0x8, RZ ;  /* 0x0000000800007824 */ /* 0x000fe200078e00ff */
[----:B------:R-:W0:Y:S04]  /*01f0*/  S2R R5, SR_CTAID.X ;  /* 0x0000000000057919 */ /* 0x000e280000002500 */
[-C--:B------:R-:W-:Y:S01]  /*0200*/  IABS R9, R0.reuse ;  /* 0x0000000000097213 */ /* 0x080fe20000000000 */
[----:B------:R-:W-:Y:S01]  /*0210*/  STL [R1+0x34], RZ ;  /* 0x000034ff01007387 */ /* 0x000fe20000100800 */
[----:B------:R-:W-:-:S02]  /*0220*/  IABS R12, R0 ;  /* 0x00000000000c7213 */ /* 0x000fc40000000000 */
[----:B------:R-:W1:Y:S01]  /*0230*/  I2F.RP R4, R9 ;  /* 0x0000000900047306 */ /* 0x000e620000209400 */
[----:B------:R-:W-:Y:S04]  /*0240*/  STL [R1+0x38], RZ ;  /* 0x000038ff01007387 */ /* 0x000fe80000100800 */
[----:B------:R-:W-:Y:S04]  /*0250*/  STL [R1+0x3c], RZ ;  /* 0x00003cff01007387 */ /* 0x000fe80000100800 */
[----:B------:R-:W-:Y:S04]  /*0260*/  STL [R1+0x20], RZ ;  /* 0x000020ff01007387 */ /* 0x000fe80000100800 */
[----:B------:R-:W-:Y:S01]  /*0270*/  STL [R1+0x24], RZ ;  /* 0x000024ff01007387 */ /* 0x000fe20000100800 */
[----:B-1----:R-:W1:Y:S03]  /*0280*/  MUFU.RCP R4, R4 ;  /* 0x0000000400047308 */ /* 0x002e660000001000 */
[----:B------:R-:W-:Y:S04]  /*0290*/  STL [R1+0x28], RZ ;  /* 0x000028ff01007387 */ /* 0x000fe80000100800 */
[----:B------:R-:W-:Y:S01]  /*02a0*/  STL [R1+0x2c], RZ ;  /* 0x00002cff01007387 */ /* 0x000fe20000100800 */
[----:B0-----:R-:W-:-:S03]  /*02b0*/  IABS R10, R5 ;  /* 0x00000005000a7213 */ /* 0x001fc60000000000 */
[----:B------:R-:W-:Y:S04]  /*02c0*/  STL [R1+0x10], RZ ;  /* 0x000010ff01007387 */ /* 0x000fe80000100800 */
[----:B------:R-:W-:Y:S01]  /*02d0*/  STL [R1+0x14], RZ ;  /* 0x000014ff01007387 */ /* 0x000fe20000100800 */
[----:B-1----:R-:W-:-:S03]  /*02e0*/  VIADD R6, R4, 0xffffffe ;  /* 0x0ffffffe04067836 */ /* 0x002fc60000000000 */
[----:B------:R-:W-:Y:S01]  /*02f0*/  STL [R1+0x18], RZ ;  /* 0x000018ff01007387 */ /* 0x000fe20000100800 */
[----:B------:R-:W-:Y:S01]  /*0300*/  IMAD.MOV R4, RZ, RZ, -R12 ;  /* 0x000000ffff047224 */ /* 0x000fe200078e0a0c */
[----:B------:R-:W-:Y:S01]  /*0310*/  CS2R R12, SRZ ;  /* 0x00000000000c7805 */ /* 0x000fe2000001ff00 */
[----:B------:R0:W1:Y:S01]  /*0320*/  F2I.FTZ.U32.TRUNC.NTZ R7, R6 ;  /* 0x0000000600077305 */ /* 0x000062000021f000 */
[----:B------:R-:W-:Y:S04]  /*0330*/  STL [R1+0x1c], RZ ;  /* 0x00001cff01007387 */ /* 0x000fe80000100800 */
[----:B------:R-:W-:Y:S01]  /*0340*/  STL [R1+0xd0], RZ ;  /* 0x0000d0ff01007387 */ /* 0x000fe20000100800 */
[----:B0-----:R-:W-:-:S03]  /*0350*/  IMAD.MOV.U32 R6, RZ, RZ, RZ ;  /* 0x000000ffff067224 */ /* 0x001fc600078e00ff */
[----:B------:R-:W-:Y:S04]  /*0360*/  STL [R1+0xd4], RZ ;  /* 0x0000d4ff01007387 */ /* 0x000fe80000100800 */
[----:B------:R-:W-:Y:S01]  /*0370*/  STL [R1+0xd8], RZ ;  /* 0x0000d8ff01007387 */ /* 0x000fe20000100800 */
[----:B-1----:R-:W-:-:S03]  /*0380*/  IMAD.MOV R8, RZ, RZ, -R7 ;  /* 0x000000ffff087224 */ /* 0x002fc600078e0a07 */
[----:B------:R-:W-:Y:S01]  /*0390*/  STL [R1+0xdc], RZ ;  /* 0x0000dcff01007387 */ /* 0x000fe20000100800 */
[----:B------:R-:W-:Y:S02]  /*03a0*/  IMAD R11, R8, R9, RZ ;  /* 0x00000009080b7224 */ /* 0x000fe400078e02ff */
[----:B------:R-:W-:Y:S01]  /*03b0*/  IMAD.MOV.U32 R8, RZ, RZ, R10 ;  /* 0x000000ffff087224 */ /* 0x000fe200078e000a */
[----:B------:R-:W-:Y:S01]  /*03c0*/  STL [R1+0xc0], RZ ;  /* 0x0000c0ff01007387 */ /* 0x000fe20000100800 */
[----:B------:R-:W-:-:S03]  /*03d0*/  IMAD.HI.U32 R7, R7, R11, R6 ;  /* 0x0000000b07077227 */ /* 0x000fc600078e0006 */
[----:B------:R-:W-:Y:S03]  /*03e0*/  STL [R1+0xc4], RZ ;  /* 0x0000c4ff01007387 */ /* 0x000fe60000100800 */
[----:B------:R-:W-:Y:S01]  /*03f0*/  IMAD.HI.U32 R7, R7, R8, RZ ;  /* 0x0000000807077227 */ /* 0x000fe200078e00ff */
[----:B------:R-:W-:Y:S03]  /*0400*/  STL [R1+0xc8], RZ ;  /* 0x0000c8ff01007387 */ /* 0x000fe60000100800 */
[----:B------:R-:W-:Y:S01]  /*0410*/  IMAD R4, R7, R4, R8 ;  /* 0x0000000407047224 */ /* 0x000fe200078e0208 */
[----:B------:R-:W-:Y:S04]  /*0420*/  STL [R1+0xcc], RZ ;  /* 0x0000ccff01007387 */ /* 0x000fe80000100800 */
[----:B------:R-:W-:Y:S01]  /*0430*/  ISETP.GT.U32.AND P1, PT, R9, R4, PT ;  /* 0x000000040900720c */ /* 0x000fe20003f24070 */
[----:B------:R-:W-:Y:S04]  /*0440*/  STL [R1+0xb0], RZ ;  /* 0x0000b0ff01007387 */ /* 0x000fe80000100800 */
[----:B------:R-:W-:Y:S04]  /*0450*/  STL [R1+0xb4], RZ ;  /* 0x0000b4ff01007387 */ /* 0x000fe80000100800 */
[----:B------:R-:W-:Y:S04]  /*0460*/  STL [R1+0xb8], RZ ;  /* 0x0000b8ff01007387 */ /* 0x000fe80000100800 */
[----:B------:R-:W-:Y:S01]  /*0470*/  @!P1 IMAD.IADD R4, R4, 0x1, -R9 ;  /* 0x0000000104049824 */ /* 0x000fe200078e0a09 */
[----:B------:R-:W-:Y:S01]  /*0480*/  STL [R1+0xbc], RZ ;  /* 0x0000bcff01007387 */ /* 0x000fe20000100800 */
[----:B------:R-:W-:Y:S01]  /*0490*/  @!P1 VIADD R7, R7, 0x1 ;  /* 0x0000000107079836 */ /* 0x000fe20000000000 */
[----:B------:R-:W-:-:S02]  /*04a0*/  ISETP.NE.AND P1, PT, R0, RZ, PT ;  /* 0x000000ff0000720c */ /* 0x000fc40003f25270 */
[----:B------:R-:W-:Y:S01]  /*04b0*/  ISETP.GE.U32.AND P0, PT, R4, R9, PT ;  /* 0x000000090400720c */ /* 0x000fe20003f06070 */
[----:B------:R-:W-:Y:S01]  /*04c0*/  STL [R1+0xa0], RZ ;  /* 0x0000a0ff01007387 */ /* 0x000fe20000100800 */
[----:B------:R-:W-:-:S03]  /*04d0*/  LOP3.LUT R4, R5, R0, RZ, 0x3c, !PT ;  /* 0x0000000005047212 */ /* 0x000fc600078e3cff */
[----:B------:R-:W-:Y:S01]  /*04e0*/  STL [R1+0xa4], RZ ;  /* 0x0000a4ff01007387 */ /* 0x000fe20000100800 */
[----:B------:R-:W-:Y:S01]  /*04f0*/  ISETP.GE.AND P2, PT, R4, RZ, PT ;  /* 0x000000ff0400720c */ /* 0x000fe20003f46270 */
[----:B------:R-:W-:Y:S02]  /*0500*/  VIADD R4, R2, 0x1ff ;  /* 0x000001ff02047836 */ /* 0x000fe40000000000 */
[----:B------:R-:W-:Y:S04]  /*0510*/  STL [R1+0xa8], RZ ;  /* 0x0000a8ff01007387 */ /* 0x000fe80000100800 */
[----:B------:R-:W-:Y:S01]  /*0520*/  @P0 VIADD R7, R7, 0x1 ;  /* 0x0000000107070836 */ /* 0x000fe20000000000 */
[----:B------:R-:W-:Y:S03]  /*0530*/  STL [R1+0xac], RZ ;  /* 0x0000acff01007387 */ /* 0x000fe60000100800 */
[----:B------:R-:W-:Y:S01]  /*0540*/  IMAD.MOV.U32 R6, RZ, RZ, R7 ;  /* 0x000000ffff067224 */ /* 0x000fe200078e0007 */
[----:B------:R-:W-:Y:S01]  /*0550*/  STL [R1+0x90], RZ ;  /* 0x000090ff01007387 */ /* 0x000fe20000100800 */
[----:B------:R-:W-:-:S02]  /*0560*/  SHF.R.S32.HI R7, RZ, 0x1f, R4 ;  /* 0x0000001fff077819 */ /* 0x000fc40000011404 */
[----:B------:R-:W-:Y:S01]  /*0570*/  @!P2 IMAD.MOV R6, RZ, RZ, -R6 ;  /* 0x000000ffff06a224 */ /* 0x000fe200078e0a06 */
[----:B------:R-:W-:Y:S01]  /*0580*/  @!P1 LOP3.LUT R6, RZ, R0, RZ, 0x33, !PT ;  /* 0x00000000ff069212 */ /* 0x000fe200078e33ff */
[----:B------:R-:W-:Y:S01]  /*0590*/  STL [R1+0x94], RZ ;  /* 0x000094ff01007387 */ /* 0x000fe20000100800 */
[----:B------:R-:W-:-:S03]  /*05a0*/  LEA.HI R7, R7, R4, RZ, 0x9 ;  /* 0x0000000407077211 */ /* 0x000fc600078f48ff */
[----:B------:R-:W-:Y:S01]  /*05b0*/  STL [R1+0x98], RZ ;  /* 0x000098ff01007387 */ /* 0x000fe20000100800 */
[----:B------:R-:W-:Y:S02]  /*05c0*/  IMAD.SHL.U32 R28, R6, 0x8, RZ ;  /* 0x00000008061c7824 */ /* 0x000fe400078e00ff */
[----:B------:R-:W-:Y:S01]  /*05d0*/  IMAD.MOV R6, RZ, RZ, -R6 ;  /* 0x000000ffff067224 */ /* 0x000fe200078e0a06 */
[----:B------:R-:W-:Y:S02]  /*05e0*/  STL [R1+0x9c], RZ ;  /* 0x00009cff01007387 */ /* 0x000fe40000100800 */
[----:B------:R-:W-:Y:S01]  /*05f0*/  LEA.HI.SX32 R4, R7, -R28, 0x17 ;  /* 0x8000001c07047211 */ /* 0x000fe200078fbaff */
[----:B------:R-:W-:Y:S01]  /*0600*/  IMAD R11, R0, R6, R5 ;  /* 0x00000006000b7224 */ /* 0x000fe200078e0205 */
[----:B------:R-:W-:Y:S01]  /*0610*/  STL [R1+0x80], RZ ;  /* 0x000080ff01007387 */ /* 0x000fe20000100800 */
[----:B------:R-:W-:Y:S01]  /*0620*/  IMAD.MOV.U32 R6, RZ, RZ, RZ ;  /* 0x000000ffff067224 */ /* 0x000fe200078e00ff */
[----:B------:R-:W-:-:S02]  /*0630*/  VIMNMX R4, PT, PT, R4, 0x8, PT ;  /* 0x0000000804047848 */ /* 0x000fc40003fe0100 */
[----:B------:R-:W-:Y:S02]  /*0640*/  STL [R1+0x84], RZ ;  /* 0x000084ff01007387 */ /* 0x000fe40000100800 */
[-C--:B------:R-:W-:Y:S02]  /*0650*/  IABS R10, R4.reuse ;  /* 0x00000004000a7213 */ /* 0x080fe40000000000 */
[----:B------:R-:W-:Y:S01]  /*0660*/  STL [R1+0x88], RZ ;  /* 0x000088ff01007387 */ /* 0x000fe20000100800 */
[----:B------:R-:W-:Y:S01]  /*0670*/  IABS R0, R4 ;  /* 0x0000000400007213 */ /* 0x000fe20000000000 */
[----:B------:R-:W0:Y:S02]  /*0680*/  I2F.RP R8, R10 ;  /* 0x0000000a00087306 */ /* 0x000e240000209400 */
[----:B------:R-:W-:Y:S04]  /*0690*/  STL [R1+0x8c], RZ ;  /* 0x00008cff01007387 */ /* 0x000fe80000100800 */
[----:B------:R-:W-:Y:S04]  /*06a0*/  STL [R1+0x70], RZ ;  /* 0x000070ff01007387 */ /* 0x000fe80000100800 */
[----:B------:R-:W-:Y:S04]  /*06b0*/  STL [R1+0x74], RZ ;  /* 0x000074ff01007387 */ /* 0x000fe80000100800 */
[----:B------:R-:W-:Y:S01]  /*06c0*/  STL [R1+0x78], RZ ;  /* 0x000078ff01007387 */ /* 0x000fe20000100800 */
[----:B0-----:R-:W0:Y:S03]  /*06d0*/  MUFU.RCP R8, R8 ;  /* 0x0000000800087308 */ /* 0x001e260000001000 */
[----:B------:R-:W-:Y:S04]  /*06e0*/  STL [R1+0x7c], RZ ;  /* 0x00007cff01007387 */ /* 0x000fe80000100800 */
[----:B------:R-:W-:Y:S04]  /*06f0*/  STL [R1+0x60], RZ ;  /* 0x000060ff01007387 */ /* 0x000fe80000100800 */
[----:B------:R-:W-:Y:S04]  /*0700*/  STL [R1+0x64], RZ ;  /* 0x000064ff01007387 */ /* 0x000fe80000100800 */
[----:B------:R-:W-:Y:S01]  /*0710*/  STL [R1+0x68], RZ ;  /* 0x000068ff01007387 */ /* 0x000fe20000100800 */
[----:B0-----:R-:W-:-:S03]  /*0720*/  VIADD R7, R8, 0xffffffe ;  /* 0x0ffffffe08077836 */ /* 0x001fc60000000000 */
[----:B------:R-:W-:Y:S04]  /*0730*/  STL [R1+0x6c], RZ ;  /* 0x00006cff01007387 */ /* 0x000fe80000100800 */
[----:B------:R-:W-:Y:S01]  /*0740*/  STL [R1+0x50], RZ ;  /* 0x000050ff01007387 */ /* 0x000fe20000100800 */
[----:B------:R-:W0:Y:S03]  /*0750*/  F2I.FTZ.U32.TRUNC.NTZ R7, R7 ;  /* 0x0000000700077305 */ /* 0x000e26000021f000 */
[----:B------:R-:W-:Y:S04]  /*0760*/  STL [R1+0x54], RZ ;  /* 0x000054ff01007387 */ /* 0x000fe80000100800 */
[----:B------:R-:W-:Y:S04]  /*0770*/  STL [R1+0x58], RZ ;  /* 0x000058ff01007387 */ /* 0x000fe80000100800 */
[----:B------:R-:W-:Y:S04]  /*0780*/  STL [R1+0x5c], RZ ;  /* 0x00005cff01007387 */ /* 0x000fe80000100800 */
[----:B------:R-:W-:Y:S01]  /*0790*/  STL [R1+0x150], RZ ;  /* 0x000150ff01007387 */ /* 0x000fe20000100800 */
[----:B0-----:R-:W-:-:S03]  /*07a0*/  IMAD.MOV R9, RZ, RZ, -R7 ;  /* 0x000000ffff097224 */ /* 0x001fc600078e0a07 */
[----:B------:R-:W-:Y:S01]  /*07b0*/  STL [R1+0x154], RZ ;  /* 0x000154ff01007387 */ /* 0x000fe20000100800 */
[----:B------:R-:W-:Y:S01]  /*07c0*/  IMAD.MOV.U32 R5, RZ, RZ, R9 ;  /* 0x000000ffff057224 */ /* 0x000fe200078e0009 */
[----:B------:R-:W-:Y:S02]  /*07d0*/  IABS R9, R11 ;  /* 0x0000000b00097213 */ /* 0x000fe40000000000 */
[----:B------:R-:W-:Y:S01]  /*07e0*/  STL [R1+0x158], RZ ;  /* 0x000158ff01007387 */ /* 0x000fe20000100800 */
[----:B------:R-:W-:-:S03]  /*07f0*/  IMAD R5, R5, R10, RZ ;  /* 0x0000000a05057224 */ /* 0x000fc600078e02ff */
[----:B------:R-:W-:Y:S01]  /*0800*/  STL [R1+0x15c], RZ ;  /* 0x00015cff01007387 */ /* 0x000fe20000100800 */
[----:B------:R-:W-:-:S03]  /*0810*/  IMAD.HI.U32 R6, R7, R5, R6 ;  /* 0x0000000507067227 */ /* 0x000fc600078e0006 */
[----:B------:R-:W-:Y:S01]  /*0820*/  STL [R1+0x140], RZ ;  /* 0x000140ff01007387 */ /* 0x000fe20000100800 */
[----:B------:R-:W-:Y:S02]  /*0830*/  IMAD.MOV R5, RZ, RZ, -R0 ;  /* 0x000000ffff057224 */ /* 0x000fe400078e0a00 */
[----:B------:R-:W-:Y:S01]  /*0840*/  IMAD.HI.U32 R0, R6, R9, RZ ;  /* 0x0000000906007227 */ /* 0x000fe200078e00ff */
[----:B------:R-:W-:Y:S01]  /*0850*/  STL [R1+0x144], RZ ;  /* 0x000144ff01007387 */ /* 0x000fe20000100800 */
[----:B------:R-:W-:Y:S02]  /*0860*/  CS2R R6, SRZ ;  /* 0x0000000000067805 */ /* 0x000fe4000001ff00 */
[----:B------:R-:W-:Y:S01]  /*0870*/  IMAD R5, R0, R5, R9 ;  /* 0x0000000500057224 */ /* 0x000fe200078e0209 */
[----:B------:R-:W-:Y:S01]  /*0880*/  STL [R1+0x148], RZ ;  /* 0x000148ff01007387 */ /* 0x000fe20000100800 */
[----:B------:R-:W-:-:S03]  /*0890*/  CS2R R8, SRZ ;  /* 0x0000000000087805 */ /* 0x000fc6000001ff00 */
[----:B------:R-:W-:Y:S01]  /*08a0*/  STL [R1+0x14c], RZ ;  /* 0x00014cff01007387 */ /* 0x000fe20000100800 */
[----:B------:R-:W-:-:S03]  /*08b0*/  ISETP.GT.U32.AND P1, PT, R10, R5, PT ;  /* 0x000000050a00720c */ /* 0x000fc60003f24070 */
[----:B------:R-:W-:Y:S04]  /*08c0*/  STL [R1+0x100], RZ ;  /* 0x000100ff01007387 */ /* 0x000fe80000100800 */
[----:B------:R-:W-:Y:S04]  /*08d0*/  STL [R1+0x104], RZ ;  /* 0x000104ff01007387 */ /* 0x000fe80000100800 */
[----:B------:R-:W-:Y:S02]  /*08e0*/  STL [R1+0x108], RZ ;  /* 0x000108ff01007387 */ /* 0x000fe40000100800 */
[----:B------:R-:W-:-:S02]  /*08f0*/  @!P1 IMAD.IADD R5, R5, 0x1, -R10 ;  /* 0x0000000105059824 */ /* 0x000fc400078e0a0a */
[----:B------:R-:W-:Y:S01]  /*0900*/  STL [R1+0x10c], RZ ;  /* 0x00010cff01007387 */ /* 0x000fe20000100800 */
[----:B------:R-:W-:Y:S01]  /*0910*/  @!P1 VIADD R0, R0, 0x1 ;  /* 0x0000000100009836 */ /* 0x000fe20000000000 */
[----:B------:R-:W-:Y:S02]  /*0920*/  ISETP.NE.AND P1, PT, R4, RZ, PT ;  /* 0x000000ff0400720c */ /* 0x000fe40003f25270 */
[----:B------:R-:W-:Y:S01]  /*0930*/  STL [R1+0xf0], RZ ;  /* 0x0000f0ff01007387 */ /* 0x000fe20000100800 */
[----:B------:R-:W-:Y:S02]  /*0940*/  ISETP.GE.U32.AND P0, PT, R5, R10, PT ;  /* 0x0000000a0500720c */ /* 0x000fe40003f06070 */
[----:B------:R-:W-:Y:S01]  /*0950*/  LOP3.LUT R5, R11, R4, RZ, 0x3c, !PT ;  /* 0x000000040b057212 */ /* 0x000fe200078e3cff */
[----:B------:R-:W-:Y:S03]  /*0960*/  STL [R1+0xf4], RZ ;  /* 0x0000f4ff01007387 */ /* 0x000fe60000100800 */
[----:B------:R-:W-:Y:S01]  /*0970*/  ISETP.GE.AND P2, PT, R5, RZ, PT ;  /* 0x000000ff0500720c */ /* 0x000fe20003f46270 */
[----:B------:R-:W-:Y:S04]  /*0980*/  STL [R1+0xf8], RZ ;  /* 0x0000f8ff01007387 */ /* 0x000fe80000100800 */
[----:B------:R-:W-:Y:S02]  /*0990*/  STL [R1+0xfc], RZ ;  /* 0x0000fcff01007387 */ /* 0x000fe40000100800 */
[----:B------:R-:W-:-:S02]  /*09a0*/  @P0 VIADD R0, R0, 0x1 ;  /* 0x0000000100000836 */ /* 0x000fc40000000000 */
[----:B------:R-:W-:Y:S04]  /*09b0*/  STL [R1+0x190], RZ ;  /* 0x000190ff01007387 */ /* 0x000fe80000100800 */
[----:B------:R-:W-:Y:S01]  /*09c0*/  STL [R1+0x194], RZ ;  /* 0x000194ff01007387 */ /* 0x000fe20000100800 */
[----:B------:R-:W-:Y:S01]  /*09d0*/  @!P2 IMAD.MOV R0, RZ, RZ, -R0 ;  /* 0x000000ffff00a224 */ /* 0x000fe200078e0a00 */
[----:B------:R-:W-:Y:S02]  /*09e0*/  @!P1 LOP3.LUT R0, RZ, R4, RZ, 0x33, !PT ;  /* 0x00000004ff009212 */ /* 0x000fe400078e33ff */
[----:B------:R-:W-:Y:S03]  /*09f0*/  STL [R1+0x198], RZ ;  /* 0x000198ff01007387 */ /* 0x000fe60000100800 */
[----:B------:R-:W-:Y:S01]  /*0a00*/  IMAD.MOV R5, RZ, RZ, -R0 ;  /* 0x000000ffff057224 */ /* 0x000fe200078e0a00 */
[----:B------:R-:W-:Y:S01]  /*0a10*/  STL [R1+0x19c], RZ ;  /* 0x00019cff01007387 */ /* 0x000fe20000100800 */
[----:B------:R-:W-:-:S02]  /*0a20*/  IMAD.SHL.U32 R29, R0, 0x40, RZ ;  /* 0x00000040001d7824 */ /* 0x000fc400078e00ff */
[----:B------:R-:W-:Y:S01]  /*0a30*/  IMAD R5, R4, R5, R11 ;  /* 0x0000000504057224 */ /* 0x000fe200078e020b */
[----:B------:R-:W-:Y:S01]  /*0a40*/  STL [R1+0x1e0], RZ ;  /* 0x0001e0ff01007387 */ /* 0x000fe20000100800 */
[----:B------:R-:W-:Y:S02]  /*0a50*/  CS2R R10, SRZ ;  /* 0x00000000000a7805 */ /* 0x000fe4000001ff00 */
[----:B------:R-:W-:Y:S01]  /*0a60*/  IMAD.IADD R28, R28, 0x1, R5 ;  /* 0x000000011c1c7824 */ /* 0x000fe200078e0205 */
[----:B------:R-:W-:Y:S01]  /*0a70*/  STL [R1+0x1e4], RZ ;  /* 0x0001e4ff01007387 */ /* 0x000fe20000100800 */
[----:B------:R-:W-:-:S03]  /*0a80*/  CS2R R4, SRZ ;  /* 0x0000000000047805 */ /* 0x000fc6000001ff00 */
[----:B------:R-:W-:Y:S04]  /*0a90*/  STL [R1+0x1e8], RZ ;  /* 0x0001e8ff01007387 */ /* 0x000fe80000100800 */
        /* <DEDUP_REMOVED lines=102> */
[----:B------:R-:W-:Y:S01]  /*1100*/  STL [R1+0x664], RZ ;  /* 0x000664ff01007387 */ /* 0x000fe20000100800 */
[----:B------:R-:W0:Y:S03]  /*1110*/  S2R R0, SR_TID.X ;  /* 0x0000000000007919 */ /* 0x000e260000002100 */
        /* <DEDUP_REMOVED lines=8> */
[----:B0-----:R-:W-:-:S03]  /*11a0*/  LOP3.LUT R0, R0, 0x3f, RZ, 0xc0, !PT ;  /* 0x0000003f00007812 */ /* 0x001fc600078ec0ff */
[----:B------:R-:W-:Y:S02]  /*11b0*/  STL [R1+0x878], RZ ;  /* 0x000878ff01007387 */ /* 0x000fe40000100800 */
[----:B------:R-:W-:Y:S02]  /*11c0*/  IMAD R28, R28, 0x200, R0 ;  /* 0x000002001c1c7824 */ /* 0x000fe400078e0200 */
[----:B------:R-:W-:Y:S02]  /*11d0*/  STL [R1+0x87c], RZ ;  /* 0x00087cff01007387 */ /* 0x000fe40000100800 */
[C---:B------:R-:W-:Y:S02]  /*11e0*/  VIADD R0, R28.reuse, 0x40 ;  /* 0x000000401c007836 */ /* 0x040fe40000000000 */
        /* <DEDUP_REMOVED lines=30> */
[----:B------:R-:W-:Y:S04]  /*13d0*/  STL [R1+0x14b4], R29 ;  /* 0x0014b41d01007387 */ /* 0x000fe80000100800 */
[----:B------:R-:W-:Y:S04]  /*13e0*/  STL [R1+0xbe8], R28 ;  /* 0x000be81c01007387 */ /* 0x000fe80000100800 */
        /* <DEDUP_REMOVED lines=10> */
[----:B------:R0:W-:Y:S02]  /*1490*/  STL [R1+0x14c4], R0 ;  /* 0x0014c40001007387 */ /* 0x0001e40000100800 */
[----:B0-----:R-:W-:-:S05]  /*14a0*/  VIADD R0, R28, 0x80 ;  /* 0x000000801c007836 */ /* 0x001fca0000000000 */
[----:B------:R0:W-:Y:S02]  /*14b0*/  STL [R1+0x14c0], R0 ;  /* 0x0014c00001007387 */ /* 0x0001e40000100800 */
[----:B0-----:R-:W-:-:S05]  /*14c0*/  VIADD R0, R28, 0xc0 ;  /* 0x000000c01c007836 */ /* 0x001fca0000000000 */
[----:B------:R0:W-:Y:S02]  /*14d0*/  STL [R1+0x14cc], R0 ;  /* 0x0014cc0001007387 */ /* 0x0001e40000100800 */
[----:B0-----:R-:W-:-:S05]  /*14e0*/  VIADD R0, R28, 0x100 ;  /* 0x000001001c007836 */ /* 0x001fca0000000000 */
[----:B------:R0:W-:Y:S02]  /*14f0*/  STL [R1+0x14d0], R0 ;  /* 0x0014d00001007387 */ /* 0x0001e40000100800 */
[----:B0-----:R-:W-:-:S05]  /*1500*/  VIADD R0, R28, 0x140 ;  /* 0x000001401c007836 */ /* 0x001fca0000000000 */
[----:B------:R0:W-:Y:S02]  /*1510*/  STL [R1+0x14c8], R0 ;  /* 0x0014c80001007387 */ /* 0x0001e40000100800 */
[C---:B0-----:R-:W-:Y:S02]  /*1520*/  VIADD R0, R28.reuse, 0x180 ;  /* 0x000001801c007836 */ /* 0x041fe40000000000 */
[----:B------:R-:W-:-:S03]  /*1530*/  VIADD R28, R28, 0x1c0 ;  /* 0x000001c01c1c7836 */ /* 0x000fc60000000000 */
[----:B------:R0:W-:Y:S04]  /*1540*/  STL [R1+0x14bc], R0 ;  /* 0x0014bc0001007387 */ /* 0x0001e80000100800 */
[----:B------:R1:W-:Y:S01]  /*1550*/  STL [R1+0x14b8], R28 ;  /* 0x0014b81c01007387 */ /* 0x0003e20000100800 */
[----:B0-----:R-:W0:Y:S02]  /*1560*/  S2R R0, SR_TID.X ;  /* 0x0000000000007919 */ /* 0x001e240000002100 */
[----:B0-----:R-:W-:Y:S01]  /*1570*/  LOP3.LUT R0, R0, 0x20, RZ, 0xc0, !PT ;  /* 0x0000002000007812 */ /* 0x001fe200078ec0ff */
[----:B-1-3--:R-:W-:Y:S06]  /*1580*/  BRA.U !UP0, `(.L_x_0) ;  /* 0x000002f508a47547 */ /* 0x00afec000b800000 */
[----:B------:R-:W-:Y:S01]  /*1590*/  IABS R21, R3 ;  /* 0x0000000300157213 */ /* 0x000fe20000000000 */
[----:B------:R0:W-:Y:S01]  /*15a0*/  STL [R1+0x1550], R3 ;  /* 0x0015500301007387 */ /* 0x0001e20000100800 */
[----:B------:R-:W-:Y:S01]  /*15b0*/  LEA.HI R15, R0, R29, RZ, 0x1b ;  /* 0x0000001d000f7211 */ /* 0x000fe200078fd8ff */
[----:B------:R-:W1:Y:S01]  /*15c0*/  LDCU UR6, c[0x0][0x3ac] ;  /* 0x00007580ff0677ac */ /* 0x000e620008000800 */
[----:B------:R-:W2:Y:S03]  /*15d0*/  I2F.RP R7, R21 ;  /* 0x0000001500077306 */ /* 0x000ea60000209400 */
[C---:B------:R-:W-:Y:S01]  /*15e0*/  VIADD R8, R15.reuse, 0x3c ;  /* 0x0000003c0f087836 */ /* 0x040fe20000000000 */
[----:B------:R-:W3:Y:S01]  /*15f0*/  LDCU.64 UR10, c[0x0][0x388] ;  /* 0x00007100ff0a77ac */ /* 0x000ee20008000a00 */
[C---:B------:R-:W-:Y:S02]  /*1600*/  VIADD R13, R15.reuse, 0x3a ;  /* 0x0000003a0f0d7836 */ /* 0x040fe40000000000 */
[C---:B------:R-:W-:Y:S01]  /*1610*/  VIADD R11, R15.reuse, 0x38 ;  /* 0x000000380f0b7836 */ /* 0x040fe20000000000 */
[----:B------:R-:W-:Y:S01]  /*1620*/  IABS R12, R8 ;  /* 0x00000008000c7213 */ /* 0x000fe20000000000 */
[C---:B------:R-:W-:Y:S01]  /*1630*/  VIADD R25, R15.reuse, 0x1a ;  /* 0x0000001a0f197836 */ /* 0x040fe20000000000 */
[----:B------:R-:W-:Y:S01]  /*1640*/  ISETP.GE.AND P1, PT, R8, RZ, PT ;  /* 0x000000ff0800720c */ /* 0x000fe20003f26270 */
[C---:B------:R-:W-:Y:S01]  /*1650*/  VIADD R28, R15.reuse, 0x18 ;  /* 0x000000180f1c7836 */ /* 0x040fe20000000000 */
[----:B------:R-:W-:Y:S01]  /*1660*/  IABS R14, R11 ;  /* 0x0000000b000e7213 */ /* 0x000fe20000000000 */
[----:B------:R-:W-:Y:S01]  /*1670*/  VIADD R26, R15, 0x16 ;  /* 0x000000160f1a7836 */ /* 0x000fe20000000000 */
[----:B------:R-:W-:Y:S01]  /*1680*/  ISETP.GE.AND P5, PT, R13, RZ, PT ;  /* 0x000000ff0d00720c */ /* 0x000fe20003fa6270 */
[----:B--2---:R-:W2:Y:S01]  /*1690*/  MUFU.RCP R7, R7 ;  /* 0x0000000700077308 */ /* 0x004ea20000001000 */
[----:B------:R-:W-:Y:S01]  /*16a0*/  IABS R24, R28 ;  /* 0x0000001c00187213 */ /* 0x000fe20000000000 */
[----:B------:R-:W-:Y:S01]  /*16b0*/  VIADD R27, R15, 0x14 ;  /* 0x000000140f1b7836 */ /* 0x000fe20000000000 */
[----:B------:R-:W-:Y:S01]  /*16c0*/  IABS R22, R26 ;  /* 0x0000001a00167213 */ /* 0x000fe20000000000 */
[----:B------:R-:W4:Y:S03]  /*16d0*/  LDCU UR7, c[0x0][0x3b0] ;  /* 0x00007600ff0777ac */ /* 0x000f260008000800 */
[----:B------:R-:W-:Y:S01]  /*16e0*/  IABS R18, R27 ;  /* 0x0000001b00127213 */ /* 0x000fe20000000000 */
[----:B------:R-:W5:Y:S01]  /*16f0*/  LDCU UR12, c[0x0][0x3a4] ;  /* 0x00007480ff0c77ac */ /* 0x000f620008000800 */
[----:B--2---:R-:W-:-:S04]  /*1700*/  VIADD R4, R7, 0xffffffe ;  /* 0x0ffffffe07047836 */ /* 0x004fc80000000000 */
[----:B------:R2:W0:Y:S02]  /*1710*/  F2I.FTZ.U32.TRUNC.NTZ R5, R4 ;  /* 0x0000000400057305 */ /* 0x000424000021f000 */
[----:B--2---:R-:W-:Y:S02]  /*1720*/  IMAD.MOV.U32 R4, RZ, RZ, RZ ;  /* 0x000000ffff047224 */ /* 0x004fe400078e00ff */
[----:B0-----:R-:W-:-:S04]  /*1730*/  IMAD.MOV R6, RZ, RZ, -R5 ;  /* 0x000000ffff067224 */ /* 0x001fc800078e0a05 */
[----:B------:R-:W-:Y:S02]  /*1740*/  IMAD.MOV.U32 R0, RZ, RZ, R6 ;  /* 0x000000ffff007224 */ /* 0x000fe400078e0006 */
[----:B------:R-:W-:Y:S02]  /*1750*/  VIADD R6, R15, 0x3e ;  /* 0x0000003e0f067836 */ /* 0x000fe40000000000 */
[----:B------:R-:W-:-:S03]  /*1760*/  IMAD R9, R0, R21, RZ ;  /* 0x0000001500097224 */ /* 0x000fc600078e02ff */
[----:B------:R-:W-:Y:S01]  /*1770*/  IABS R10, R6 ;  /* 0x00000006000a7213 */ /* 0x000fe20000000000 */
[----:B------:R-:W-:-:S04]  /*1780*/  IMAD.HI.U32 R7, R5, R9, R4 ;  /* 0x0000000905077227 */ /* 0x000fc800078e0004 */
[----:B------:R-:W-:Y:S02]  /*1790*/  VIADD R9, R15, 0x36 ;  /* 0x000000360f097836 */ /* 0x000fe40000000000 */
[----:B------:R-:W-:-:S04]  /*17a0*/  IMAD.HI.U32 R0, R7, R10, RZ ;  /* 0x0000000a07007227 */ /* 0x000fc800078e00ff */
[----:B------:R-:W-:Y:S02]  /*17b0*/  IMAD.MOV R4, RZ, RZ, -R0 ;  /* 0x000000ffff047224 */ /* 0x000fe400078e0a00 */
[----:B------:R-:W-:-:S04]  /*17c0*/  IMAD.HI.U32 R0, R7, R12, RZ ;  /* 0x0000000c07007227 */ /* 0x000fc800078e00ff */
[----:B------:R-:W-:Y:S01]  /*17d0*/  IMAD R4, R21, R4, R10 ;  /* 0x0000000415047224 */ /* 0x000fe200078e020a */
[----:B------:R-:W-:Y:S01]  /*17e0*/  IABS R10, R9 ;  /* 0x00000009000a7213 */ /* 0x000fe20000000000 */
[----:B------:R-:W-:-:S03]  /*17f0*/  IMAD.MOV R0, RZ, RZ, -R0 ;  /* 0x000000ffff007224 */ /* 0x000fc600078e0a00 */
[C---:B------:R-:W-:Y:S01]  /*1800*/  ISETP.GT.U32.AND P0, PT, R21.reuse, R4, PT ;  /* 0x000000041500720c */ /* 0x040fe20003f04070 */
[----:B------:R-:W-:Y:S01]  /*1810*/  IMAD R0, R21, R0, R12 ;  /* 0x0000000015007224 */ /* 0x000fe200078e020c */
[----:B------:R-:W-:-:S04]  /*1820*/  IABS R12, R13 ;  /* 0x0000000d000c7213 */ /* 0x000fc80000000000 */
[----:B------:R-:W-:Y:S01]  /*1830*/  ISETP.GT.U32.AND P3, PT, R21, R0, PT ;  /* 0x000000001500720c */ /* 0x000fe20003f64070 */
[----:B------:R-:W-:-:S04]  /*1840*/  IMAD.HI.U32 R5, R7, R12, RZ ;  /* 0x0000000c07057227 */ /* 0x000fc800078e00ff */
[----:B------:R-:W-:Y:S02]  /*1850*/  IMAD.MOV R8, RZ, RZ, -R5 ;  /* 0x000000ffff087224 */ /* 0x000fe400078e0a05 */
[----:B------:R-:W-:Y:S01]  /*1860*/  @!P0 IMAD.IADD R4, R4, 0x1, -R21 ;  /* 0x0000000104048824 */ /* 0x000fe200078e0a15 */
[----:B------:R-:W-:Y:S01]  /*1870*/  ISETP.GE.AND P0, PT, R6, RZ, PT ;  /* 0x000000ff0600720c */ /* 0x000fe20003f06270 */
[----:B------:R-:W-:-:S03]  /*1880*/  IMAD.HI.U32 R5, R7, R14, RZ ;  /* 0x0000000e07057227 */ /* 0x000fc600078e00ff */
[----:B------:R-:W-:Y:S01]  /*1890*/  ISETP.GT.U32.AND P2, PT, R21, R4, PT ;  /* 0x000000041500720c */ /* 0x000fe20003f44070 */
[----:B------:R-:W-:Y:S01]  /*18a0*/  @!P3 IMAD.IADD R0, R0, 0x1, -R21 ;  /* 0x000000010000b824 */ /* 0x000fe200078e0a15 */
[----:B------:R-:W-:Y:S01]  /*18b0*/  ISETP.GE.AND P3, PT, R11, RZ, PT ;  /* 0x000000ff0b00720c */ /* 0x000fe20003f66270 */
[----:B------:R-:W-:-:S03]  /*18c0*/  IMAD.HI.U32 R6, R7, R10, RZ ;  /* 0x0000000a07067227 */ /* 0x000fc600078e00ff */
[C---:B------:R-:W-:Y:S01]  /*18d0*/  ISETP.GT.U32.AND P6, PT, R21.reuse, R0, PT ;  /* 0x000000001500720c */ /* 0x040fe20003fc4070 */
[C---:B------:R-:W-:Y:S02]  /*18e0*/  IMAD R12, R21.reuse, R8, R12 ;  /* 0x00000008150c7224 */ /* 0x040fe400078e020c */
[----:B------:R-:W-:Y:S02]  /*18f0*/  IMAD.MOV R5, RZ, RZ, -R5 ;  /* 0x000000ffff057224 */ /* 0x000fe400078e0a05 */
[----:B------:R-:W-:Y:S02]  /*1900*/  IMAD.MOV R6, RZ, RZ, -R6 ;  /* 0x000000ffff067224 */ /* 0x000fe400078e0a06 */
[----:B------:R-:W-:Y:S01]  /*1910*/  @!P2 IMAD.IADD R4, R4, 0x1, -R21 ;  /* 0x000000010404a824 */ /* 0x000fe200078e0a15 */
[C---:B------:R-:W-:Y:S01]  /*1920*/  ISETP.GT.U32.AND P2, PT, R21.reuse, R12, PT ;  /* 0x0000000c1500720c */ /* 0x040fe20003f44070 */
[C---:B------:R-:W-:Y:S02]  /*1930*/  IMAD R11, R21.reuse, R5, R14 ;  /* 0x00000005150b7224 */ /* 0x040fe400078e020e */
[----:B------:R-:W-:-:S02]  /*1940*/  IMAD R10, R21, R6, R10 ;  /* 0x00000006150a7224 */ /* 0x000fc400078e020a */
[--C-:B------:R-:W-:Y:S01]  /*1950*/  @!P6 IMAD.IADD R0, R0, 0x1, -R21.reuse ;  /* 0x000000010000e824 */ /* 0x100fe200078e0a15 */
[C---:B------:R-:W-:Y:S01]  /*1960*/  ISETP.GT.U32.AND P4, PT, R21.reuse, R11, PT ;  /* 0x0000000b1500720c */ /* 0x040fe20003f84070 */
[----:B------:R-:W-:Y:S01]  /*1970*/  IMAD.MOV.U32 R3, RZ, RZ, R4 ;  /* 0x000000ffff037224 */ /* 0x000fe200078e0004 */
[----:B------:R-:W-:Y:S01]  /*1980*/  ISETP.GT.U32.AND P6, PT, R21, R10, PT ;  /* 0x0000000a1500720c */ /* 0x000fe20003fc4070 */
[C---:B------:R-:W-:Y:S02]  /*1990*/  VIADD R4, R15.reuse, 0x34 ;  /* 0x000000340f047836 */ /* 0x040fe40000000000 */
[C---:B------:R-:W-:Y:S02]  /*19a0*/  VIADD R8, R15.reuse, 0x32 ;  /* 0x000000320f087836 */ /* 0x040fe40000000000 */
[----:B------:R-:W-:Y:S01]  /*19b0*/  @!P2 IMAD.IADD R12, R12, 0x1, -R21 ;  /* 0x000000010c0ca824 */ /* 0x000fe200078e0a15 */
[----:B------:R-:W-:Y:S01]  /*19c0*/  IABS R16, R4 ;  /* 0x0000000400107213 */ /* 0x000fe20000000000 */
[----:B------:R-:W-:Y:S01]  /*19d0*/  @!P0 IMAD.MOV R3, RZ, RZ, -R3 ;  /* 0x000000ffff038224 */ /* 0x000fe200078e0a03 */
[----:B------:R-:W-:Y:S01]  /*19e0*/  IABS R14, R8 ;  /* 0x00000008000e7213 */ /* 0x000fe20000000000 */
[----:B------:R-:W-:Y:S01]  /*19f0*/  VIADD R5, R15, 0x30 ;  /* 0x000000300f057836 */ /* 0x000fe20000000000 */
[----:B------:R-:W-:Y:S01]  /*1a00*/  ISETP.GE.AND P2, PT, R4, RZ, PT ;  /* 0x000000ff0400720c */ /* 0x000fe20003f46270 */
[----:B------:R-:W-:Y:S01]  /*1a10*/  @!P4 IMAD.IADD R11, R11, 0x1, -R21 ;  /* 0x000000010b0bc824 */ /* 0x000fe200078e0a15 */
[----:B------:R-:W-:Y:S01]  /*1a20*/  ISETP.GT.U32.AND P4, PT, R21, R12, PT ;  /* 0x0000000c1500720c */ /* 0x000fe20003f84070 */
[----:B------:R-:W-:Y:S01]  /*1a30*/  IMAD.HI.U32 R4, R7, R16, RZ ;  /* 0x0000001007047227 */ /* 0x000fe200078e00ff */
[----:B------:R0:W-:Y:S01]  /*1a40*/  STL [R1+0x4], R3 ;  /* 0x0000040301007387 */ /* 0x0001e20000100800 */
[----:B------:R-:W-:-:S02]  /*1a50*/  IABS R13, R5 ;  /* 0x00000005000d7213 */ /* 0x000fc40000000000 */
[----:B------:R-:W-:Y:S01]  /*1a60*/  @!P6 IMAD.IADD R10, R10, 0x1, -R21 ;  /* 0x000000010a0ae824 */ /* 0x000fe200078e0a15 */
[----:B------:R-:W-:Y:S01]  /*1a70*/  ISETP.GT.U32.AND P6, PT, R21, R11, PT ;  /* 0x0000000b1500720c */ /* 0x000fe20003fc4070 */
[----:B------:R-:W-:Y:S01]  /*1a80*/  IMAD.MOV R4, RZ, RZ, -R4 ;  /* 0x000000ffff047224 */ /* 0x000fe200078e0a04 */
[----:B------:R-:W-:Y:S01]  /*1a90*/  ISETP.GE.AND P0, PT, R9, RZ, PT ;  /* 0x000000ff0900720c */ /* 0x000fe20003f06270 */
[----:B------:R-:W-:-:S04]  /*1aa0*/  IMAD.HI.U32 R17, R7, R13, RZ ;  /* 0x0000000d07117227 */ /* 0x000fc800078e00ff */
[----:B0-----:R-:W-:Y:S02]  /*1ab0*/  IMAD.MOV.U32 R3, RZ, RZ, R0 ;  /* 0x000000ffff037224 */ /* 0x001fe400078e0000 */
[----:B------:R-:W-:-:S04]  /*1ac0*/  IMAD.HI.U32 R0, R7, R14, RZ ;  /* 0x0000000e07007227 */ /* 0x000fc800078e00ff */
[C---:B------:R-:W-:Y:S02]  /*1ad0*/  IMAD R16, R21.reuse, R4, R16 ;  /* 0x0000000415107224 */ /* 0x040fe400078e0210 */
[----:B------:R-:W-:Y:S02]  /*1ae0*/  IMAD.MOV R0, RZ, RZ, -R0 ;  /* 0x000000ffff007224 */ /* 0x000fe400078e0a00 */
[--C-:B------:R-:W-:Y:S01]  /*1af0*/  @!P4 IMAD.IADD R12, R12, 0x1, -R21.reuse ;  /* 0x000000010c0cc824 */ /* 0x100fe200078e0a15 */
[C---:B------:R-:W-:Y:S01]  /*1b00*/  ISETP.GT.U32.AND P4, PT, R21.reuse, R16, PT ;  /* 0x000000101500720c */ /* 0x040fe20003f84070 */
[----:B------:R-:W-:Y:S02]  /*1b10*/  IMAD R14, R21, R0, R14 ;  /* 0x00000000150e7224 */ /* 0x000fe400078e020e */
[----:B------:R-:W-:Y:S02]  /*1b20*/  @!P6 IMAD.IADD R11, R11, 0x1, -R21 ;  /* 0x000000010b0be824 */ /* 0x000fe400078e0a15 */
[----:B------:R-:W-:Y:S01]  /*1b30*/  VIADD R4, R15, 0x2e ;  /* 0x0000002e0f047836 */ /* 0x000fe20000000000 */
[C---:B------:R-:W-:Y:S01]  /*1b40*/  ISETP.GT.U32.AND P6, PT, R21.reuse, R14, PT ;  /* 0x0000000e1500720c */ /* 0x040fe20003fc4070 */
[----:B------:R-:W-:Y:S01]  /*1b50*/  @!P1 IMAD.MOV R3, RZ, RZ, -R3 ;  /* 0x000000ffff039224 */ /* 0x000fe200078e0a03 */
[----:B------:R-:W-:Y:S01]  /*1b60*/  ISETP.GT.U32.AND P1, PT, R21, R10, PT ;  /* 0x0000000a1500720c */ /* 0x000fe20003f24070 */
[----:B------:R-:W-:Y:S01]  /*1b70*/  IMAD.MOV R17, RZ, RZ, -R17 ;  /* 0x000000ffff117224 */ /* 0x000fe200078e0a11 */
[----:B------:R-:W-:Y:S01]  /*1b80*/  IABS R6, R4 ;  /* 0x0000000400067213 */ /* 0x000fe20000000000 */
[----:B------:R-:W-:Y:S01]  /*1b90*/  @!P3 IMAD.MOV R11, RZ, RZ, -R11 ;  /* 0x000000ffff0bb224 */ /* 0x000fe200078e0a0b */
[----:B------:R0:W-:Y:S01]  /*1ba0*/  STL [R1+0x8], R3 ;  /* 0x0000080301007387 */ /* 0x0001e20000100800 */
[----:B------:R-:W-:Y:S01]  /*1bb0*/  @!P4 IMAD.IADD R16, R16, 0x1, -R21 ;  /* 0x000000011010c824 */ /* 0x000fe200078e0a15 */
[----:B------:R-:W-:Y:S01]  /*1bc0*/  ISETP.GE.AND P4, PT, R5, RZ, PT ;  /* 0x000000ff0500720c */ /* 0x000fe20003f86270 */
[----:B------:R-:W-:-:S04]  /*1bd0*/  IMAD.HI.U32 R9, R7, R6, RZ ;  /* 0x0000000607097227 */ /* 0x000fc800078e00ff */
[----:B------:R-:W-:Y:S01]  /*1be0*/  @!P6 IMAD.IADD R14, R14, 0x1, -R21 ;  /* 0x000000010e0ee824 */ /* 0x000fe200078e0a15 */
[C---:B------:R-:W-:Y:S01]  /*1bf0*/  ISETP.GT.U32.AND P6, PT, R21.reuse, R16, PT ;  /* 0x000000101500720c */ /* 0x040fe20003fc4070 */
[C---:B------:R-:W-:Y:S02]  /*1c00*/  IMAD R5, R21.reuse, R17, R13 ;  /* 0x0000001115057224 */ /* 0x040fe400078e020d */
[----:B0-----:R-:W-:Y:S02]  /*1c10*/  IMAD.MOV.U32 R3, RZ, RZ, R12 ;  /* 0x000000ffff037224 */ /* 0x001fe400078e000c */
[----:B------:R-:W-:Y:S01]  /*1c20*/  IMAD.MOV R12, RZ, RZ, -R9 ;  /* 0x000000ffff0c7224 */ /* 0x000fe200078e0a09 */
[----:B------:R-:W-:Y:S01]  /*1c30*/  ISETP.GT.U32.AND P3, PT, R21, R5, PT ;  /* 0x000000051500720c */ /* 0x000fe20003f64070 */
[----:B------:R-:W-:Y:S02]  /*1c40*/  VIADD R13, R15, 0x2a ;  /* 0x0000002a0f0d7836 */ /* 0x000fe40000000000 */
[----:B------:R-:W-:-:S02]  /*1c50*/  IMAD R6, R21, R12, R6 ;  /* 0x0000000c15067224 */ /* 0x000fc400078e0206 */
[----:B------:R-:W-:Y:S01]  /*1c60*/  VIADD R0, R15, 0x2c ;  /* 0x0000002c0f007836 */ /* 0x000fe20000000000 */
[----:B------:R-:W-:Y:S01]  /*1c70*/  IABS R12, R13 ;  /* 0x0000000d000c7213 */ /* 0x000fe20000000000 */
[----:B------:R-:W-:Y:S01]  /*1c80*/  @!P6 IMAD.IADD R16, R16, 0x1, -R21 ;  /* 0x000000011010e824 */ /* 0x000fe200078e0a15 */
[C---:B------:R-:W-:Y:S01]  /*1c90*/  ISETP.GT.U32.AND P6, PT, R21.reuse, R6, PT ;  /* 0x000000061500720c */ /* 0x040fe20003fc4070 */
[----:B------:R-:W-:Y:S01]  /*1ca0*/  @!P5 IMAD.MOV R3, RZ, RZ, -R3 ;  /* 0x000000ffff03d224 */ /* 0x000fe200078e0a03 */
[----:B------:R-:W-:Y:S01]  /*1cb0*/  ISETP.GT.U32.AND P5, PT, R21, R14, PT ;  /* 0x0000000e1500720c */ /* 0x000fe20003fa4070 */
[--C-:B------:R-:W-:Y:S01]  /*1cc0*/  @!P1 IMAD.IADD R10, R10, 0x1, -R21.reuse ;  /* 0x000000010a0a9824 */ /* 0x100fe200078e0a15 */
[----:B------:R-:W-:Y:S01]  /*1cd0*/  ISETP.GE.AND P1, PT, R8, RZ, PT ;  /* 0x000000ff0800720c */ /* 0x000fe20003f26270 */
[----:B------:R-:W-:Y:S01]  /*1ce0*/  @!P3 IMAD.IADD R5, R5, 0x1, -R21 ;  /* 0x000000010505b824 */ /* 0x000fe200078e0a15 */
[----:B------:R-:W-:Y:S01]  /*1cf0*/  IABS R8, R0 ;  /* 0x0000000000087213 */ /* 0x000fe20000000000 */
[----:B------:R0:W-:Y:S01]  /*1d00*/  STL [R1+0xc], R3 ;  /* 0x00000c0301007387 */ /* 0x0001e20000100800 */
[----:B------:R-:W-:-:S03]  /*1d10*/  ISETP.GE.AND P3, PT, R0, RZ, PT ;  /* 0x000000ff0000720c */ /* 0x000fc60003f66270 */
[----:B------:R-:W-:Y:S01]  /*1d20*/  IMAD.HI.U32 R9, R7, R8, RZ ;  /* 0x0000000807097227 */ /* 0x000fe200078e00ff */
[----:B------:R-:W-:Y:S03]  /*1d30*/  STL [R1+0x14], R11 ;  /* 0x0000140b01007387 */ /* 0x000fe60000100800 */
[----:B------:R-:W-:Y:S01]  /*1d40*/  @!P6 IMAD.IADD R6, R6, 0x1, -R21 ;  /* 0x000000010606e824 */ /* 0x000fe200078e0a15 */
[----:B------:R-:W-:Y:S01]  /*1d50*/  ISETP.GT.U32.AND P6, PT, R21, R5, PT ;  /* 0x000000051500720c */ /* 0x000fe20003fc4070 */
[----:B0-----:R-:W-:Y:S02]  /*1d60*/  IMAD.MOV.U32 R3, RZ, RZ, R10 ;  /* 0x000000ffff037224 */ /* 0x001fe400078e000a */
[----:B------:R-:W-:-:S04]  /*1d70*/  IMAD.HI.U32 R10, R7, R12, RZ ;  /* 0x0000000c070a7227 */ /* 0x000fc800078e00ff */
[----:B------:R-:W-:Y:S01]  /*1d80*/  @!P0 IMAD.MOV R3, RZ, RZ, -R3 ;  /* 0x000000ffff038224 */ /* 0x000fe200078e0a03 */
[----:B------:R-:W-:Y:S01]  /*1d90*/  ISETP.GE.AND P0, PT, R4, RZ, PT ;  /* 0x000000ff0400720c */ /* 0x000fe20003f06270 */
[----:B------:R-:W-:Y:S02]  /*1da0*/  IMAD.MOV R10, RZ, RZ, -R10 ;  /* 0x000000ffff0a7224 */ /* 0x000fe400078e0a0a */
[----:B------:R-:W-:Y:S01]  /*1db0*/  IMAD.MOV R9, RZ, RZ, -R9 ;  /* 0x000000ffff097224 */ /* 0x000fe200078e0a09 */
[----:B------:R0:W-:Y:S01]  /*1dc0*/  STL [R1+0x18], R3 ;  /* 0x0000180301007387 */ /* 0x0001e20000100800 */
[C---:B------:R-:W-:Y:S02]  /*1dd0*/  IMAD R12, R21.reuse, R10, R12 ;  /* 0x0000000a150c7224 */ /* 0x040fe400078e020c */
[----:B------:R-:W-:Y:S02]  /*1de0*/  IMAD R4, R21, R9, R8 ;  /* 0x0000000915047224 */ /* 0x000fe400078e0208 */
[----:B------:R-:W-:-:S02]  /*1df0*/  VIADD R8, R15, 0x28 ;  /* 0x000000280f087836 */ /* 0x000fc40000000000 */
[--C-:B------:R-:W-:Y:S01]  /*1e00*/  @!P6 IMAD.IADD R5, R5, 0x1, -R21.reuse ;  /* 0x000000010505e824 */ /* 0x100fe200078e0a15 */
[C---:B------:R-:W-:Y:S01]  /*1e10*/  ISETP.GT.U32.AND P6, PT, R21.reuse, R12, PT ;  /* 0x0000000c1500720c */ /* 0x040fe20003fc4070 */
[----:B------:R-:W-:Y:S01]  /*1e20*/  @!P5 IMAD.IADD R14, R14, 0x1, -R21 ;  /* 0x000000010e0ed824 */ /* 0x000fe200078e0a15 */
[----:B------:R-:W-:Y:S01]  /*1e30*/  ISETP.GT.U32.AND P5, PT, R21, R4, PT ;  /* 0x000000041500720c */ /* 0x000fe20003fa4070 */
[----:B0-----:R-:W-:Y:S01]  /*1e40*/  IMAD.MOV.U32 R3, RZ, RZ, R16 ;  /* 0x000000ffff037224 */ /* 0x001fe200078e0010 */
[----:B------:R-:W-:Y:S01]  /*1e50*/  IABS R11, R8 ;  /* 0x00000008000b7213 */ /* 0x000fe20000000000 */
[----:B------:R-:W-:Y:S02]  /*1e60*/  VIADD R9, R15, 0x26 ;  /* 0x000000260f097836 */ /* 0x000fe40000000000 */
[----:B------:R-:W-:Y:S01]  /*1e70*/  @!P2 IMAD.MOV R3, RZ, RZ, -R3 ;  /* 0x000000ffff03a224 */ /* 0x000fe200078e0a03 */
[----:B------:R-:W-:Y:S01]  /*1e80*/  ISETP.GT.U32.AND P2, PT, R21, R6, PT ;  /* 0x000000061500720c */ /* 0x000fe20003f44070 */
[----:B------:R-:W-:Y:S01]  /*1e90*/  IMAD.MOV.U32 R16, RZ, RZ, R5 ;  /* 0x000000ffff107224 */ /* 0x000fe200078e0005 */
[----:B------:R-:W-:Y:S01]  /*1ea0*/  IABS R0, R9 ;  /* 0x0000000900007213 */ /* 0x000fe20000000000 */
[----:B------:R-:W-:Y:S01]  /*1eb0*/  VIADD R5, R15, 0x22 ;  /* 0x000000220f057836 */ /* 0x000fe20000000000 */
[----:B------:R0:W-:Y:S01]  /*1ec0*/  STL [R1+0x20], R3 ;  /* 0x0000200301007387 */ /* 0x0001e20000100800 */
[----:B------:R-:W-:-:S02]  /*1ed0*/  @!P6 IMAD.IADD R12, R12, 0x1, -R21 ;  /* 0x000000010c0ce824 */ /* 0x000fc400078e0a15 */
[--C-:B------:R-:W-:Y:S02]  /*1ee0*/  @!P5 IMAD.IADD R4, R4, 0x1, -R21.reuse ;  /* 0x000000010404d824 */ /* 0x100fe400078e0a15 */
[----:B------:R-:W-:Y:S01]  /*1ef0*/  IMAD.HI.U32 R10, R7, R0, RZ ;  /* 0x00000000070a7227 */ /* 0x000fe200078e00ff */
[C---:B------:R-:W-:Y:S02]  /*1f00*/  ISETP.GT.U32.AND P6, PT, R21.reuse, R12, PT ;  /* 0x0000000c1500720c */ /* 0x040fe40003fc4070 */
[----:B------:R-:W-:Y:S01]  /*1f10*/  ISETP.GT.U32.AND P5, PT, R21, R4, PT ;  /* 0x000000041500720c */ /* 0x000fe20003fa4070 */
[----:B------:R-:W-:Y:S01]  /*1f20*/  @!P2 IMAD.IADD R6, R6, 0x1, -R21 ;  /* 0x000000010606a824 */ /* 0x000fe200078e0a15 */
[----:B------:R-:W-:Y:S01]  /*1f30*/  ISETP.GE.AND P2, PT, R8, RZ, PT ;  /* 0x000000ff0800720c */ /* 0x000fe20003f46270 */
[----:B0-----:R-:W-:Y:S02]  /*1f40*/  IMAD.MOV.U32 R3, RZ, RZ, R14 ;  /* 0x000000ffff037224 */ /* 0x001fe400078e000e */
[----:B------:R-:W-:-:S04]  /*1f50*/  IMAD.HI.U32 R14, R7, R11, RZ ;  /* 0x0000000b070e7227 */ /* 0x000fc800078e00ff */
[----:B------:R-:W-:Y:S01]  /*1f60*/  @!P1 IMAD.MOV R3, RZ, RZ, -R3 ;  /* 0x000000ffff039224 */ /* 0x000fe200078e0a03 */
[----:B------:R-:W-:Y:S01]  /*1f70*/  ISETP.GE.AND P1, PT, R13, RZ, PT ;  /* 0x000000ff0d00720c */ /* 0x000fe20003f26270 */
[----:B------:R-:W-:Y:S01]  /*1f80*/  IMAD.MOV R14, RZ, RZ, -R14 ;  /* 0x000000ffff0e7224 */ /* 0x000fe200078e0a0e */
[----:B------:R-:W-:Y:S01]  /*1f90*/  IABS R13, R25 ;  /* 0x00000019000d7213 */ /* 0x000fe20000000000 */
[----:B------:R-:W-:Y:S01]  /*1fa0*/  IMAD.MOV R10, RZ, RZ, -R10 ;  /* 0x000000ffff0a7224 */ /* 0x000fe200078e0a0a */
[----:B------:R0:W-:Y:S01]  /*1fb0*/  STL [R1+0x24], R3 ;  /* 0x0000240301007387 */ /* 0x0001e20000100800 */
[C---:B------:R-:W-:Y:S02]  /*1fc0*/  IMAD R11, R21.reuse, R14, R11 ;  /* 0x0000000e150b7224 */ /* 0x040fe400078e020b */
[----:B------:R-:W-:Y:S02]  /*1fd0*/  IMAD R0, R21, R10, R0 ;  /* 0x0000000a15007224 */ /* 0x000fe400078e0200 */
[----:B------:R-:W-:-:S02]  /*1fe0*/  @!P4 IMAD.MOV R16, RZ, RZ, -R16 ;  /* 0x000000ffff10c224 */ /* 0x000fc400078e0a10 */
[----:B------:R-:W-:Y:S02]  /*1ff0*/  VIADD R8, R15, 0x24 ;  /* 0x000000240f087836 */ /* 0x000fe40000000000 */
[--C-:B------:R-:W-:Y:S01]  /*2000*/  @!P6 IMAD.IADD R12, R12, 0x1, -R21.reuse ;  /* 0x000000010c0ce824 */ /* 0x100fe200078e0a15 */
[C---:B------:R-:W-:Y:S01]  /*2010*/  ISETP.GT.U32.AND P6, PT, R21.reuse, R0, PT ;  /* 0x000000001500720c */ /* 0x040fe20003fc4070 */
[----:B0-----:R-:W-:Y:S01]  /*2020*/  IMAD.MOV.U32 R3, RZ, RZ, R6 ;  /* 0x000000ffff037224 */ /* 0x001fe200078e0006 */
[----:B------:R0:W-:Y:S01]  /*2030*/  STL [R1+0x28], R16 ;  /* 0x0000281001007387 */ /* 0x0001e20000100800 */
[----:B------:R-:W-:Y:S01]  /*2040*/  @!P5 IMAD.IADD R4, R4, 0x1, -R21 ;  /* 0x000000010404d824 */ /* 0x000fe200078e0a15 */
[----:B------:R-:W-:Y:S01]  /*2050*/  IABS R6, R8 ;  /* 0x0000000800067213 */ /* 0x000fe20000000000 */
[----:B------:R-:W-:Y:S01]  /*2060*/  @!P0 IMAD.MOV R3, RZ, RZ, -R3 ;  /* 0x000000ffff038224 */ /* 0x000fe200078e0a03 */
[----:B------:R-:W-:Y:S01]  /*2070*/  ISETP.GT.U32.AND P0, PT, R21, R11, PT ;  /* 0x0000000b1500720c */ /* 0x000fe20003f04070 */
[C---:B------:R-:W-:Y:S01]  /*2080*/  VIADD R10, R15.reuse, 0x1e ;  /* 0x0000001e0f0a7836 */ /* 0x040fe20000000000 */
[----:B------:R-:W-:Y:S01]  /*2090*/  ISETP.GE.AND P4, PT, R8, RZ, PT ;  /* 0x000000ff0800720c */ /* 0x000fe20003f86270 */
[----:B------:R-:W-:Y:S01]  /*20a0*/  VIADD R8, R15, 0x20 ;  /* 0x000000200f087836 */ /* 0x000fe20000000000 */
[----:B------:R2:W-:Y:S01]  /*20b0*/  STL [R1+0x2c], R3 ;  /* 0x00002c0301007387 */ /* 0x0005e20000100800 */
[----:B------:R-:W-:Y:S01]  /*20c0*/  ISETP.GE.AND P5, PT, R9, RZ, PT ;  /* 0x000000ff0900720c */ /* 0x000fe20003fa6270 */
[----:B------:R-:W-:Y:S01]  /*20d0*/  VIADD R14, R15, 0x12 ;  /* 0x000000120f0e7836 */ /* 0x000fe20000000000 */
[----:B------:R-:W-:Y:S01]  /*20e0*/  IABS R9, R10 ;  /* 0x0000000a00097213 */ /* 0x000fe20000000000 */
[----:B------:R-:W-:Y:S01]  /*20f0*/  @!P6 IMAD.IADD R0, R0, 0x1, -R21 ;  /* 0x000000010000e824 */ /* 0x000fe200078e0a15 */
[----:B------:R-:W-:-:S02]  /*2100*/  IABS R19, R8 ;  /* 0x0000000800137213 */ /* 0x000fc40000000000 */
[----:B0-----:R-:W-:Y:S02]  /*2110*/  IABS R16, R14 ;  /* 0x0000000e00107213 */ /* 0x001fe40000000000 */
[----:B------:R-:W-:Y:S01]  /*2120*/  @!P0 IMAD.IADD R11, R11, 0x1, -R21 ;  /* 0x000000010b0b8824 */ /* 0x000fe200078e0a15 */
[C---:B------:R-:W-:Y:S01]  /*2130*/  ISETP.GT.U32.AND P6, PT, R21.reuse, R0, PT ;  /* 0x000000001500720c */ /* 0x040fe20003fc4070 */
[----:B--2---:R-:W-:Y:S02]  /*2140*/  IMAD.MOV.U32 R3, RZ, RZ, R4 ;  /* 0x000000ffff037224 */ /* 0x004fe400078e0004 */
[----:B------:R-:W-:Y:S01]  /*2150*/  IMAD.MOV.U32 R4, RZ, RZ, R6 ;  /* 0x000000ffff047224 */ /* 0x000fe200078e0006 */
[----:B------:R-:W-:Y:S01]  /*2160*/  ISETP.GT.U32.AND P0, PT, R21, R11, PT ;  /* 0x0000000b1500720c */ /* 0x000fe20003f04070 */
[----:B------:R-:W-:Y:S01]  /*2170*/  @!P3 IMAD.MOV R3, RZ, RZ, -R3 ;  /* 0x000000ffff03b224 */ /* 0x000fe200078e0a03 */
[----:B------:R-:W-:Y:S01]  /*2180*/  ISETP.GE.AND P3, PT, R5, RZ, PT ;  /* 0x000000ff0500720c */ /* 0x000fe20003f66270 */
[----:B------:R-:W-:Y:S01]  /*2190*/  IMAD.HI.U32 R6, R7, R4, RZ ;  /* 0x0000000407067227 */ /* 0x000fe200078e00ff */
[----:B------:R-:W-:-:S02]  /*21a0*/  IABS R5, R5 ;  /* 0x0000000500057213 */ /* 0x000fc40000000000 */
[----:B------:R0:W-:Y:S01]  /*21b0*/  STL [R1+0x30], R3 ;  /* 0x0000300301007387 */ /* 0x0001e20000100800 */
[----:B------:R-:W-:Y:S02]  /*21c0*/  IMAD.MOV R6, RZ, RZ, -R6 ;  /* 0x000000ffff067224 */ /* 0x000fe400078e0a06 */
[--C-:B------:R-:W-:Y:S02]  /*21d0*/  @!P6 IMAD.IADD R0, R0, 0x1, -R21.reuse ;  /* 0x000000010000e824 */ /* 0x100fe400078e0a15 */
[----:B------:R-:W-:Y:S02]  /*21e0*/  IMAD R4, R21, R6, R4 ;  /* 0x0000000615047224 */ /* 0x000fe400078e0204 */
[----:B------:R-:W-:Y:S02]  /*21f0*/  @!P0 IMAD.IADD R11, R11, 0x1, -R21 ;  /* 0x000000010b0b8824 */ /* 0x000fe400078e0a15 */
[----:B------:R-:W-:Y:S01]  /*2200*/  IMAD.HI.U32 R6, R7, R9, RZ ;  /* 0x0000000907067227 */ /* 0x000fe200078e00ff */
[----:B------:R-:W-:-:S03]  /*2210*/  ISETP.GT.U32.AND P0, PT, R21, R4, PT ;  /* 0x000000041500720c */ /* 0x000fc60003f04070 */
[----:B0-----:R-:W-:Y:S02]  /*2220*/  IMAD.MOV.U32 R3, RZ, RZ, R12 ;  /* 0x000000ffff037224 */ /* 0x001fe400078e000c */
[----:B------:R-:W-:Y:S02]  /*2230*/  IMAD.MOV R6, RZ, RZ, -R6 ;  /* 0x000000ffff067224 */ /* 0x000fe400078e0a06 */
[----:B------:R-:W-:Y:S01]  /*2240*/  @!P1 IMAD.MOV R3, RZ, RZ, -R3 ;  /* 0x000000ffff039224 */ /* 0x000fe200078e0a03 */
[----:B------:R-:W-:Y:S01]  /*2250*/  ISETP.GE.AND P1, PT, R8, RZ, PT ;  /* 0x000000ff0800720c */ /* 0x000fe20003f26270 */
[----:B------:R-:W-:-:S03]  /*2260*/  IMAD.HI.U32 R8, R7, R19, RZ ;  /* 0x0000001307087227 */ /* 0x000fc600078e00ff */
[----:B------:R0:W-:Y:S01]  /*2270*/  STL [R1+0x3c], R3 ;  /* 0x00003c0301007387 */ /* 0x0001e20000100800 */
[----:B------:R-:W-:Y:S02]  /*2280*/  IMAD.MOV R8, RZ, RZ, -R8 ;  /* 0x000000ffff087224 */ /* 0x000fe400078e0a08 */
[C---:B------:R-:W-:Y:S02]  /*2290*/  IMAD R9, R21.reuse, R6, R9 ;  /* 0x0000000615097224 */ /* 0x040fe400078e0209 */
[----:B------:R-:W-:Y:S02]  /*22a0*/  IMAD R19, R21, R8, R19 ;  /* 0x0000000815137224 */ /* 0x000fe400078e0213 */
[----:B------:R-:W-:Y:S02]  /*22b0*/  @!P0 IMAD.IADD R4, R4, 0x1, -R21 ;  /* 0x0000000104048824 */ /* 0x000fe400078e0a15 */
[----:B------:R-:W-:Y:S01]  /*22c0*/  VIADD R8, R15, 0x1c ;  /* 0x0000001c0f087836 */ /* 0x000fe20000000000 */
[C---:B------:R-:W-:Y:S01]  /*22d0*/  ISETP.GT.U32.AND P6, PT, R21.reuse, R19, PT ;  /* 0x000000131500720c */ /* 0x040fe20003fc4070 */
[----:B0-----:R-:W-:Y:S01]  /*22e0*/  IMAD.MOV.U32 R3, RZ, RZ, R11 ;  /* 0x000000ffff037224 */ /* 0x001fe200078e000b */
[----:B------:R-:W-:Y:S01]  /*22f0*/  ISETP.GT.U32.AND P0, PT, R21, R4, PT ;  /* 0x000000041500720c */ /* 0x000fe20003f04070 */
[----:B------:R-:W-:Y:S01]  /*2300*/  IMAD.HI.U32 R6, R7, R13, RZ ;  /* 0x0000000d07067227 */ /* 0x000fe200078e00ff */
[----:B------:R-:W-:-:S03]  /*2310*/  IABS R20, R8 ;  /* 0x0000000800147213 */ /* 0x000fc60000000000 */
[----:B------:R-:W-:Y:S02]  /*2320*/  @!P2 IMAD.MOV R3, RZ, RZ, -R3 ;  /* 0x000000ffff03a224 */ /* 0x000fe400078e0a03 */
[----:B------:R-:W-:-:S03]  /*2330*/  IMAD.HI.U32 R11, R7, R20, RZ ;  /* 0x00000014070b7227 */ /* 0x000fc600078e00ff */
[----:B------:R0:W-:Y:S01]  /*2340*/  STL [R1+0x40], R3 ;  /* 0x0000400301007387 */ /* 0x0001e20000100800 */
[--C-:B------:R-:W-:Y:S02]  /*2350*/  @!P6 IMAD.IADD R19, R19, 0x1, -R21.reuse ;  /* 0x000000011313e824 */ /* 0x100fe400078e0a15 */
[----:B------:R-:W-:Y:S01]  /*2360*/  @!P0 IMAD.IADD R4, R4, 0x1, -R21 ;  /* 0x0000000104048824 */ /* 0x000fe200078e0a15 */
[----:B------:R-:W-:Y:S01]  /*2370*/  ISETP.GE.AND P0, PT, R10, RZ, PT ;  /* 0x000000ff0a00720c */ /* 0x000fe20003f06270 */
[----:B------:R-:W-:Y:S01]  /*2380*/  IMAD.MOV R10, RZ, RZ, -R11 ;  /* 0x000000ffff0a7224 */ /* 0x000fe200078e0a0b */
[C---:B------:R-:W-:Y:S01]  /*2390*/  ISETP.GT.U32.AND P6, PT, R21.reuse, R19, PT ;  /* 0x000000131500720c */ /* 0x040fe20003fc4070 */
[----:B------:R-:W-:Y:S02]  /*23a0*/  IMAD.MOV R6, RZ, RZ, -R6 ;  /* 0x000000ffff067224 */ /* 0x000fe400078e0a06 */
[----:B------:R-:W-:Y:S02]  /*23b0*/  IMAD R20, R21, R10, R20 ;  /* 0x0000000a15147224 */ /* 0x000fe400078e0214 */
[----:B0-----:R-:W-:-:S02]  /*23c0*/  IMAD.MOV.U32 R3, RZ, RZ, R0 ;  /* 0x000000ffff037224 */ /* 0x001fc400078e0000 */
[C---:B------:R-:W-:Y:S02]  /*23d0*/  IMAD R13, R21.reuse, R6, R13 ;  /* 0x00000006150d7224 */ /* 0x040fe400078e020d */
[----:B------:R-:W-:Y:S01]  /*23e0*/  @!P5 IMAD.MOV R3, RZ, RZ, -R3 ;  /* 0x000000ffff03d224 */ /* 0x000fe200078e0a03 */
[----:B------:R-:W-:Y:S01]  /*23f0*/  ISETP.GT.U32.AND P5, PT, R21, R9, PT ;  /* 0x000000091500720c */ /* 0x000fe20003fa4070 */
[----:B------:R-:W-:-:S03]  /*2400*/  IMAD.HI.U32 R12, R7, R5, RZ ;  /* 0x00000005070c7227 */ /* 0x000fc600078e00ff */
[----:B------:R0:W-:Y:S01]  /*2410*/  STL [R1+0x44], R3 ;  /* 0x0000440301007387 */ /* 0x0001e20000100800 */
[----:B------:R-:W-:Y:S01]  /*2420*/  @!P6 IMAD.IADD R19, R19, 0x1, -R21 ;  /* 0x000000011313e824 */ /* 0x000fe200078e0a15 */
[----:B------:R-:W-:Y:S01]  /*2430*/  ISETP.GT.U32.AND P6, PT, R21, R20, PT ;  /* 0x000000141500720c */ /* 0x000fe20003fc4070 */
[----:B------:R-:W-:Y:S02]  /*2440*/  IMAD.MOV R12, RZ, RZ, -R12 ;  /* 0x000000ffff0c7224 */ /* 0x000fe400078e0a0c */
[----:B------:R-:W-:-:S04]  /*2450*/  IMAD.HI.U32 R0, R7, R24, RZ ;  /* 0x0000001807007227 */ /* 0x000fc800078e00ff */
[----:B------:R-:W-:Y:S02]  /*2460*/  @!P5 IMAD.IADD R9, R9, 0x1, -R21 ;  /* 0x000000010909d824 */ /* 0x000fe400078e0a15 */
[C---:B------:R-:W-:Y:S02]  /*2470*/  IMAD R5, R21.reuse, R12, R5 ;  /* 0x0000000c15057224 */ /* 0x040fe400078e0205 */
[----:B------:R-:W-:Y:S01]  /*2480*/  IMAD.MOV R0, RZ, RZ, -R0 ;  /* 0x000000ffff007224 */ /* 0x000fe200078e0a00 */
[C---:B------:R-:W-:Y:S01]  /*2490*/  ISETP.GT.U32.AND P5, PT, R21.reuse, R9, PT ;  /* 0x000000091500720c */ /* 0x040fe20003fa4070 */
[----:B------:R-:W-:Y:S01]  /*24a0*/  @!P6 IMAD.IADD R20, R20, 0x1, -R21 ;  /* 0x000000011414e824 */ /* 0x000fe200078e0a15 */
[C---:B------:R-:W-:Y:S01]  /*24b0*/  ISETP.GT.U32.AND P2, PT, R21.reuse, R5, PT ;  /* 0x000000051500720c */ /* 0x040fe20003f44070 */
[----:B------:R-:W-:Y:S02]  /*24c0*/  IMAD R24, R21, R0, R24 ;  /* 0x0000000015187224 */ /* 0x000fe400078e0218 */
[----:B------:R-:W-:Y:S01]  /*24d0*/  IMAD.HI.U32 R0, R7, R22, RZ ;  /* 0x0000001607007227 */ /* 0x000fe200078e00ff */
[----:B------:R-:W-:-:S03]  /*24e0*/  ISETP.GT.U32.AND P6, PT, R21, R20, PT ;  /* 0x000000141500720c */ /* 0x000fc60003fc4070 */
[----:B------:R-:W-:Y:S02]  /*24f0*/  IMAD.MOV R0, RZ, RZ, -R0 ;  /* 0x000000ffff007224 */ /* 0x000fe400078e0a00 */
[----:B------:R-:W-:Y:S02]  /*2500*/  VIADD R12, R15, 0x10 ;  /* 0x000000100f0c7836 */ /* 0x000fe40000000000 */
[--C-:B------:R-:W-:Y:S01]  /*2510*/  @!P5 IMAD.IADD R9, R9, 0x1, -R21.reuse ;  /* 0x000000010909d824 */ /* 0x100fe200078e0a15 */
[----:B------:R-:W-:Y:S01]  /*2520*/  ISETP.GT.U32.AND P5, PT, R21, R13, PT ;  /* 0x0000000d1500720c */ /* 0x000fe20003fa4070 */
[--C-:B------:R-:W-:Y:S01]  /*2530*/  @!P2 IMAD.IADD R5, R5, 0x1, -R21.reuse ;  /* 0x000000010505a824 */ /* 0x100fe200078e0a15 */
[----:B------:R-:W-:Y:S01]  /*2540*/  IABS R14, R12 ;  /* 0x0000000c000e7213 */ /* 0x000fe20000000000 */
[C---:B------:R-:W-:Y:S02]  /*2550*/  IMAD R22, R21.reuse, R0, R22 ;  /* 0x0000000015167224 */ /* 0x040fe400078e0216 */
[----:B------:R-:W-:Y:S01]  /*2560*/  @!P6 IMAD.IADD R20, R20, 0x1, -R21 ;  /* 0x000000011414e824 */ /* 0x000fe200078e0a15 */
[----:B------:R-:W-:Y:S01]  /*2570*/  ISETP.GT.U32.AND P6, PT, R21, R24, PT ;  /* 0x000000181500720c */ /* 0x000fe20003fc4070 */
[----:B0-----:R-:W-:Y:S01]  /*2580*/  VIADD R3, R15, 0xe ;  /* 0x0000000e0f037836 */ /* 0x001fe20000000000 */
[----:B------:R-:W-:Y:S01]  /*2590*/  ISETP.GT.U32.AND P2, PT, R21, R5, PT ;  /* 0x000000051500720c */ /* 0x000fe20003f44070 */
[----:B------:R-:W-:-:S03]  /*25a0*/  IMAD.HI.U32 R10, R7, R18, RZ ;  /* 0x00000012070a7227 */ /* 0x000fc600078e00ff */
[----:B------:R0:W-:Y:S01]  /*25b0*/  STL [R1+0x68], R3 ;  /* 0x0000680301007387 */ /* 0x0001e20000100800 */
[----:B------:R-:W-:Y:S01]  /*25c0*/  @!P5 IMAD.IADD R13, R13, 0x1, -R21 ;  /* 0x000000010d0dd824 */ /* 0x000fe200078e0a15 */
[----:B------:R-:W-:Y:S01]  /*25d0*/  IABS R17, R3 ;  /* 0x0000000300117213 */ /* 0x000fe20000000000 */
[----:B------:R-:W-:-:S03]  /*25e0*/  IMAD.HI.U32 R0, R7, R14, RZ ;  /* 0x0000000e07007227 */ /* 0x000fc600078e00ff */
[----:B------:R-:W-:Y:S01]  /*25f0*/  ISETP.GT.U32.AND P5, PT, R21, R13, PT ;  /* 0x0000000d1500720c */ /* 0x000fe20003fa4070 */
[--C-:B------:R-:W-:Y:S02]  /*2600*/  @!P6 IMAD.IADD R24, R24, 0x1, -R21.reuse ;  /* 0x000000011818e824 */ /* 0x100fe400078e0a15 */
[----:B------:R-:W-:Y:S01]  /*2610*/  @!P2 IMAD.IADD R5, R5, 0x1, -R21 ;  /* 0x000000010505a824 */ /* 0x000fe200078e0a15 */
[----:B------:R-:W-:Y:S01]  /*2620*/  ISETP.GE.AND P2, PT, R8, RZ, PT ;  /* 0x000000ff0800720c */ /* 0x000fe20003f46270 */
[----:B------:R-:W-:Y:S02]  /*2630*/  IMAD.MOV R10, RZ, RZ, -R10 ;  /* 0x000000ffff0a7224 */ /* 0x000fe400078e0a0a */
[----:B------:R-:W-:-:S04]  /*2640*/  IMAD.HI.U32 R8, R7, R16, RZ ;  /* 0x0000001007087227 */ /* 0x000fc800078e00ff */
[----:B0-----:R-:W-:Y:S02]  /*2650*/  VIADD R3, R15, 0xc ;  /* 0x0000000c0f037836 */ /* 0x001fe40000000000 */
[--C-:B------:R-:W-:Y:S01]  /*2660*/  @!P5 IMAD.IADD R13, R13, 0x1, -R21.reuse ;  /* 0x000000010d0dd824 */ /* 0x100fe200078e0a15 */
[C---:B------:R-:W-:Y:S01]  /*2670*/  ISETP.GT.U32.AND P5, PT, R21.reuse, R22, PT ;  /* 0x000000161500720c */ /* 0x040fe20003fa4070 */
[----:B------:R-:W-:Y:S01]  /*2680*/  IMAD.MOV R0, RZ, RZ, -R0 ;  /* 0x000000ffff007224 */ /* 0x000fe200078e0a00 */
[----:B------:R-:W-:Y:S01]  /*2690*/  IABS R23, R3 ;  /* 0x0000000300177213 */ /* 0x000fe20000000000 */
[----:B------:R-:W-:Y:S01]  /*26a0*/  IMAD R18, R21, R10, R18 ;  /* 0x0000000a15127224 */ /* 0x000fe200078e0212 */
[----:B------:R-:W-:Y:S01]  /*26b0*/  STL [R1+0x5c], R3 ;  /* 0x00005c0301007387 */ /* 0x000fe20000100800 */
[----:B------:R-:W-:Y:S02]  /*26c0*/  IMAD.MOV R8, RZ, RZ, -R8 ;  /* 0x000000ffff087224 */ /* 0x000fe400078e0a08 */
[----:B------:R-:W-:Y:S01]  /*26d0*/  VIADD R10, R15, 0xa ;  /* 0x0000000a0f0a7836 */ /* 0x000fe20000000000 */
[C---:B------:R-:W-:Y:S01]  /*26e0*/  ISETP.GT.U32.AND P6, PT, R21.reuse, R18, PT ;  /* 0x000000121500720c */ /* 0x040fe20003fc4070 */
[C---:B------:R-:W-:Y:S01]  /*26f0*/  IMAD R14, R21.reuse, R0, R14 ;  /* 0x00000000150e7224 */ /* 0x040fe200078e020e */
[----:B------:R-:W-:Y:S01]  /*2700*/  IABS R0, R2 ;  /* 0x0000000200007213 */ /* 0x000fe20000000000 */
[C---:B------:R-:W-:Y:S01]  /*2710*/  IMAD R16, R21.reuse, R8, R16 ;  /* 0x0000000815107224 */ /* 0x040fe200078e0210 */
[----:B------:R0:W-:Y:S01]  /*2720*/  STL [R1+0x58], R10 ;  /* 0x0000580a01007387 */ /* 0x0001e20000100800 */
[----:B------:R-:W-:Y:S01]  /*2730*/  @!P5 IMAD.IADD R22, R22, 0x1, -R21 ;  /* 0x000000011616d824 */ /* 0x000fe200078e0a15 */
[----:B------:R-:W-:Y:S01]  /*2740*/  ISETP.GT.U32.AND P5, PT, R21, R24, PT ;  /* 0x000000181500720c */ /* 0x000fe20003fa4070 */
[----:B------:R-:W-:Y:S01]  /*2750*/  IMAD.MOV.U32 R8, RZ, RZ, R4 ;  /* 0x000000ffff087224 */ /* 0x000fe200078e0004 */
[----:B------:R-:W-:Y:S01]  /*2760*/  IABS R12, R10 ;  /* 0x0000000a000c7213 */ /* 0x000fe20000000000 */
[----:B------:R-:W-:Y:S01]  /*2770*/  IMAD.HI.U32 R4, R7, R23, RZ ;  /* 0x0000001707047227 */ /* 0x000fe200078e00ff */
[----:B------:R2:W-:Y:S03]  /*2780*/  STL [R1+0x1520], R2 ;  /* 0x0015200201007387 */ /* 0x0005e60000100800 */
[----:B------:R-:W-:Y:S01]  /*2790*/  IMAD.MOV R4, RZ, RZ, -R4 ;  /* 0x000000ffff047224 */ /* 0x000fe200078e0a04 */
[----:B0-----:R-:W0:Y:S01]  /*27a0*/  I2F.RP R10, R0 ;  /* 0x00000000000a7306 */ /* 0x001e220000209400 */
[----:B------:R-:W-:-:S02]  /*27b0*/  VIADD R3, R15, 0x8 ;  /* 0x000000080f037836 */ /* 0x000fc40000000000 */
[----:B------:R-:W-:Y:S01]  /*27c0*/  @!P4 IMAD.MOV R8, RZ, RZ, -R8 ;  /* 0x000000ffff08c224 */ /* 0x000fe200078e0a08 */
[C---:B------:R-:W-:Y:S01]  /*27d0*/  ISETP.GT.U32.AND P4, PT, R21.reuse, R22, PT ;  /* 0x000000161500720c */ /* 0x040fe20003f84070 */
[----:B------:R-:W-:Y:S01]  /*27e0*/  @!P5 IMAD.IADD R24, R24, 0x1, -R21 ;  /* 0x000000011818d824 */ /* 0x000fe200078e0a15 */
[C---:B------:R-:W-:Y:S01]  /*27f0*/  ISETP.GT.U32.AND P5, PT, R21.reuse, R16, PT ;  /* 0x000000101500720c */ /* 0x040fe20003fa4070 */
[----:B------:R-:W-:Y:S01]  /*2800*/  IMAD R23, R21, R4, R23 ;  /* 0x0000000415177224 */ /* 0x000fe200078e0217 */
[----:B------:R-:W-:Y:S01]  /*2810*/  STL [R1+0x54], R3 ;  /* 0x0000540301007387 */ /* 0x000fe20000100800 */
[----:B------:R-:W-:-:S03]  /*2820*/  IMAD.HI.U32 R4, R7, R12, RZ ;  /* 0x0000000c07047227 */ /* 0x000fc600078e00ff */
[----:B------:R1:W-:Y:S01]  /*2830*/  STL [R1+0x38], R8 ;  /* 0x0000380801007387 */ /* 0x0003e20000100800 */
[----:B------:R-:W-:Y:S02]  /*2840*/  IMAD.MOV R4, RZ, RZ, -R4 ;  /* 0x000000ffff047224 */ /* 0x000fe400078e0a04 */
[----:B--2---:R-:W-:Y:S01]  /*2850*/  VIADD R2, R15, 0x6 ;  /* 0x000000060f027836 */ /* 0x004fe20000000000 */
[----:B0-----:R-:W0:Y:S01]  /*2860*/  MUFU.RCP R10, R10 ;  /* 0x0000000a000a7308 */ /* 0x001e220000001000 */
[----:B------:R-:W-:-:S03]  /*2870*/  IMAD.HI.U32 R6, R7, R17, RZ ;  /* 0x0000001107067227 */ /* 0x000fc600078e00ff */
[----:B------:R2:W-:Y:S01]  /*2880*/  STL [R1+0x50], R2 ;  /* 0x0000500201007387 */ /* 0x0005e20000100800 */
[--C-:B------:R-:W-:Y:S01]  /*2890*/  @!P5 IMAD.IADD R16, R16, 0x1, -R21.reuse ;  /* 0x000000011010d824 */ /* 0x100fe200078e0a15 */
[----:B-1----:R-:W-:Y:S01]  /*28a0*/  IABS R8, R3 ;  /* 0x0000000300087213 */ /* 0x002fe20000000000 */
[----:B------:R-:W-:Y:S01]  /*28b0*/  VIADD R3, R15, 0x4 ;  /* 0x000000040f037836 */ /* 0x000fe20000000000 */
[C---:B------:R-:W-:Y:S01]  /*28c0*/  ISETP.GT.U32.AND P5, PT, R21.reuse, R23, PT ;  /* 0x000000171500720c */ /* 0x040fe20003fa4070 */
[C---:B------:R-:W-:Y:S01]  /*28d0*/  IMAD R12, R21.reuse, R4, R12 ;  /* 0x00000004150c7224 */ /* 0x040fe200078e020c */
[----:B------:R-:W-:Y:S01]  /*28e0*/  IABS R4, R2 ;  /* 0x0000000200047213 */ /* 0x000fe20000000000 */
[----:B------:R-:W-:Y:S01]  /*28f0*/  IMAD.MOV R6, RZ, RZ, -R6 ;  /* 0x000000ffff067224 */ /* 0x000fe200078e0a06 */
[----:B------:R1:W-:Y:S01]  /*2900*/  STL [R1+0x4c], R3 ;  /* 0x00004c0301007387 */ /* 0x0003e20000100800 */
[----:B------:R-:W-:Y:S02]  /*2910*/  @!P6 IMAD.IADD R18, R18, 0x1, -R21 ;  /* 0x000000011212e824 */ /* 0x000fe400078e0a15 */
[----:B--2---:R-:W-:Y:S01]  /*2920*/  IMAD.MOV.U32 R2, RZ, RZ, R5 ;  /* 0x000000ffff027224 */ /* 0x004fe200078e0005 */
[----:B------:R-:W-:Y:S01]  /*2930*/  IABS R5, R3 ;  /* 0x0000000300057213 */ /* 0x000fe20000000000 */
[C---:B------:R-:W-:Y:S01]  /*2940*/  IMAD R17, R21.reuse, R6, R17 ;  /* 0x0000000615117224 */ /* 0x040fe200078e0211 */
[----:B------:R-:W-:Y:S01]  /*2950*/  ISETP.GT.U32.AND P6, PT, R21, R18, PT ;  /* 0x000000121500720c */ /* 0x000fe20003fc4070 */
[----:B------:R-:W-:-:S04]  /*2960*/  IMAD.HI.U32 R6, R7, R8, RZ ;  /* 0x0000000807067227 */ /* 0x000fc800078e00ff */
[----:B------:R-:W-:-:S04]  /*2970*/  IMAD.HI.U32 R11, R7, R5, RZ ;  /* 0x00000005070b7227 */ /* 0x000fc800078e00ff */
[----:B------:R-:W-:Y:S02]  /*2980*/  @!P5 IMAD.IADD R23, R23, 0x1, -R21 ;  /* 0x000000011717d824 */ /* 0x000fe400078e0a15 */
[----:B------:R-:W-:Y:S02]  /*2990*/  IMAD.MOV R11, RZ, RZ, -R11 ;  /* 0x000000ffff0b7224 */ /* 0x000fe400078e0a0b */
[----:B------:R-:W-:Y:S01]  /*29a0*/  IMAD.MOV R6, RZ, RZ, -R6 ;  /* 0x000000ffff067224 */ /* 0x000fe200078e0a06 */
[C---:B------:R-:W-:Y:S01]  /*29b0*/  ISETP.GT.U32.AND P5, PT, R21.reuse, R23, PT ;  /* 0x000000171500720c */ /* 0x040fe20003fa4070 */
[----:B0-----:R-:W-:Y:S02]  /*29c0*/  VIADD R10, R10, 0xffffffe ;  /* 0x0ffffffe0a0a7836 */ /* 0x001fe40000000000 */
[C---:B------:R-:W-:Y:S02]  /*29d0*/  IMAD R8, R21.reuse, R6, R8 ;  /* 0x0000000615087224 */ /* 0x040fe400078e0208 */
[----:B------:R-:W-:-:S02]  /*29e0*/  IMAD R5, R21, R11, R5 ;  /* 0x0000000b15057224 */ /* 0x000fc400078e0205 */
[----:B------:R-:W-:Y:S01]  /*29f0*/  IMAD.HI.U32 R6, R7, R4, RZ ;  /* 0x0000000407067227 */ /* 0x000fe200078e00ff */
[----:B------:R0:W2:Y:S03]  /*2a00*/  F2I.FTZ.U32.TRUNC.NTZ R11, R10 ;  /* 0x0000000a000b7305 */ /* 0x0000a6000021f000 */
[----:B------:R-:W-:Y:S02]  /*2a10*/  IMAD.MOV R6, RZ, RZ, -R6 ;  /* 0x000000ffff067224 */ /* 0x000fe400078e0a06 */
[----:B-1----:R-:W-:Y:S02]  /*2a20*/  VIADD R3, R15, 0x2 ;  /* 0x000000020f037836 */ /* 0x002fe40000000000 */
[----:B------:R-:W-:Y:S02]  /*2a30*/  @!P3 IMAD.MOV R2, RZ, RZ, -R2 ;  /* 0x000000ffff02b224 */ /* 0x000fe400078e0a02 */
[----:B------:R-:W-:Y:S01]  /*2a40*/  IMAD R4, R21, R6, R4 ;  /* 0x0000000615047224 */ /* 0x000fe200078e0204 */
[----:B------:R-:W-:Y:S01]  /*2a50*/  IABS R6, R3 ;  /* 0x0000000300067213 */ /* 0x000fe20000000000 */
[--C-:B------:R-:W-:Y:S01]  /*2a60*/  @!P5 IMAD.IADD R23, R23, 0x1, -R21.reuse ;  /* 0x000000011717d824 */ /* 0x100fe200078e0a15 */
[----:B------:R1:W-:Y:S01]  /*2a70*/  STL [R1+0x34], R2 ;  /* 0x0000340201007387 */ /* 0x0003e20000100800 */
[----:B------:R-:W-:Y:S01]  /*2a80*/  ISETP.GE.AND P5, PT, R25, RZ, PT ;  /* 0x000000ff1900720c */ /* 0x000fe20003fa6270 */
[----:B------:R-:W-:Y:S01]  /*2a90*/  @!P6 IMAD.IADD R18, R18, 0x1, -R21 ;  /* 0x000000011212e824 */ /* 0x000fe200078e0a15 */
[----:B------:R-:W-:Y:S01]  /*2aa0*/  ISETP.GT.U32.AND P6, PT, R21, R17, PT ;  /* 0x000000111500720c */ /* 0x000fe20003fc4070 */
[----:B------:R-:W-:Y:S01]  /*2ab0*/  IMAD.HI.U32 R25, R7, R6, RZ ;  /* 0x0000000607197227 */ /* 0x000fe200078e00ff */
[----:B0-----:R-:W-:-:S03]  /*2ac0*/  IABS R10, R15 ;  /* 0x0000000f000a7213 */ /* 0x001fc60000000000 */
[----:B------:R-:W-:Y:S01]  /*2ad0*/  @!P4 IMAD.IADD R22, R22, 0x1, -R21 ;  /* 0x000000011616c824 */ /* 0x000fe200078e0a15 */
[----:B------:R-:W-:Y:S01]  /*2ae0*/  ISETP.GT.U32.AND P4, PT, R21, R14, PT ;  /* 0x0000000e1500720c */ /* 0x000fe20003f84070 */
[----:B-1----:R-:W-:Y:S02]  /*2af0*/  IMAD.MOV.U32 R2, RZ, RZ, R19 ;  /* 0x000000ffff027224 */ /* 0x002fe400078e0013 */
[----:B--2---:R-:W-:Y:S02]  /*2b00*/  IMAD.MOV R19, RZ, RZ, -R11 ;  /* 0x000000ffff137224 */ /* 0x004fe400078e0a0b */
[----:B------:R-:W-:Y:S02]  /*2b10*/  @!P1 IMAD.MOV R2, RZ, RZ, -R2 ;  /* 0x000000ffff029224 */ /* 0x000fe400078e0a02 */
[----:B------:R-:W-:Y:S02]  /*2b20*/  IMAD.MOV R25, RZ, RZ, -R25 ;  /* 0x000000ffff197224 */ /* 0x000fe400078e0a19 */
[----:B------:R-:W-:Y:S01]  /*2b30*/  IMAD R29, R19, R0, RZ ;  /* 0x00000000131d7224 */ /* 0x000fe200078e02ff */
[----:B------:R0:W-:Y:S01]  /*2b40*/  STL [R1+0x1c], R2 ;  /* 0x00001c0201007387 */ /* 0x0001e20000100800 */
[----:B------:R-:W-:-:S02]  /*2b50*/  IMAD R6, R21, R25, R6 ;  /* 0x0000001915067224 */ /* 0x000fc400078e0206 */
[--C-:B------:R-:W-:Y:S01]  /*2b60*/  @!P6 IMAD.IADD R17, R17, 0x1, -R21.reuse ;  /* 0x000000011111e824 */ /* 0x100fe200078e0a15 */
[----:B------:R-:W2:Y:S01]  /*2b70*/  LDL R19, [R1+0x14b8] ;  /* 0x0014b80001137983 */ /* 0x000ea20000100800 */
[--C-:B------:R-:W-:Y:S01]  /*2b80*/  @!P4 IMAD.IADD R14, R14, 0x1, -R21.reuse ;  /* 0x000000010e0ec824 */ /* 0x100fe200078e0a15 */
[C---:B------:R-:W-:Y:S02]  /*2b90*/  ISETP.GT.U32.AND P4, PT, R21.reuse, R16, PT ;  /* 0x000000101500720c */ /* 0x040fe40003f84070 */
[----:B------:R-:W3:Y:S01]  /*2ba0*/  LDL R25, [R1+0x14c8] ;  /* 0x0014c80001197983 */ /* 0x000ee20000100800 */
[C---:B------:R-:W-:Y:S02]  /*2bb0*/  ISETP.GT.U32.AND P6, PT, R21.reuse, R17, PT ;  /* 0x000000111500720c */ /* 0x040fe40003fc4070 */
[C---:B------:R-:W-:Y:S01]  /*2bc0*/  ISETP.GT.U32.AND P3, PT, R21.reuse, R14, PT ;  /* 0x0000000e1500720c */ /* 0x040fe20003f64070 */
[----:B0-----:R-:W4:Y:S07]  /*2bd0*/  LDL R2, [R1+0x14d0] ;  /* 0x0014d00001027983 */ /* 0x001f2e0000100800 */
[----:B------:R-:W-:Y:S01]  /*2be0*/  @!P4 IMAD.IADD R16, R16, 0x1, -R21 ;  /* 0x000000011010c824 */ /* 0x000fe200078e0a15 */
[----:B------:R-:W-:-:S02]  /*2bf0*/  ISETP.GT.U32.AND P4, PT, R21, R12, PT ;  /* 0x0000000c1500720c */ /* 0x000fc40003f84070 */
[--C-:B------:R-:W-:Y:S01]  /*2c00*/  @!P6 IMAD.IADD R17, R17, 0x1, -R21.reuse ;  /* 0x000000011111e824 */ /* 0x100fe200078e0a15 */
[C---:B------:R-:W-:Y:S01]  /*2c10*/  ISETP.GT.U32.AND P6, PT, R21.reuse, R4, PT ;  /* 0x000000041500720c */ /* 0x040fe20003fc4070 */
[----:B------:R-:W-:Y:S01]  /*2c20*/  @!P3 IMAD.IADD R14, R14, 0x1, -R21 ;  /* 0x000000010e0eb824 */ /* 0x000fe200078e0a15 */
[----:B------:R-:W-:Y:S01]  /*2c30*/  ISETP.GT.U32.AND P3, PT, R21, R8, PT ;  /* 0x000000081500720c */ /* 0x000fe20003f64070 */
[----:B------:R-:W-:-:S04]  /*2c40*/  IMAD.HI.U32 R7, R7, R10, RZ ;  /* 0x0000000a07077227 */ /* 0x000fc800078e00ff */
[----:B------:R-:W-:-:S03]  /*2c50*/  IMAD.MOV R7, RZ, RZ, -R7 ;  /* 0x000000ffff077224 */ /* 0x000fc600078e0a07 */
[--C-:B------:R-:W-:Y:S01]  /*2c60*/  @!P4 IMAD.IADD R12, R12, 0x1, -R21.reuse ;  /* 0x000000010c0cc824 */ /* 0x100fe200078e0a15 */
[C---:B------:R-:W-:Y:S02]  /*2c70*/  ISETP.GT.U32.AND P4, PT, R21.reuse, R5, PT ;  /* 0x000000051500720c */ /* 0x040fe40003f84070 */
[--C-:B------:R-:W-:Y:S02]  /*2c80*/  @!P6 IMAD.IADD R4, R4, 0x1, -R21.reuse ;  /* 0x000000010404e824 */ /* 0x100fe400078e0a15 */
[----:B------:R-:W-:Y:S01]  /*2c90*/  @!P3 IMAD.IADD R8, R8, 0x1, -R21 ;  /* 0x000000010808b824 */ /* 0x000fe200078e0a15 */
[C---:B------:R-:W-:Y:S02]  /*2ca0*/  ISETP.GT.U32.AND P3, PT, R21.reuse, R12, PT ;  /* 0x0000000c1500720c */ /* 0x040fe40003f64070 */
[C---:B------:R-:W-:Y:S01]  /*2cb0*/  ISETP.GT.U32.AND P6, PT, R21.reuse, R4, PT ;  /* 0x000000041500720c */ /* 0x040fe20003fc4070 */
[----:B------:R-:W-:Y:S02]  /*2cc0*/  IMAD R7, R21, R7, R10 ;  /* 0x0000000715077224 */ /* 0x000fe400078e020a */
[----:B------:R-:W-:-:S04]  /*2cd0*/  IMAD.MOV.U32 R10, RZ, RZ, RZ ;  /* 0x000000ffff0a7224 */ /* 0x000fc800078e00ff */
[----:B------:R-:W-:-:S06]  /*2ce0*/  IMAD.HI.U32 R29, R11, R29, R10 ;  /* 0x0000001d0b1d7227 */ /* 0x000fcc00078e000a */
[--C-:B------:R-:W-:Y:S01]  /*2cf0*/  @!P6 IMAD.IADD R4, R4, 0x1, -R21.reuse ;  /* 0x000000010404e824 */ /* 0x100fe200078e0a15 */
[----:B------:R-:W-:Y:S01]  /*2d00*/  ISETP.GE.AND P6, PT, R26, RZ, PT ;  /* 0x000000ff1a00720c */ /* 0x000fe20003fc6270 */
[----:B------:R-:W-:Y:S01]  /*2d10*/  @!P3 IMAD.IADD R12, R12, 0x1, -R21 ;  /* 0x000000010c0cb824 */ /* 0x000fe200078e0a15 */
[----:B------:R-:W-:Y:S02]  /*2d20*/  ISETP.GE.AND P3, PT, R28, RZ, PT ;  /* 0x000000ff1c00720c */ /* 0x000fe40003f66270 */
[----:B------:R-:W5:Y:S01]  /*2d30*/  LDL R28, [R1+0x14bc] ;  /* 0x0014bc00011c7983 */ /* 0x000f620000100800 */
[----:B--2---:R-:W-:Y:S02]  /*2d40*/  IABS R11, R19 ;  /* 0x00000013000b7213 */ /* 0x004fe40000000000 */
[----:B---3--:R-:W-:-:S03]  /*2d50*/  IABS R19, R25 ;  /* 0x0000001900137213 */ /* 0x008fc60000000000 */
[----:B------:R-:W-:Y:S01]  /*2d60*/  IMAD.HI.U32 R26, R29, R11, RZ ;  /* 0x0000000b1d1a7227 */ /* 0x000fe200078e00ff */
[----:B----4-:R-:W-:-:S03]  /*2d70*/  IABS R25, R2 ;  /* 0x0000000200197213 */ /* 0x010fc60000000000 */
[----:B------:R-:W-:Y:S02]  /*2d80*/  IMAD.MOV.U32 R2, RZ, RZ, R9 ;  /* 0x000000ffff027224 */ /* 0x000fe400078e0009 */
[----:B------:R-:W-:Y:S02]  /*2d90*/  IMAD.MOV R26, RZ, RZ, -R26 ;  /* 0x000000ffff1a7224 */ /* 0x000fe400078e0a1a */
[----:B------:R-:W-:Y:S02]  /*2da0*/  @!P0 IMAD.MOV R2, RZ, RZ, -R2 ;  /* 0x000000ffff028224 */ /* 0x000fe400078e0a02 */
[----:B------:R-:W-:-:S03]  /*2db0*/  IMAD R11, R0, R26, R11 ;  /* 0x0000001a000b7224 */ /* 0x000fc600078e020b */
[----:B------:R0:W-:Y:S04]  /*2dc0*/  STL [R1+0x1524], R2 ;  /* 0x0015240201007387 */ /* 0x0001e80000100800 */
[----:B------:R-:W2:Y:S01]  /*2dd0*/  LDL R26, [R1+0x14cc] ;  /* 0x0014cc00011a7983 */ /* 0x000ea20000100800 */
[C---:B------:R-:W-:Y:S01]  /*2de0*/  ISETP.GT.U32.AND P1, PT, R21.reuse, R8, PT ;  /* 0x000000081500720c */ /* 0x040fe20003f24070 */
[----:B------:R-:W-:Y:S02]  /*2df0*/  IMAD.MOV.U32 R9, RZ, RZ, R25 ;  /* 0x000000ffff097224 */ /* 0x000fe400078e0019 */
[----:B0-----:R-:W3:Y:S10]  /*2e00*/  LDL R2, [R1+0xbe8] ;  /* 0x000be80001027983 */ /* 0x001ef40000100800 */
[----:B------:R-:W-:Y:S01]  /*2e10*/  @!P1 IMAD.IADD R8, R8, 0x1, -R21 ;  /* 0x0000000108089824 */ /* 0x000fe200078e0a15 */
[----:B------:R-:W-:Y:S01]  /*2e20*/  ISETP.GT.U32.AND P1, PT, R21, R6, PT ;  /* 0x000000061500720c */ /* 0x000fe20003f24070 */
[----:B------:R-:W-:-:S12]  /*2e30*/  IMAD.HI.U32 R25, R29, R9, RZ ;  /* 0x000000091d197227 */ /* 0x000fd800078e00ff */
[----:B------:R-:W-:Y:S01]  /*2e40*/  @!P1 IMAD.IADD R6, R6, 0x1, -R21 ;  /* 0x0000000106069824 */ /* 0x000fe200078e0a15 */
[----:B------:R-:W-:Y:S01]  /*2e50*/  ISETP.GE.AND P1, PT, R27, RZ, PT ;  /* 0x000000ff1b00720c */ /* 0x000fe20003f26270 */
[----:B------:R-:W-:-:S04]  /*2e60*/  IMAD.HI.U32 R27, R29, R19, RZ ;  /* 0x000000131d1b7227 */ /* 0x000fc800078e00ff */
[----:B------:R-:W-:Y:S01]  /*2e70*/  IMAD.MOV R27, RZ, RZ, -R27 ;  /* 0x000000ffff1b7224 */ /* 0x000fe200078e0a1b */
[----:B-----5:R-:W-:-:S03]  /*2e80*/  IABS R10, R28 ;  /* 0x0000001c000a7213 */ /* 0x020fc60000000000 */
[----:B------:R-:W-:Y:S02]  /*2e90*/  IMAD R19, R0, R27, R19 ;  /* 0x0000001b00137224 */ /* 0x000fe400078e0213 */
[----:B------:R-:W-:Y:S02]  /*2ea0*/  IMAD.MOV R27, RZ, RZ, -R25 ;  /* 0x000000ffff1b7224 */ /* 0x000fe400078e0a19 */
[----:B------:R-:W-:-:S04]  /*2eb0*/  IMAD.HI.U32 R28, R29, R10, RZ ;  /* 0x0000000a1d1c7227 */ /* 0x000fc800078e00ff */
[----:B------:R-:W-:-:S04]  /*2ec0*/  IMAD.MOV R28, RZ, RZ, -R28 ;  /* 0x000000ffff1c7224 */ /* 0x000fc800078e0a1c */
[----:B------:R-:W-:Y:S02]  /*2ed0*/  IMAD R10, R0, R28, R10 ;  /* 0x0000001c000a7224 */ /* 0x000fe400078e020a */
[----:B------:R-:W4:Y:S01]  /*2ee0*/  LDL R28, [R1+0x14c0] ;  /* 0x0014c000011c7983 */ /* 0x000f220000100800 */
[----:B--2---:R-:W-:-:S05]  /*2ef0*/  IABS R26, R26 ;  /* 0x0000001a001a7213 */ /* 0x004fca0000000000 */
[----:B------:R-:W-:Y:S02]  /*2f00*/  IMAD.MOV.U32 R25, RZ, RZ, R26 ;  /* 0x000000ffff197224 */ /* 0x000fe400078e001a */
[----:B------:R-:W2:Y:S01]  /*2f10*/  LDL R26, [R1+0x14c4] ;  /* 0x0014c400011a7983 */ /* 0x000ea20000100800 */
[----:B------:R-:W-:-:S05]  /*2f20*/  @!P4 IMAD.IADD R5, R5, 0x1, -R21 ;  /* 0x000000010505c824 */ /* 0x000fca00078e0a15 */
[C---:B------:R-:W-:Y:S02]  /*2f30*/  ISETP.GT.U32.AND P4, PT, R21.reuse, R5, PT ;  /* 0x000000051500720c */ /* 0x040fe40003f84070 */
[----:B------:R-:W-:-:S11]  /*2f40*/  ISETP.GT.U32.AND P0, PT, R21, R6, PT ;  /* 0x000000061500720c */ /* 0x000fd60003f04070 */
[--C-:B------:R-:W-:Y:S01]  /*2f50*/  @!P4 IMAD.IADD R5, R5, 0x1, -R21.reuse ;  /* 0x000000010505c824 */ /* 0x100fe200078e0a15 */
[----:B------:R-:W-:Y:S01]  /*2f60*/  ISETP.GT.U32.AND P4, PT, R21, R7, PT ;  /* 0x000000071500720c */ /* 0x000fe20003f84070 */
[----:B------:R-:W-:Y:S01]  /*2f70*/  @!P0 IMAD.IADD R6, R6, 0x1, -R21 ;  /* 0x0000000106068824 */ /* 0x000fe200078e0a15 */
[----:B------:R-:W-:-:S11]  /*2f80*/  ISETP.GT.U32.AND P0, PT, R0, R11, PT ;  /* 0x0000000b0000720c */ /* 0x000fd60003f04070 */
[----:B------:R-:W-:-:S05]  /*2f90*/  @!P4 IMAD.IADD R7, R7, 0x1, -R21 ;  /* 0x000000010707c824 */ /* 0x000fca00078e0a15 */
[----:B------:R-:W-:Y:S01]  /*2fa0*/  ISETP.GT.U32.AND P4, PT, R21, R7, PT ;  /* 0x000000071500720c */ /* 0x000fe20003f84070 */
[C---:B------:R-:W-:Y:S01]  /*2fb0*/  IMAD R9, R0.reuse, R27, R9 ;  /* 0x0000001b00097224 */ /* 0x040fe200078e0209 */
[----:B---3--:R-:W-:Y:S01]  /*2fc0*/  IABS R27, R2 ;  /* 0x00000002001b7213 */ /* 0x008fe20000000000 */
[----:B------:R-:W-:Y:S01]  /*2fd0*/  @!P2 IMAD.MOV R20, RZ, RZ, -R20 ;  /* 0x000000ffff14a224 */ /* 0x000fe200078e0a14 */
[C---:B------:R-:W-:Y:S01]  /*2fe0*/  ISETP.GT.U32.AND P2, PT, R0.reuse, R19, PT ;  /* 0x000000130000720c */ /* 0x040fe20003f44070 */
[----:B------:R-:W-:Y:S01]  /*2ff0*/  @!P0 IMAD.IADD R11, R11, 0x1, -R0 ;  /* 0x000000010b0b8824 */ /* 0x000fe200078e0a00 */
[----:B------:R-:W-:Y:S02]  /*3000*/  ISETP.GT.U32.AND P0, PT, R0, R9, PT ;  /* 0x000000090000720c */ /* 0x000fe40003f04070 */
[----:B------:R0:W-:Y:S05]  /*3010*/  STL [R1+0x1528], R20 ;  /* 0x0015281401007387 */ /* 0x0001ea0000100800 */
[----:B------:R-:W-:-:S02]  /*3020*/  @!P4 IMAD.IADD R7, R7, 0x1, -R21 ;  /* 0x000000010707c824 */ /* 0x000fc400078e0a15 */
[----:B------:R-:W-:Y:S01]  /*3030*/  IMAD.HI.U32 R21, R29, R25, RZ ;  /* 0x000000191d157227 */ /* 0x000fe200078e00ff */
[----:B----4-:R-:W-:-:S03]  /*3040*/  IABS R28, R28 ;  /* 0x0000001c001c7213 */ /* 0x010fc60000000000 */
[----:B------:R-:W-:Y:S02]  /*3050*/  IMAD.MOV R21, RZ, RZ, -R21 ;  /* 0x000000ffff157224 */ /* 0x000fe400078e0a15 */
[----:B0-----:R-:W-:Y:S02]  /*3060*/  VIADD R20, R15, 0x12 ;  /* 0x000000120f147836 */ /* 0x001fe40000000000 */
[----:B------:R-:W-:Y:S02]  /*3070*/  IMAD R21, R0, R21, R25 ;  /* 0x0000001500157224 */ /* 0x000fe400078e0219 */
[----:B------:R-:W-:-:S04]  /*3080*/  IMAD.HI.U32 R25, R29, R28, RZ ;  /* 0x0000001c1d197227 */ /* 0x000fc800078e00ff */
[--C-:B------:R-:W-:Y:S01]  /*3090*/  @!P2 IMAD.IADD R19, R19, 0x1, -R0.reuse ;  /* 0x000000011313a824 */ /* 0x100fe200078e0a00 */
[----:B------:R-:W-:Y:S01]  /*30a0*/  ISETP.GE.AND P2, PT, R20, RZ, PT ;  /* 0x000000ff1400720c */ /* 0x000fe20003f46270 */
[----:B------:R-:W-:Y:S02]  /*30b0*/  VIADD R20, R15, 0x10 ;  /* 0x000000100f147836 */ /* 0x000fe40000000000 */
[----:B------:R-:W-:Y:S02]  /*30c0*/  IMAD.MOV R25, RZ, RZ, -R25 ;  /* 0x000000ffff197224 */ /* 0x000fe400078e0a19 */
[----:B------:R-:W-:Y:S02]  /*30d0*/  @!P5 IMAD.MOV R13, RZ, RZ, -R13 ;  /* 0x000000ffff0dd224 */ /* 0x000fe400078e0a0d */
[----:B------:R-:W-:Y:S01]  /*30e0*/  @!P0 IMAD.IADD R9, R9, 0x1, -R0 ;  /* 0x0000000109098824 */ /* 0x000fe200078e0a00 */
[----:B------:R-:W-:Y:S01]  /*30f0*/  ISETP.GE.AND P0, PT, R20, RZ, PT ;  /* 0x000000ff1400720c */ /* 0x000fe20003f06270 */
[----:B------:R-:W-:-:S02]  /*3100*/  IMAD R25, R0, R25, R28 ;  /* 0x0000001900197224 */ /* 0x000fc400078e021c */
[----:B------:R-:W-:Y:S02]  /*3110*/  @!P3 IMAD.MOV R24, RZ, RZ, -R24 ;  /* 0x000000ffff18b224 */ /* 0x000fe400078e0a18 */
[----:B------:R-:W-:Y:S01]  /*3120*/  @!P6 IMAD.MOV R22, RZ, RZ, -R22 ;  /* 0x000000ffff16e224 */ /* 0x000fe200078e0a16 */
[----:B--2---:R-:W-:-:S05]  /*3130*/  IABS R26, R26 ;  /* 0x0000001a001a7213 */ /* 0x004fca0000000000 */
[----:B------:R-:W-:-:S04]  /*3140*/  IMAD.HI.U32 R2, R29, R26, RZ ;  /* 0x0000001a1d027227 */ /* 0x000fc800078e00ff */
[----:B------:R-:W-:-:S04]  /*3150*/  IMAD.MOV R2, RZ, RZ, -R2 ;  /* 0x000000ffff027224 */ /* 0x000fc800078e0a02 */
[----:B------:R-:W-:Y:S02]  /*3160*/  IMAD R26, R0, R2, R26 ;  /* 0x00000002001a7224 */ /* 0x000fe400078e021a */
[----:B------:R-:W2:Y:S01]  /*3170*/  LDL.LU R2, [R1+0x5c] ;  /* 0x00005c0001027983 */ /* 0x000ea20000300800 */
[----:B------:R-:W-:-:S03]  /*3180*/  IMAD.HI.U32 R29, R29, R27, RZ ;  /* 0x0000001b1d1d7227 */ /* 0x000fc600078e00ff */
[----:B------:R-:W3:Y:S01]  /*3190*/  LDL.LU R20, [R1+0x4c] ;  /* 0x00004c0001147983 */ /* 0x000ee20000300800 */
[----:B------:R-:W-:-:S03]  /*31a0*/  IMAD.MOV R28, RZ, RZ, -R29 ;  /* 0x000000ffff1c7224 */ /* 0x000fc600078e0a1d */
[----:B------:R-:W4:Y:S04]  /*31b0*/  LDL.LU R29, [R1+0x54] ;  /* 0x00005400011d7983 */ /* 0x000f280000300800 */
[----:B------:R0:W-:Y:S04]  /*31c0*/  STL [R1+0x152c], R13 ;  /* 0x00152c0d01007387 */ /* 0x0001e80000100800 */
[----:B0-----:R-:W5:Y:S04]  /*31d0*/  LDL.LU R13, [R1+0x50] ;  /* 0x00005000010d7983 */ /* 0x001f680000300800 */
[----:B------:R0:W-:Y:S04]  /*31e0*/  STL [R1+0x1530], R24 ;  /* 0x0015301801007387 */ /* 0x0001e80000100800 */
[----:B0-----:R-:W3:Y:S04]  /*31f0*/  LDL.LU R24, [R1+0x58] ;  /* 0x0000580001187983 */ /* 0x001ee80000300800 */
[----:B------:R0:W-:Y:S04]  /*3200*/  STL [R1+0x1534], R22 ;  /* 0x0015341601007387 */ /* 0x0001e80000100800 */
[----:B0-----:R-:W3:Y:S01]  /*3210*/  LDL.LU R22, [R1+0x68] ;  /* 0x0000680001167983 */ /* 0x001ee20000300800 */
[C---:B------:R-:W-:Y:S01]  /*3220*/  ISETP.GT.U32.AND P4, PT, R0.reuse, R10, PT ;  /* 0x0000000a0000720c */ /* 0x040fe20003f84070 */
[----:B------:R-:W-:Y:S01]  /*3230*/  @!P1 IMAD.MOV R18, RZ, RZ, -R18 ;  /* 0x000000ffff129224 */ /* 0x000fe200078e0a12 */
[----:B------:R-:W-:-:S11]  /*3240*/  ISETP.GT.U32.AND P1, PT, R0, R9, PT ;  /* 0x000000090000720c */ /* 0x000fd60003f24070 */
[--C-:B------:R-:W-:Y:S01]  /*3250*/  @!P4 IMAD.IADD R10, R10, 0x1, -R0.reuse ;  /* 0x000000010a0ac824 */ /* 0x100fe200078e0a00 */
[----:B------:R-:W-:Y:S01]  /*3260*/  ISETP.GT.U32.AND P4, PT, R0, R21, PT ;  /* 0x000000150000720c */ /* 0x000fe20003f84070 */
[----:B------:R-:W-:-:S03]  /*3270*/  @!P1 IMAD.IADD R9, R9, 0x1, -R0 ;  /* 0x0000000109099824 */ /* 0x000fc600078e0a00 */
[----:B------:R-:W-:-:S09]  /*3280*/  ISETP.GT.U32.AND P3, PT, R0, R10, PT ;  /* 0x0000000a0000720c */ /* 0x000fd20003f64070 */
[--C-:B------:R-:W-:Y:S01]  /*3290*/  @!P4 IMAD.IADD R21, R21, 0x1, -R0.reuse ;  /* 0x000000011515c824 */ /* 0x100fe200078e0a00 */
[C---:B------:R-:W-:Y:S02]  /*32a0*/  ISETP.GT.U32.AND P4, PT, R0.reuse, R11, PT ;  /* 0x0000000b0000720c */ /* 0x040fe40003f84070 */
[----:B------:R-:W-:Y:S01]  /*32b0*/  ISETP.GT.U32.AND P5, PT, R0, R19, PT ;  /* 0x000000130000720c */ /* 0x000fe20003fa4070 */
[----:B------:R-:W-:Y:S01]  /*32c0*/  @!P3 IMAD.IADD R10, R10, 0x1, -R0 ;  /* 0x000000010a0ab824 */ /* 0x000fe200078e0a00 */
[----:B------:R-:W-:Y:S01]  /*32d0*/  ISETP.GT.U32.AND P6, PT, R0, R25, PT ;  /* 0x000000190000720c */ /* 0x000fe20003fc4070 */
[----:B------:R-:W-:-:S08]  /*32e0*/  @!P2 IMAD.MOV R16, RZ, RZ, -R16 ;  /* 0x000000ffff10a224 */ /* 0x000fd000078e0a10 */
[----:B------:R-:W-:Y:S01]  /*32f0*/  @!P4 IMAD.IADD R11, R11, 0x1, -R0 ;  /* 0x000000010b0bc824 */ /* 0x000fe200078e0a00 */
[----:B------:R-:W-:Y:S01]  /*3300*/  ISETP.GT.U32.AND P4, PT, R0, R26, PT ;  /* 0x0000001a0000720c */ /* 0x000fe20003f84070 */
[----:B------:R-:W-:Y:S01]  /*3310*/  @!P0 IMAD.MOV R14, RZ, RZ, -R14 ;  /* 0x000000ffff0e8224 */ /* 0x000fe200078e0a0e */
[----:B------:R-:W-:Y:S01]  /*3320*/  STL [R1+0x1538], R18 ;  /* 0x0015381201007387 */ /* 0x000fe20000100800 */
[----:B------:R-:W-:-:S03]  /*3330*/  @!P5 IMAD.IADD R19, R19, 0x1, -R0 ;  /* 0x000000011313d824 */ /* 0x000fc600078e0a00 */
[----:B------:R-:W-:Y:S04]  /*3340*/  STL [R1+0x153c], R16 ;  /* 0x00153c1001007387 */ /* 0x000fe80000100800 */
[----:B------:R-:W-:Y:S01]  /*3350*/  STL [R1+0x1540], R14 ;  /* 0x0015400e01007387 */ /* 0x000fe20000100800 */
[--C-:B------:R-:W-:Y:S02]  /*3360*/  @!P6 IMAD.IADD R25, R25, 0x1, -R0.reuse ;  /* 0x000000011919e824 */ /* 0x100fe400078e0a00 */
[----:B------:R-:W-:Y:S01]  /*3370*/  @!P4 IMAD.IADD R26, R26, 0x1, -R0 ;  /* 0x000000011a1ac824 */ /* 0x000fe200078e0a00 */
[----:B------:R-:W-:Y:S04]  /*3380*/  STL [R1+0x151c], R11 ;  /* 0x00151c0b01007387 */ /* 0x000fe80000100800 */
[----:B------:R-:W-:Y:S04]  /*3390*/  STL [R1+0x1544], R10 ;  /* 0x0015440a01007387 */ /* 0x000fe80000100800 */
[----:B------:R-:W-:Y:S04]  /*33a0*/  STL [R1+0x1548], R19 ;  /* 0x0015481301007387 */ /* 0x000fe80000100800 */
[----:B------:R0:W-:Y:S01]  /*33b0*/  STL [R1+0x154c], R9 ;  /* 0x00154c0901007387 */ /* 0x0001e20000100800 */
[----:B------:R-:W-:Y:S01]  /*33c0*/  ISETP.GE.AND P0, PT, R15, RZ, PT ;  /* 0x000000ff0f00720c */ /* 0x000fe20003f06270 */
[C---:B------:R-:W-:Y:S01]  /*33d0*/  IMAD R27, R0.reuse, R28, R27 ;  /* 0x0000001c001b7224 */ /* 0x040fe200078e021b */
[----:B------:R-:W-:-:S02]  /*33e0*/  ISETP.GT.U32.AND P2, PT, R0, R21, PT ;  /* 0x000000150000720c */ /* 0x000fc40003f44070 */
[C---:B------:R-:W-:Y:S02]  /*33f0*/  ISETP.GT.U32.AND P4, PT, R0.reuse, R25, PT ;  /* 0x000000190000720c */ /* 0x040fe40003f84070 */
[----:B------:R-:W-:-:S09]  /*3400*/  ISETP.GT.U32.AND P5, PT, R0, R27, PT ;  /* 0x0000001b0000720c */ /* 0x000fd20003fa4070 */
[--C-:B------:R-:W-:Y:S02]  /*3410*/  @!P2 IMAD.IADD R21, R21, 0x1, -R0.reuse ;  /* 0x000000011515a824 */ /* 0x100fe400078e0a00 */
[--C-:B------:R-:W-:Y:S02]  /*3420*/  @!P4 IMAD.IADD R25, R25, 0x1, -R0.reuse ;  /* 0x000000011919c824 */ /* 0x100fe400078e0a00 */
[----:B------:R-:W-:Y:S01]  /*3430*/  @!P5 IMAD.IADD R27, R27, 0x1, -R0 ;  /* 0x000000011b1bd824 */ /* 0x000fe200078e0a00 */
[----:B--2---:R-:W-:Y:S02]  /*3440*/  ISETP.GE.AND P1, PT, R2, RZ, PT ;  /* 0x000000ff0200720c */ /* 0x004fe40003f26270 */
[----:B------:R-:W0:Y:S01]  /*3450*/  S2R R2, SR_TID.X ;  /* 0x0000000000027919 */ /* 0x000e220000002100 */
[----:B----4-:R-:W-:Y:S01]  /*3460*/  ISETP.GE.AND P6, PT, R29, RZ, PT ;  /* 0x000000ff1d00720c */ /* 0x010fe20003fc6270 */
[C---:B0-----:R-:W-:Y:S02]  /*3470*/  IMAD.SHL.U32 R9, R2.reuse, 0x8, RZ ;  /* 0x0000000802097824 */ /* 0x041fe400078e00ff */
[----:B------:R-:W-:Y:S01]  /*3480*/  IMAD.SHL.U32 R29, R2, 0x2, RZ ;  /* 0x00000002021d7824 */ /* 0x000fe200078e00ff */
[----:B---3--:R-:W-:-:S02]  /*3490*/  ISETP.GE.AND P3, PT, R22, RZ, PT ;  /* 0x000000ff1600720c */ /* 0x008fc40003f66270 */
[----:B------:R-:W-:Y:S02]  /*34a0*/  LOP3.LUT R15, R2, 0x7, RZ, 0xc0, !PT ;  /* 0x00000007020f7812 */ /* 0x000fe400078ec0ff */
[----:B------:R-:W-:Y:S02]  /*34b0*/  LOP3.LUT R10, R9, 0x30, RZ, 0xc0, !PT ;  /* 0x00000030090a7812 */ /* 0x000fe400078ec0ff */
[----:B------:R-:W-:-:S07]  /*34c0*/  LOP3.LUT R28, R29, 0x10, RZ, 0xc0, !PT ;  /* 0x000000101d1c7812 */ /* 0x000fce00078ec0ff */
[----:B------:R-:W-:Y:S01]  /*34d0*/  @!P3 IMAD.MOV R17, RZ, RZ, -R17 ;  /* 0x000000ffff11b224 */ /* 0x000fe200078e0a11 */
[----:B------:R-:W-:Y:S01]  /*34e0*/  ISETP.GT.U32.AND P3, PT, R0, R26, PT ;  /* 0x0000001a0000720c */ /* 0x000fe20003f64070 */
[C---:B------:R-:W-:Y:S01]  /*34f0*/  IMAD R9, R15.reuse, 0x410, RZ ;  /* 0x000004100f097824 */ /* 0x040fe200078e02ff */
[----:B------:R-:W-:Y:S01]  /*3500*/  LOP3.LUT R28, R28, 0x20, R2, 0xf8, !PT ;  /* 0x000000201c1c7812 */ /* 0x000fe200078ef802 */
[----:B------:R-:W-:-:S03]  /*3510*/  IMAD R15, R15, 0x40, R10 ;  /* 0x000000400f0f7824 */ /* 0x000fc600078e020a */
[----:B------:R-:W-:Y:S02]  /*3520*/  LOP3.LUT R28, R9, R28, RZ, 0x3c, !PT ;  /* 0x0000001c091c7212 */ /* 0x000fe400078e3cff */
[----:B------:R-:W-:-:S05]  /*3530*/  LOP3.LUT R9, R15, 0x30, R29, 0x78, !PT ;  /* 0x000000300f097812 */ /* 0x000fca00078e781d */
[----:B------:R-:W-:Y:S01]  /*3540*/  @!P3 IMAD.IADD R26, R26, 0x1, -R0 ;  /* 0x000000011a1ab824 */ /* 0x000fe200078e0a00 */
[----:B------:R-:W-:Y:S02]  /*3550*/  ISETP.GE.AND P3, PT, R3, RZ, PT ;  /* 0x000000ff0300720c */ /* 0x000fe40003f66270 */
[----:B------:R-:W2:Y:S04]  /*3560*/  LDL.LU R3, [R1+0x1550] ;  /* 0x0015500001037983 */ /* 0x000ea80000300800 */
[----:B------:R-:W3:Y:S04]  /*3570*/  LDL.LU R29, [R1+0x14] ;  /* 0x00001400011d7983 */ /* 0x000ee80000300800 */
[----:B------:R-:W4:Y:S04]  /*3580*/  LDL.LU R9, [R1+0x18] ;  /* 0x0000180001097983 */ /* 0x000f280000300800 */
[----:B------:R-:W3:Y:S04]  /*3590*/  LDL.LU R19, [R1+0x20] ;  /* 0x0000200001137983 */ /* 0x000ee80000300800 */
[----:B------:R-:W3:Y:S04]  /*35a0*/  LDL.LU R10, [R1+0x24] ;  /* 0x00002400010a7983 */ /* 0x000ee80000300800 */
[----:B------:R-:W3:Y:S04]  /*35b0*/  LDL.LU R14, [R1+0x28] ;  /* 0x00002800010e7983 */ /* 0x000ee80000300800 */
[----:B------:R-:W3:Y:S01]  /*35c0*/  LDL.LU R16, [R1+0x2c] ;  /* 0x00002c0001107983 */ /* 0x000ee20000300800 */
[----:B------:R-:W-:-:S03]  /*35d0*/  ISETP.GE.AND P2, PT, R24, RZ, PT ;  /* 0x000000ff1800720c */ /* 0x000fc60003f46270 */
[----:B------:R-:W3:Y:S01]  /*35e0*/  LDL.LU R18, [R1+0x30] ;  /* 0x0000300001127983 */ /* 0x000ee20000300800 */
[----:B------:R-:W-:-:S03]  /*35f0*/  IMAD.SHL.U32 R2, R2, 0x200, RZ ;  /* 0x0000020002027824 */ /* 0x000fc600078e00ff */
[----:B------:R-:W3:Y:S01]  /*3600*/  LDL.LU R22, [R1+0x3c] ;  /* 0x00003c0001167983 */ /* 0x000ee20000300800 */
[----:B-----5:R-:W-:-:S03]  /*3610*/  ISETP.GE.AND P5, PT, R13, RZ, PT ;  /* 0x000000ff0d00720c */ /* 0x020fc60003fa6270 */
[----:B------:R-:W5:Y:S01]  /*3620*/  LDL.LU R24, [R1+0x40] ;  /* 0x0000400001187983 */ /* 0x000f620000300800 */
[----:B------:R-:W-:-:S03]  /*3630*/  ISETP.GE.AND P4, PT, R20, RZ, PT ;  /* 0x000000ff1400720c */ /* 0x000fc60003f86270 */
[----:B------:R-:W5:Y:S01]  /*3640*/  LDL.LU R13, [R1+0x44] ;  /* 0x00004400010d7983 */ /* 0x000f620000300800 */
[----:B------:R-:W-:-:S03]  /*3650*/  LOP3.LUT R28, R28, 0x2000, R2, 0xf8, !PT ;  /* 0x000020001c1c7812 */ /* 0x000fc600078ef802 */
[----:B------:R-:W5:Y:S04]  /*3660*/  LDL.LU R20, [R1+0x38] ;  /* 0x0000380001147983 */ /* 0x000f680000300800 */
[----:B------:R-:W5:Y:S01]  /*3670*/  LDL.LU R2, [R1+0x34] ;  /* 0x0000340001027983 */ /* 0x000f620000300800 */
[----:B------:R-:W-:Y:S01]  /*3680*/  @!P1 IMAD.MOV R23, RZ, RZ, -R23 ;  /* 0x000000ffff179224 */ /* 0x000fe200078e0a17 */
[----:B------:R-:W-:Y:S02]  /*3690*/  ISETP.GT.U32.AND P1, PT, R0, R27, PT ;  /* 0x0000001b0000720c */ /* 0x000fe40003f24070 */
[----:B------:R0:W-:Y:S01]  /*36a0*/  STL [R1+0x14f4], R28 ;  /* 0x0014f41c01007387 */ /* 0x0001e20000100800 */
[----:B------:R-:W-:-:S03]  /*36b0*/  IMAD.MOV.U32 R15, RZ, RZ, R6 ;  /* 0x000000ffff0f7224 */ /* 0x000fc600078e0006 */
[----:B0-----:R-:W5:Y:S07]  /*36c0*/  LDL.LU R28, [R1+0x1c] ;  /* 0x00001c00011c7983 */ /* 0x001f6e0000300800 */
[----:B------:R-:W-:Y:S02]  /*36d0*/  @!P1 IMAD.IADD R27, R27, 0x1, -R0 ;  /* 0x000000011b1b9824 */ /* 0x000fe400078e0a00 */
[----:B------:R-:W-:Y:S01]  /*36e0*/  IMAD.MOV.U32 R0, RZ, RZ, R5 ;  /* 0x000000ffff007224 */ /* 0x000fe200078e0005 */
[----:B--2---:R-:W-:-:S02]  /*36f0*/  ISETP.NE.AND P1, PT, R3, RZ, PT ;  /* 0x000000ff0300720c */ /* 0x004fc40003f25270 */
[----:B------:R-:W-:Y:S02]  /*3700*/  LOP3.LUT R11, RZ, R3, RZ, 0x33, !PT ;  /* 0x00000003ff0b7212 */ /* 0x000fe400078e33ff */
[----:B------:R-:W2:Y:S02]  /*3710*/  LDL.LU R3, [R1+0x4] ;  /* 0x0000040001037983 */ /* 0x000ea40000300800 */
[C---:B----4-:R-:W-:Y:S02]  /*3720*/  SEL R9, R11.reuse, R9, !P1 ;  /* 0x000000090b097207 */ /* 0x050fe40004800000 */
[----:B------:R-:W4:Y:S01]  /*3730*/  LDL.LU R5, [R1+0x8] ;  /* 0x0000080001057983 */ /* 0x000f220000300800 */
[----:B---3--:R-:W-:-:S03]  /*3740*/  SEL R19, R11, R19, !P1 ;  /* 0x000000130b137207 */ /* 0x008fc60004800000 */
[----:B------:R-:W3:Y:S01]  /*3750*/  LDL.LU R6, [R1+0xc] ;  /* 0x00000c0001067983 */ /* 0x000ee20000300800 */
[----:B------:R-:W-:-:S03]  /*3760*/  SEL R10, R11, R10, !P1 ;  /* 0x0000000a0b0a7207 */ /* 0x000fc60004800000 */
[----:B------:R0:W-:Y:S01]  /*3770*/  STL [R1+0x4], R9 ;  /* 0x0000040901007387 */ /* 0x0001e20000100800 */
[C---:B------:R-:W-:Y:S02]  /*3780*/  SEL R14, R11.reuse, R14, !P1 ;  /* 0x0000000e0b0e7207 */ /* 0x040fe40004800000 */
[C---:B------:R-:W-:Y:S01]  /*3790*/  SEL R16, R11.reuse, R16, !P1 ;  /* 0x000000100b107207 */ /* 0x040fe20004800000 */
[----:B0-----:R-:W3:Y:S01]  /*37a0*/  LDL.LU R9, [R1+0x154c] ;  /* 0x00154c0001097983 */ /* 0x001ee20000300800 */
[----:B------:R-:W-:-:S03]  /*37b0*/  SEL R18, R11, R18, !P1 ;  /* 0x000000120b127207 */ /* 0x000fc60004800000 */
[----:B------:R0:W-:Y:S01]  /*37c0*/  STL [R1+0x8], R19 ;  /* 0x0000081301007387 */ /* 0x0001e20000100800 */
[----:B------:R-:W-:-:S03]  /*37d0*/  SEL R22, R11, R22, !P1 ;  /* 0x000000160b167207 */ /* 0x000fc60004800000 */
[----:B0-----:R-:W3:Y:S04]  /*37e0*/  LDL.LU R19, [R1+0x1548] ;  /* 0x0015480001137983 */ /* 0x001ee80000300800 */
[----:B------:R0:W-:Y:S01]  /*37f0*/  STL [R1+0xc], R10 ;  /* 0x00000c0a01007387 */ /* 0x0001e20000100800 */
[C---:B-----5:R-:W-:Y:S02]  /*3800*/  SEL R24, R11.reuse, R24, !P1 ;  /* 0x000000180b187207 */ /* 0x060fe40004800000 */
[C---:B------:R-:W-:Y:S01]  /*3810*/  SEL R13, R11.reuse, R13, !P1 ;  /* 0x0000000d0b0d7207 */ /* 0x040fe20004800000 */
[----:B0-----:R-:W5:Y:S04]  /*3820*/  LDL.LU R10, [R1+0x1544] ;  /* 0x00154400010a7983 */ /* 0x001f680000300800 */
[----:B------:R0:W-:Y:S01]  /*3830*/  STL [R1+0x20], R14 ;  /* 0x0000200e01007387 */ /* 0x0001e20000100800 */
[----:B------:R-:W-:-:S03]  /*3840*/  SEL R20, R11, R20, !P1 ;  /* 0x000000140b147207 */ /* 0x000fc60004800000 */
[----:B0-----:R-:W5:Y:S04]  /*3850*/  LDL.LU R14, [R1+0x1540] ;  /* 0x00154000010e7983 */ /* 0x001f680000300800 */
[----:B------:R0:W-:Y:S01]  /*3860*/  STL [R1+0x24], R16 ;  /* 0x0000241001007387 */ /* 0x0001e20000100800 */
[----:B------:R-:W-:-:S03]  /*3870*/  SEL R2, R11, R2, !P1 ;  /* 0x000000020b027207 */ /* 0x000fc60004800000 */
[----:B0-----:R-:W5:Y:S04]  /*3880*/  LDL.LU R16, [R1+0x153c] ;  /* 0x00153c0001107983 */ /* 0x001f680000300800 */
[----:B------:R0:W-:Y:S04]  /*3890*/  STL [R1+0x28], R18 ;  /* 0x0000281201007387 */ /* 0x0001e80000100800 */
        /* <DEDUP_REMOVED lines=10> */
[----:B0-----:R-:W5:Y:S01]  /*3940*/  LDL.LU R2, [R1+0x1524] ;  /* 0x0015240001027983 */ /* 0x001f620000300800 */
[----:B------:R-:W-:-:S05]  /*3950*/  SEL R28, R11, R28, !P1 ;  /* 0x0000001c0b1c7207 */ /* 0x000fca0004800000 */
[----:B------:R0:W-:Y:S01]  /*3960*/  STL [R1+0x68], R28 ;  /* 0x0000681c01007387 */ /* 0x0001e20000100800 */
[----:B------:R-:W-:Y:S01]  /*3970*/  @!P2 IMAD.MOV R12, RZ, RZ, -R12 ;  /* 0x000000ffff0ca224 */ /* 0x000fe200078e0a0c */
[C---:B------:R-:W-:Y:S01]  /*3980*/  SEL R17, R11.reuse, R17, !P1 ;  /* 0x000000110b117207 */ /* 0x040fe20004800000 */
[----:B------:R-:W-:Y:S01]  /*3990*/  @!P6 IMAD.MOV R8, RZ, RZ, -R8 ;  /* 0x000000ffff08e224 */ /* 0x000fe200078e0a08 */
[C---:B------:R-:W-:Y:S01]  /*39a0*/  SEL R23, R11.reuse, R23, !P1 ;  /* 0x000000170b177207 */ /* 0x040fe20004800000 */
[----:B------:R-:W-:Y:S01]  /*39b0*/  @!P5 IMAD.MOV R4, RZ, RZ, -R4 ;  /* 0x000000ffff04d224 */ /* 0x000fe200078e0a04 */
[C---:B------:R-:W-:Y:S01]  /*39c0*/  SEL R12, R11.reuse, R12, !P1 ;  /* 0x0000000c0b0c7207 */ /* 0x040fe20004800000 */
[----:B------:R-:W-:Y:S01]  /*39d0*/  @!P4 IMAD.MOV R0, RZ, RZ, -R0 ;  /* 0x000000ffff00c224 */ /* 0x000fe200078e0a00 */
[C---:B------:R-:W-:Y:S01]  /*39e0*/  SEL R8, R11.reuse, R8, !P1 ;  /* 0x000000080b087207 */ /* 0x040fe20004800000 */
[----:B------:R-:W-:Y:S02]  /*39f0*/  @!P3 IMAD.MOV R15, RZ, RZ, -R15 ;  /* 0x000000ffff0fb224 */ /* 0x000fe400078e0a0f */
[----:B------:R-:W-:Y:S01]  /*3a00*/  @!P0 IMAD.MOV R7, RZ, RZ, -R7 ;  /* 0x000000ffff078224 */ /* 0x000fe200078e0a07 */
[----:B------:R-:W-:-:S02]  /*3a10*/  SEL R29, R11, R29, !P1 ;  /* 0x0000001d0b1d7207 */ /* 0x000fc40004800000 */
[C---:B--2---:R-:W-:Y:S02]  /*3a20*/  SEL R3, R11.reuse, R3, !P1 ;  /* 0x000000030b037207 */ /* 0x044fe40004800000 */
[C---:B----4-:R-:W-:Y:S02]  /*3a30*/  SEL R5, R11.reuse, R5, !P1 ;  /* 0x000000050b057207 */ /* 0x050fe40004800000 */
[C---:B---3--:R-:W-:Y:S02]  /*3a40*/  SEL R6, R11.reuse, R6, !P1 ;  /* 0x000000060b067207 */ /* 0x048fe40004800000 */
[C---:B-----5:R-:W-:Y:S02]  /*3a50*/  SEL R14, R11.reuse, R14, !P1 ;  /* 0x0000000e0b0e7207 */ /* 0x060fe40004800000 */
[C---:B------:R-:W-:Y:S02]  /*3a60*/  SEL R16, R11.reuse, R16, !P1 ;  /* 0x000000100b107207 */ /* 0x040fe40004800000 */
[----:B------:R-:W-:-:S02]  /*3a70*/  SEL R24, R11, R24, !P1 ;  /* 0x000000180b187207 */ /* 0x000fc40004800000 */
[C---:B0-----:R-:W-:Y:S02]  /*3a80*/  SEL R28, R11.reuse, R2, !P1 ;  /* 0x000000020b1c7207 */ /* 0x041fe40004800000 */
[----:B------:R-:W2:Y:S04]  /*3a90*/  LDL.LU R2, [R1+0x1520] ;  /* 0x0015200001027983 */ /* 0x000ea80000300800 */
[----:B------:R0:W-:Y:S02]  /*3aa0*/  STL [R1+0x64], R28 ;  /* 0x0000641c01007387 */ /* 0x0001e40000100800 */
[C---:B0-----:R-:W-:Y:S02]  /*3ab0*/  SEL R28, R11.reuse, R13, !P1 ;  /* 0x0000000d0b1c7207 */ /* 0x041fe40004800000 */
[----:B------:R-:W3:Y:S04]  /*3ac0*/  LDL R13, [R1+0x14c4] ;  /* 0x0014c400010d7983 */ /* 0x000ee80000100800 */
[----:B------:R0:W-:Y:S04]  /*3ad0*/  STL [R1+0x60], R28 ;  /* 0x0000601c01007387 */ /* 0x0001e80000100800 */
[----:B0-----:R-:W4:Y:S04]  /*3ae0*/  LDL R28, [R1+0xbe8] ;  /* 0x000be800011c7983 */ /* 0x001f280000100800 */
[----:B------:R0:W-:Y:S02]  /*3af0*/  STL [R1+0x5c], R24 ;  /* 0x00005c1801007387 */ /* 0x0001e40000100800 */
[----:B0-----:R-:W-:-:S02]  /*3b00*/  SEL R24, R11, R22, !P1 ;  /* 0x000000160b187207 */ /* 0x001fc40004800000 */
[----:B------:R-:W5:Y:S04]  /*3b10*/  LDL R22, [R1+0x14c0] ;  /* 0x0014c00001167983 */ /* 0x000f680000100800 */
[----:B------:R0:W-:Y:S02]  /*3b20*/  STL [R1+0x58], R24 ;  /* 0x0000581801007387 */ /* 0x0001e40000100800 */
[C---:B0-----:R-:W-:Y:S02]  /*3b30*/  SEL R24, R11.reuse, R18, !P1 ;  /* 0x000000120b187207 */ /* 0x041fe40004800000 */
[----:B------:R-:W3:Y:S04]  /*3b40*/  LDL R18, [R1+0x14c8] ;  /* 0x0014c80001127983 */ /* 0x000ee80000100800 */
[----:B------:R0:W-:Y:S04]  /*3b50*/  STL [R1+0x54], R16 ;  /* 0x0000541001007387 */ /* 0x0001e80000100800 */
[----:B0-----:R-:W4:Y:S04]  /*3b60*/  LDL R16, [R1+0x14cc] ;  /* 0x0014cc0001107983 */ /* 0x001f280000100800 */
[----:B------:R0:W-:Y:S04]  /*3b70*/  STL [R1+0x50], R14 ;  /* 0x0000500e01007387 */ /* 0x0001e80000100800 */
[----:B0-----:R-:W4:Y:S04]  /*3b80*/  LDL R14, [R1+0x14d0] ;  /* 0x0014d000010e7983 */ /* 0x001f280000100800 */
[----:B------:R0:W-:Y:S04]  /*3b90*/  STL [R1+0x4c], R17 ;  /* 0x00004c1101007387 */ /* 0x0001e80000100800 */
[----:B0-----:R-:W4:Y:S04]  /*3ba0*/  LDL R17, [R1+0x14bc] ;  /* 0x0014bc0001117983 */ /* 0x001f280000100800 */
[----:B------:R0:W-:Y:S01]  /*3bb0*/  STL [R1+0x48], R23 ;  /* 0x0000481701007387 */ /* 0x0001e20000100800 */
[----:B------:R-:W-:-:S03]  /*3bc0*/  SEL R20, R11, R20, !P1 ;  /* 0x000000140b147207 */ /* 0x000fc60004800000 */
[----:B0-----:R-:W4:Y:S04]  /*3bd0*/  LDL R23, [R1+0x14b8] ;  /* 0x0014b80001177983 */ /* 0x001f280000100800 */
[----:B------:R0:W-:Y:S04]  /*3be0*/  STL [R1+0x44], R12 ;  /* 0x0000440c01007387 */ /* 0x0001e80000100800 */
[----:B------:R1:W-:Y:S01]  /*3bf0*/  STL [R1+0x40], R8 ;  /* 0x0000400801007387 */ /* 0x0003e20000100800 */
[C---:B0-----:R-:W-:Y:S02]  /*3c00*/  SEL R12, R11.reuse, R4, !P1 ;  /* 0x000000040b0c7207 */ /* 0x041fe40004800000 */
[----:B-1----:R-:W-:-:S03]  /*3c10*/  SEL R8, R11, R0, !P1 ;  /* 0x000000000b087207 */ /* 0x002fc60004800000 */
[----:B------:R-:W-:Y:S01]  /*3c20*/  STL [R1+0x3c], R12 ;  /* 0x00003c0c01007387 */ /* 0x000fe20000100800 */
[C---:B------:R-:W-:Y:S02]  /*3c30*/  SEL R4, R11.reuse, R15, !P1 ;  /* 0x0000000f0b047207 */ /* 0x040fe40004800000 */
[----:B------:R-:W-:Y:S01]  /*3c40*/  SEL R0, R11, R7, !P1 ;  /* 0x000000070b007207 */ /* 0x000fe20004800000 */
[----:B------:R-:W-:Y:S04]  /*3c50*/  STL [R1+0x38], R8 ;  /* 0x0000380801007387 */ /* 0x000fe80000100800 */
[----:B------:R-:W4:Y:S04]  /*3c60*/  LDL.LU R11, [R1+0x151c] ;  /* 0x00151c00010b7983 */ /* 0x000f280000300800 */
[----:B------:R-:W-:Y:S04]  /*3c70*/  STL [R1+0x34], R4 ;  /* 0x0000340401007387 */ /* 0x000fe80000100800 */
[----:B------:R0:W-:Y:S01]  /*3c80*/  STL [R1], R0 ;  /* 0x0000000001007387 */ /* 0x0001e20000100800 */
[----:B--2---:R-:W-:-:S02]  /*3c90*/  ISETP.NE.AND P1, PT, R2, RZ, PT ;  /* 0x000000ff0200720c */ /* 0x004fc40003f25270 */
[----:B------:R-:W-:Y:S02]  /*3ca0*/  LOP3.LUT R2, RZ, R2, RZ, 0x33, !PT ;  /* 0x00000002ff027212 */ /* 0x000fe400078e33ff */
[----:B---3--:R-:W-:Y:S02]  /*3cb0*/  ISETP.GE.AND P5, PT, R18, RZ, PT ;  /* 0x000000ff1200720c */ /* 0x008fe40003fa6270 */
[----:B------:R-:W0:Y:S01]  /*3cc0*/  S2R R18, SR_TID.X ;  /* 0x0000000000127919 */ /* 0x000e220000002100 */
[----:B-----5:R-:W-:-:S10]  /*3cd0*/  ISETP.GE.AND P3, PT, R22, RZ, PT ;  /* 0x000000ff1600720c */ /* 0x020fd40003f66270 */
[----:B------:R-:W-:Y:S01]  /*3ce0*/  @!P5 IMAD.MOV R19, RZ, RZ, -R19 ;  /* 0x000000ffff13d224 */ /* 0x000fe200078e0a13 */
[----:B0-----:R-:W-:-:S05]  /*3cf0*/  LOP3.LUT R0, R18, 0x1f, RZ, 0xc0, !PT ;  /* 0x0000001f12007812 */ /* 0x001fca00078ec0ff */
[----:B------:R-:W-:Y:S01]  /*3d00*/  IMAD R7, R0, UR6, RZ ;  /* 0x0000000600077c24 */ /* 0x000fe2000f8e02ff */
[----:B----4-:R-:W-:Y:S02]  /*3d10*/  ISETP.GE.AND P6, PT, R17, RZ, PT ;  /* 0x000000ff1100720c */ /* 0x010fe40003fc6270 */
[----:B------:R-:W-:Y:S02]  /*3d20*/  ISETP.GE.AND P2, PT, R23, RZ, PT ;  /* 0x000000ff1700720c */ /* 0x000fe40003f46270 */
[----:B------:R-:W-:-:S09]  /*3d30*/  LEA R0, P5, R7, UR10, 0x1 ;  /* 0x0000000a07007c11 */ /* 0x000fd2000f8a08ff */
[----:B------:R-:W-:Y:S02]  /*3d40*/  @!P6 IMAD.MOV R10, RZ, RZ, -R10 ;  /* 0x000000ffff0ae224 */ /* 0x000fe400078e0a0a */
[----:B------:R-:W-:-:S04]  /*3d50*/  IMAD.MOV.U32 R4, RZ, RZ, R11 ;  /* 0x000000ffff047224 */ /* 0x000fc800078e000b */
[----:B------:R-:W-:Y:S01]  /*3d60*/  @!P2 IMAD.MOV R4, RZ, RZ, -R4 ;  /* 0x000000ffff04a224 */ /* 0x000fe200078e0a04 */
[----:B------:R-:W-:Y:S02]  /*3d70*/  ISETP.GE.AND P2, PT, R13, RZ, PT ;  /* 0x000000ff0d00720c */ /* 0x000fe40003f46270 */
[----:B------:R-:W2:Y:S02]  /*3d80*/  LDL.LU R13, [R1+0x4] ;  /* 0x00000400010d7983 */ /* 0x000ea40000300800 */
[C---:B------:R-:W-:Y:S02]  /*3d90*/  SEL R4, R2.reuse, R4, !P1 ;  /* 0x0000000402047207 */ /* 0x040fe40004800000 */
[----:B------:R0:W-:Y:S04]  /*3da0*/  STL [R1+0x1508], R0 ;  /* 0x0015080001007387 */ /* 0x0001e80000100800 */
[----:B------:R1:W-:Y:S04]  /*3db0*/  STL [R1+0x150c], R4 ;  /* 0x00150c0401007387 */ /* 0x0003e80000100800 */
[----:B------:R-:W3:Y:S01]  /*3dc0*/  LDL.LU R22, [R1+0x8] ;  /* 0x0000080001167983 */ /* 0x000ee20000300800 */
[----:B0-----:R-:W-:-:S02]  /*3dd0*/  SEL R0, R2, R19, !P1 ;  /* 0x0000001302007207 */ /* 0x001fc40004800000 */
[----:B-1----:R-:W-:-:S05]  /*3de0*/  SEL R4, R2, R10, !P1 ;  /* 0x0000000a02047207 */ /* 0x002fca0004800000 */
[----:B------:R-:W-:Y:S04]  /*3df0*/  STL [R1+0x18], R4 ;  /* 0x0000180401007387 */ /* 0x000fe80000100800 */
[----:B------:R0:W-:Y:S04]  /*3e00*/  STL [R1+0x14], R0 ;  /* 0x0000140001007387 */ /* 0x0001e80000100800 */
[----:B0-----:R-:W4:Y:S01]  /*3e10*/  LDL.LU R0, [R1+0xc] ;  /* 0x00000c0001007983 */ /* 0x001f220000300800 */
[----:B------:R-:W-:Y:S02]  /*3e20*/  ISETP.GE.AND P0, PT, R14, RZ, PT ;  /* 0x000000ff0e00720c */ /* 0x000fe40003f06270 */
[----:B------:R-:W-:-:S02]  /*3e30*/  ISETP.GE.AND P4, PT, R16, RZ, PT ;  /* 0x000000ff1000720c */ /* 0x000fc40003f86270 */
[----:B------:R-:W-:Y:S01]  /*3e40*/  ISETP.GE.AND P6, PT, R28, RZ, PT ;  /* 0x000000ff1c00720c */ /* 0x000fe20003fc6270 */
[----:B------:R-:W-:-:S08]  /*3e50*/  @!P3 IMAD.MOV R25, RZ, RZ, -R25 ;  /* 0x000000ffff19b224 */ /* 0x000fd000078e0a19 */
[----:B------:R-:W-:Y:S02]  /*3e60*/  @!P0 IMAD.MOV R9, RZ, RZ, -R9 ;  /* 0x000000ffff098224 */ /* 0x000fe400078e0a09 */
[----:B------:R-:W-:-:S03]  /*3e70*/  @!P4 IMAD.MOV R21, RZ, RZ, -R21 ;  /* 0x000000ffff15c224 */ /* 0x000fc600078e0a15 */
[C---:B------:R-:W-:Y:S01]  /*3e80*/  SEL R8, R2.reuse, R9, !P1 ;  /* 0x0000000902087207 */ /* 0x040fe20004800000 */
[----:B------:R-:W-:Y:S01]  /*3e90*/  @!P6 IMAD.MOV R27, RZ, RZ, -R27 ;  /* 0x000000ffff1be224 */ /* 0x000fe200078e0a1b */
[C---:B------:R-:W-:Y:S01]  /*3ea0*/  SEL R4, R2.reuse, R21, !P1 ;  /* 0x0000001502047207 */ /* 0x040fe20004800000 */
[----:B------:R-:W-:Y:S02]  /*3eb0*/  @!P2 IMAD.MOV R26, RZ, RZ, -R26 ;  /* 0x000000ffff1aa224 */ /* 0x000fe400078e0a1a */
[----:B------:R0:W-:Y:S01]  /*3ec0*/  STL [R1+0x78], R8 ;  /* 0x0000780801007387 */ /* 0x0001e20000100800 */
[----:B------:R-:W-:-:S03]  /*3ed0*/  SEL R28, R2, R27, !P1 ;  /* 0x0000001b021c7207 */ /* 0x000fc60004800000 */
[----:B------:R1:W-:Y:S01]  /*3ee0*/  STL [R1+0x7c], R4 ;  /* 0x00007c0401007387 */ /* 0x0003e20000100800 */
[C---:B0-----:R-:W-:Y:S02]  /*3ef0*/  SEL R8, R2.reuse, R25, !P1 ;  /* 0x0000001902087207 */ /* 0x041fe40004800000 */
[----:B-1----:R-:W-:Y:S02]  /*3f00*/  SEL R4, R2, R26, !P1 ;  /* 0x0000001a02047207 */ /* 0x002fe40004800000 */
[----:B------:R-:W-:Y:S01]  /*3f10*/  LEA.HI.X.SX32 R2, R7, UR11, 0x1, P5 ;  /* 0x0000000b07027c11 */ /* 0x000fe2000a8f0eff */
[----:B------:R-:W-:Y:S01]  /*3f20*/  STL [R1+0x84], R8 ;  /* 0x0000840801007387 */ /* 0x000fe20000100800 */
[----:B------:R-:W-:Y:S01]  /*3f30*/  IMAD R3, R3, UR7, RZ ;  /* 0x0000000703037c24 */ /* 0x000fe2000f8e02ff */
[----:B------:R-:W0:Y:S02]  /*3f40*/  LDCU.64 UR10, c[0x0][0x380] ;  /* 0x00007000ff0a77ac */ /* 0x000e240008000a00 */
[----:B------:R-:W-:Y:S04]  /*3f50*/  STL [R1+0x14f8], R28 ;  /* 0x0014f81c01007387 */ /* 0x000fe80000100800 */
[----:B------:R-:W-:Y:S04]  /*3f60*/  STL [R1+0x80], R4 ;  /* 0x0000800401007387 */ /* 0x000fe80000100800 */
[----:B------:R1:W-:Y:S04]  /*3f70*/  STL [R1+0x1504], R2 ;  /* 0x0015040201007387 */ /* 0x0003e80000100800 */
[----:B------:R-:W5:Y:S01]  /*3f80*/  LDL.LU R10, [R1+0x20] ;  /* 0x00002000010a7983 */ /* 0x000f620000300800 */
[----:B-1----:R-:W-:-:S03]  /*3f90*/  IMAD R2, R5, UR7, RZ ;  /* 0x0000000705027c24 */ /* 0x002fc6000f8e02ff */
[----:B------:R1:W-:Y:S01]  /*3fa0*/  STL [R1+0x1c], R3 ;  /* 0x00001c0301007387 */ /* 0x0003e20000100800 */
[----:B------:R-:W-:Y:S02]  /*3fb0*/  IMAD R5, R6, UR7, RZ ;  /* 0x0000000706057c24 */ /* 0x000fe4000f8e02ff */
[----:B------:R-:W-:Y:S01]  /*3fc0*/  IMAD R6, R29, UR7, RZ ;  /* 0x000000071d067c24 */ /* 0x000fe2000f8e02ff */
[----:B------:R-:W5:Y:S04]  /*3fd0*/  LDL.LU R11, [R1+0x24] ;  /* 0x00002400010b7983 */ /* 0x000f680000300800 */
[----:B------:R-:W-:Y:S04]  /*3fe0*/  STL [R1+0x10], R2 ;  /* 0x0000100201007387 */ /* 0x000fe80000100800 */
[----:B------:R-:W5:Y:S04]  /*3ff0*/  LDL.LU R12, [R1+0x28] ;  /* 0x00002800010c7983 */ /* 0x000f680000300800 */
[----:B------:R-:W-:Y:S04]  /*4000*/  STL [R1+0x1510], R5 ;  /* 0x0015100501007387 */ /* 0x000fe80000100800 */
[----:B------:R-:W-:Y:S01]  /*4010*/  STL [R1+0x1514], R6 ;  /* 0x0015140601007387 */ /* 0x000fe20000100800 */
[----:B--2---:R-:W-:-:S03]  /*4020*/  IMAD R7, R13, UR7, RZ ;  /* 0x000000070d077c24 */ /* 0x004fc6000f8e02ff */
[----:B------:R-:W2:Y:S04]  /*4030*/  LDL.LU R13, [R1+0x2c] ;  /* 0x00002c00010d7983 */ /* 0x000ea80000300800 */
[----:B------:R-:W2:Y:S04]  /*4040*/  LDL.LU R14, [R1+0x30] ;  /* 0x00003000010e7983 */ /* 0x000ea80000300800 */
[----:B------:R-:W2:Y:S04]  /*4050*/  LDL.LU R15, [R1+0x74] ;  /* 0x00007400010f7983 */ /* 0x000ea80000300800 */
[----:B------:R-:W2:Y:S04]  /*4060*/  LDL.LU R16, [R1+0x70] ;  /* 0x0000700001107983 */ /* 0x000ea80000300800 */
[----:B------:R-:W2:Y:S01]  /*4070*/  LDL.LU R17, [R1+0x6c] ;  /* 0x00006c0001117983 */ /* 0x000ea20000300800 */
[----:B---3--:R-:W-:-:S03]  /*4080*/  IMAD R8, R22, UR7, RZ ;  /* 0x0000000716087c24 */ /* 0x008fc6000f8e02ff */
[----:B------:R-:W3:Y:S04]  /*4090*/  LDL.LU R18, [R1+0x68] ;  /* 0x0000680001127983 */ /* 0x000ee80000300800 */
[----:B------:R-:W2:Y:S04]  /*40a0*/  LDL.LU R19, [R1+0x64] ;  /* 0x0000640001137983 */ /* 0x000ea80000300800 */
[----:B------:R0:W-:Y:S04]  /*40b0*/  STL [R1+0x1518], R7 ;  /* 0x0015180701007387 */ /* 0x0001e80000100800 */
[----:B------:R-:W2:Y:S04]  /*40c0*/  LDL.LU R21, [R1+0x60] ;  /* 0x0000600001157983 */ /* 0x000ea80000300800 */
[----:B------:R-:W2:Y:S04]  /*40d0*/  LDL.LU R22, [R1+0x5c] ;  /* 0x00005c0001167983 */ /* 0x000ea80000300800 */
[----:B------:R-:W2:Y:S04]  /*40e0*/  LDL.LU R23, [R1+0x58] ;  /* 0x0000580001177983 */ /* 0x000ea80000300800 */
[----:B------:R-:W2:Y:S04]  /*40f0*/  LDL.LU R25, [R1+0x54] ;  /* 0x0000540001197983 */ /* 0x000ea80000300800 */
[----:B------:R-:W2:Y:S04]  /*4100*/  LDL.LU R26, [R1+0x50] ;  /* 0x00005000011a7983 */ /* 0x000ea80000300800 */
[----:B------:R-:W2:Y:S04]  /*4110*/  LDL.LU R27, [R1+0x4c] ;  /* 0x00004c00011b7983 */ /* 0x000ea80000300800 */
[----:B------:R-:W2:Y:S04]  /*4120*/  LDL.LU R29, [R1+0x48] ;  /* 0x00004800011d7983 */ /* 0x000ea80000300800 */
[----:B-1----:R-:W2:Y:S04]  /*4130*/  LDL.LU R3, [R1+0x44] ;  /* 0x0000440001037983 */ /* 0x002ea80000300800 */
[----:B0-----:R-:W2:Y:S04]  /*4140*/  LDL.LU R7, [R1+0x40] ;  /* 0x0000400001077983 */ /* 0x001ea80000300800 */
[----:B------:R-:W3:Y:S01]  /*4150*/  LDL.LU R6, [R1+0x3c] ;  /* 0x00003c0001067983 */ /* 0x000ee20000300800 */
[----:B----4-:R-:W-:-:S03]  /*4160*/  IMAD R9, R0, UR7, RZ ;  /* 0x0000000700097c24 */ /* 0x010fc6000f8e02ff */
[----:B------:R-:W4:Y:S04]  /*4170*/  LDL.LU R5, [R1+0x38] ;  /* 0x0000380001057983 */ /* 0x000f280000300800 */
[----:B------:R-:W4:Y:S04]  /*4180*/  LDL.LU R4, [R1+0x34] ;  /* 0x0000340001047983 */ /* 0x000f280000300800 */
[----:B------:R-:W4:Y:S04]  /*4190*/  LDL.LU R0, [R1] ;  /* 0x0000000001007983 */ /* 0x000f280000300800 */
[----:B------:R-:W4:Y:S04]  /*41a0*/  LDL.LU R2, [R1+0x18] ;  /* 0x0000180001027983 */ /* 0x000f280000300800 */
[----:B------:R-:W4:Y:S01]  /*41b0*/  LDL.LU R28, [R1+0x14] ;  /* 0x00001400011c7983 */ /* 0x000f220000300800 */
[----:B-----5:R-:W-:-:S05]  /*41c0*/  IMAD R11, R11, UR7, RZ ;  /* 0x000000070b0b7c24 */ /* 0x020fca000f8e02ff */
[----:B------:R0:W-:Y:S01]  /*41d0*/  STL [R1+0x1500], R11 ;  /* 0x0015000b01007387 */ /* 0x0001e20000100800 */
[----:B------:R-:W-:-:S03]  /*41e0*/  IMAD R12, R12, UR7, RZ ;  /* 0x000000070c0c7c24 */ /* 0x000fc6000f8e02ff */
[----:B0-----:R-:W5:Y:S04]  /*41f0*/  LDL.LU R11, [R1+0x1c] ;  /* 0x00001c00010b7983 */ /* 0x001f680000300800 */
[----:B------:R0:W-:Y:S04]  /*4200*/  STL [R1+0x14fc], R12 ;  /* 0x0014fc0c01007387 */ /* 0x0001e80000100800 */
[----:B0-----:R-:W5:Y:S01]  /*4210*/  LDL.LU R12, [R1+0x10] ;  /* 0x00001000010c7983 */ /* 0x001f620000300800 */
[----:B--2---:R-:W-:Y:S02]  /*4220*/  IMAD R7, R7, UR7, RZ ;  /* 0x0000000707077c24 */ /* 0x004fe4000f8e02ff */
[----:B---3--:R-:W-:-:S03]  /*4230*/  IMAD R6, R6, UR7, RZ ;  /* 0x0000000706067c24 */ /* 0x008fc6000f8e02ff */
[----:B------:R0:W-:Y:S01]  /*4240*/  STL [R1+0xc], R7 ;  /* 0x00000c0701007387 */ /* 0x0001e20000100800 */
[----:B----4-:R-:W-:Y:S02]  /*4250*/  IMAD R5, R5, UR7, RZ ;  /* 0x0000000705057c24 */ /* 0x010fe4000f8e02ff */
[----:B------:R-:W-:Y:S01]  /*4260*/  IMAD R4, R4, UR7, RZ ;  /* 0x0000000704047c24 */ /* 0x000fe2000f8e02ff */
[----:B0-----:R-:W2:Y:S01]  /*4270*/  LDL.LU R7, [R1+0x1518] ;  /* 0x0015180001077983 */ /* 0x001ea20000300800 */
[----:B------:R-:W-:-:S03]  /*4280*/  IMAD R0, R0, UR7, RZ ;  /* 0x0000000700007c24 */ /* 0x000fc6000f8e02ff */
[----:B------:R0:W-:Y:S04]  /*4290*/  STL [R1+0x8], R6 ;  /* 0x0000080601007387 */ /* 0x0001e80000100800 */
[----:B0-----:R-:W3:Y:S04]  /*42a0*/  LDL.LU R6, [R1+0x1514] ;  /* 0x0015140001067983 */ /* 0x001ee80000300800 */
[----:B------:R0:W-:Y:S04]  /*42b0*/  STL [R1+0x4], R5 ;  /* 0x0000040501007387 */ /* 0x0001e80000100800 */
[----:B0-----:R-:W4:Y:S04]  /*42c0*/  LDL.LU R5, [R1+0x1510] ;  /* 0x0015100001057983 */ /* 0x001f280000300800 */
[----:B------:R0:W-:Y:S04]  /*42d0*/  STL [R1+0x20], R4 ;  /* 0x0000200401007387 */ /* 0x0001e80000100800 */
[----:B0-----:R-:W2:Y:S04]  /*42e0*/  LDL.LU R4, [R1+0x150c] ;  /* 0x00150c0001047983 */ /* 0x001ea80000300800 */
[----:B------:R0:W-:Y:S04]  /*42f0*/  STL [R1], R0 ;  /* 0x0000000001007387 */ /* 0x0001e80000100800 */
[----:B0-----:R-:W5:Y:S01]  /*4300*/  LDL.LU R0, [R1+0x1508] ;  /* 0x0015080001007983 */ /* 0x001f620000300800 */
[----:B------:R-:W-:-:S05]  /*4310*/  IMAD R2, R2, UR12, RZ ;  /* 0x0000000c02027c24 */ /* 0x000fca000f8e02ff */
[----:B------:R5:W-:Y:S02]  /*4320*/  STL [R1+0x18], R2 ;  /* 0x0000180201007387 */ /* 0x000be40000100800 */
[----:B-----5:R-:W-:-:S05]  /*4330*/  LEA R2, P5, R11, R0, 0x1 ;  /* 0x000000000b027211 */ /* 0x020fca00078a08ff */
[----:B------:R0:W-:Y:S02]  /*4340*/  STL [R1+0x1498], R2 ;  /* 0x0014980201007387 */ /* 0x0001e40000100800 */
[----:B0-----:R-:W-:-:S05]  /*4350*/  LEA R2, P0, R12, R0, 0x1 ;  /* 0x000000000c027211 */ /* 0x001fca00078008ff */
[----:B------:R4:W-:Y:S02]  /*4360*/  STL [R1+0x149c], R2 ;  /* 0x00149c0201007387 */ /* 0x0009e40000100800 */
[----:B----4-:R-:W-:-:S05]  /*4370*/  LEA R2, P3, R5, R0, 0x1 ;  /* 0x0000000005027211 */ /* 0x010fca00078608ff */
[----:B------:R3:W-:Y:S02]  /*4380*/  STL [R1+0x14a0], R2 ;  /* 0x0014a00201007387 */ /* 0x0007e40000100800 */
[----:B---3--:R-:W-:-:S05]  /*4390*/  LEA R2, P2, R6, R0, 0x1 ;  /* 0x0000000006027211 */ /* 0x008fca00078408ff */
[----:B------:R2:W-:Y:S02]  /*43a0*/  STL [R1+0x14a4], R2 ;  /* 0x0014a40201007387 */ /* 0x0005e40000100800 */
[----:B--2---:R-:W-:-:S05]  /*43b0*/  LEA R2, P1, R7, R0, 0x1 ;  /* 0x0000000007027211 */ /* 0x004fca00078208ff */
[----:B------:R0:W-:Y:S02]  /*43c0*/  STL [R1+0x14a8], R2 ;  /* 0x0014a80201007387 */ /* 0x0001e40000100800 */
[----:B0-----:R-:W-:-:S05]  /*43d0*/  LEA R2, P4, R8, R0, 0x1 ;  /* 0x0000000008027211 */ /* 0x001fca00078808ff */
[----:B------:R0:W-:Y:S02]  /*43e0*/  STL [R1+0x14ac], R2 ;  /* 0x0014ac0201007387 */ /* 0x0001e40000100800 */
[----:B0-----:R-:W-:-:S05]  /*43f0*/  LEA R2, P6, R9, R0, 0x1 ;  /* 0x0000000009027211 */ /* 0x001fca00078c08ff */
[----:B------:R0:W-:Y:S04]  /*4400*/  STL [R1+0x14b0], R2 ;  /* 0x0014b00201007387 */ /* 0x0001e80000100800 */
[----:B0-----:R-:W2:Y:S01]  /*4410*/  LDL.LU R2, [R1+0x1504] ;  /* 0x0015040001027983 */ /* 0x001ea20000300800 */
[----:B------:R-:W-:Y:S01]  /*4420*/  IMAD R10, R10, UR7, RZ ;  /* 0x000000070a0a7c24 */ /* 0x000fe2000f8e02ff */
[----:B--2---:R-:W-:-:S05]  /*4430*/  LEA.HI.X.SX32 R11, R11, R2, 0x1, P5 ;  /* 0x000000020b0b7211 */ /* 0x004fca00028f0eff */
[----:B------:R0:W-:Y:S02]  /*4440*/  STL [R1+0x1490], R11 ;  /* 0x0014900b01007387 */ /* 0x0001e40000100800 */
[----:B0-----:R-:W-:-:S05]  /*4450*/  LEA R11, P5, R10, R0, 0x1 ;  /* 0x000000000a0b7211 */ /* 0x001fca00078a08ff */
[----:B------:R0:W-:Y:S04]  /*4460*/  STL [R1+0x1494], R11 ;  /* 0x0014940b01007387 */ /* 0x0001e80000100800 */
[----:B0-----:R-:W2:Y:S01]  /*4470*/  LDL.LU R11, [R1+0x1500] ;  /* 0x00150000010b7983 */ /* 0x001ea20000300800 */
[----:B------:R-:W-:-:S05]  /*4480*/  LEA.HI.X.SX32 R12, R12, R2, 0x1, P0 ;  /* 0x000000020c0c7211 */ /* 0x000fca00000f0eff */
[----:B------:R2:W-:Y:S02]  /*4490*/  STL [R1+0x1488], R12 ;  /* 0x0014880c01007387 */ /* 0x0005e40000100800 */
[----:B--2---:R-:W-:-:S05]  /*44a0*/  LEA R12, P0, R11, R0, 0x1 ;  /* 0x000000000b0c7211 */ /* 0x004fca00078008ff */
[----:B------:R0:W-:Y:S04]  /*44b0*/  STL [R1+0x148c], R12 ;  /* 0x00148c0c01007387 */ /* 0x0001e80000100800 */
[----:B0-----:R-:W2:Y:S01]  /*44c0*/  LDL.LU R12, [R1+0x14fc] ;  /* 0x0014fc00010c7983 */ /* 0x001ea20000300800 */
[----:B------:R-:W-:Y:S01]  /*44d0*/  LEA.HI.X.SX32 R5, R5, R2, 0x1, P3 ;  /* 0x0000000205057211 */ /* 0x000fe200018f0eff */
[----:B------:R-:W-:-:S04]  /*44e0*/  IMAD R13, R13, UR7, RZ ;  /* 0x000000070d0d7c24 */ /* 0x000fc8000f8e02ff */
[----:B------:R2:W-:Y:S01]  /*44f0*/  STL [R1+0x1480], R5 ;  /* 0x0014800501007387 */ /* 0x0005e20000100800 */
[----:B------:R-:W-:Y:S02]  /*4500*/  IMAD R14, R14, UR7, RZ ;  /* 0x000000070e0e7c24 */ /* 0x000fe4000f8e02ff */
[----:B------:R-:W-:Y:S02]  /*4510*/  IMAD R15, R15, UR7, RZ ;  /* 0x000000070f0f7c24 */ /* 0x000fe4000f8e02ff */
[----:B------:R-:W-:Y:S02]  /*4520*/  IMAD R16, R16, UR7, RZ ;  /* 0x0000000710107c24 */ /* 0x000fe4000f8e02ff */
[----:B------:R-:W-:Y:S02]  /*4530*/  IMAD R17, R17, UR7, RZ ;  /* 0x0000000711117c24 */ /* 0x000fe4000f8e02ff */
[----:B------:R-:W-:Y:S02]  /*4540*/  IMAD R18, R18, UR7, RZ ;  /* 0x0000000712127c24 */ /* 0x000fe4000f8e02ff */
[----:B------:R-:W-:-:S02]  /*4550*/  IMAD R19, R19, UR7, RZ ;  /* 0x0000000713137c24 */ /* 0x000fc4000f8e02ff */
[----:B------:R-:W-:Y:S02]  /*4560*/  IMAD R20, R20, UR7, RZ ;  /* 0x0000000714147c24 */ /* 0x000fe4000f8e02ff */
[----:B------:R-:W-:Y:S02]  /*4570*/  IMAD R21, R21, UR7, RZ ;  /* 0x0000000715157c24 */ /* 0x000fe4000f8e02ff */
[----:B------:R-:W-:Y:S01]  /*4580*/  IMAD R22, R22, UR7, RZ ;  /* 0x0000000716167c24 */ /* 0x000fe2000f8e02ff */
[----:B--2---:R-:W-:-:S05]  /*4590*/  LEA R5, P3, R12, R0, 0x1 ;  /* 0x000000000c057211 */ /* 0x004fca00078608ff */
[----:B------:R0:W-:Y:S02]  /*45a0*/  STL [R1+0x1484], R5 ;  /* 0x0014840501007387 */ /* 0x0001e40000100800 */
[----:B0-----:R-:W-:Y:S02]  /*45b0*/  LEA.HI.X.SX32 R5, R6, R2, 0x1, P2 ;  /* 0x0000000206057211 */ /* 0x001fe400010f0eff */
[----:B------:R-:W-:-:S03]  /*45c0*/  LEA R6, P2, R13, R0, 0x1 ;  /* 0x000000000d067211 */ /* 0x000fc600078408ff */
[----:B------:R0:W-:Y:S04]  /*45d0*/  STL [R1+0x1478], R5 ;  /* 0x0014780501007387 */ /* 0x0001e80000100800 */
[----:B------:R1:W-:Y:S01]  /*45e0*/  STL [R1+0x147c], R6 ;  /* 0x00147c0601007387 */ /* 0x0003e20000100800 */
[----:B0-----:R-:W-:Y:S02]  /*45f0*/  LEA.HI.X.SX32 R5, R7, R2, 0x1, P1 ;  /* 0x0000000207057211 */ /* 0x001fe400008f0eff */
[----:B-1----:R-:W-:-:S03]  /*4600*/  LEA R6, P1, R14, R0, 0x1 ;  /* 0x000000000e067211 */ /* 0x002fc600078208ff */
[----:B------:R0:W-:Y:S01]  /*4610*/  STL [R1+0x1470], R5 ;  /* 0x0014700501007387 */ /* 0x0001e20000100800 */
[----:B------:R-:W-:-:S03]  /*4620*/  LEA.HI.X.SX32 R7, R8, R2, 0x1, P4 ;  /* 0x0000000208077211 */ /* 0x000fc600020f0eff */
[----:B------:R1:W-:Y:S01]  /*4630*/  STL [R1+0x1474], R6 ;  /* 0x0014740601007387 */ /* 0x0003e20000100800 */
[----:B0-----:R-:W-:-:S03]  /*4640*/  LEA R5, P4, R15, R0, 0x1 ;  /* 0x000000000f057211 */ /* 0x001fc600078808ff */
[----:B------:R0:W-:Y:S01]  /*4650*/  STL [R1+0x1468], R7 ;  /* 0x0014680701007387 */ /* 0x0001e20000100800 */
[----:B-1----:R-:W-:-:S03]  /*4660*/  LEA.HI.X.SX32 R6, R9, R2, 0x1, P6 ;  /* 0x0000000209067211 */ /* 0x002fc600030f0eff */
[----:B------:R1:W-:Y:S04]  /*4670*/  STL [R1+0x146c], R5 ;  /* 0x00146c0501007387 */ /* 0x0003e80000100800 */
[----:B------:R2:W-:Y:S01]  /*4680*/  STL [R1+0x1460], R6 ;  /* 0x0014600601007387 */ /* 0x0005e20000100800 */
[----:B0-----:R-:W-:Y:S02]  /*4690*/  LEA R7, P6, R16, R0, 0x1 ;  /* 0x0000000010077211 */ /* 0x001fe400078c08ff */
[----:B-1----:R-:W-:-:S03]  /*46a0*/  LEA.HI.X.SX32 R5, R10, R2, 0x1, P5 ;  /* 0x000000020a057211 */ /* 0x002fc600028f0eff */
[----:B------:R0:W-:Y:S01]  /*46b0*/  STL [R1+0x1464], R7 ;  /* 0x0014640701007387 */ /* 0x0001e20000100800 */
[----:B--2---:R-:W-:-:S03]  /*46c0*/  LEA R6, P5, R17, R0, 0x1 ;  /* 0x0000000011067211 */ /* 0x004fc600078a08ff */
[----:B------:R1:W-:Y:S04]  /*46d0*/  STL [R1+0x1458], R5 ;  /* 0x0014580501007387 */ /* 0x0003e80000100800 */
[----:B------:R2:W-:Y:S01]  /*46e0*/  STL [R1+0x145c], R6 ;  /* 0x00145c0601007387 */ /* 0x0005e20000100800 */
[----:B0-----:R-:W-:Y:S02]  /*46f0*/  LEA.HI.X.SX32 R7, R11, R2, 0x1, P0 ;  /* 0x000000020b077211 */ /* 0x001fe400000f0eff */
[----:B-1----:R-:W-:-:S03]  /*4700*/  LEA R5, P0, R18, R0, 0x1 ;  /* 0x0000000012057211 */ /* 0x002fc600078008ff */
[----:B------:R0:W-:Y:S01]  /*4710*/  STL [R1+0x1450], R7 ;  /* 0x0014500701007387 */ /* 0x0001e20000100800 */
[----:B--2---:R-:W-:-:S03]  /*4720*/  LEA.HI.X.SX32 R6, R12, R2, 0x1, P3 ;  /* 0x000000020c067211 */ /* 0x004fc600018f0eff */
[----:B------:R1:W-:Y:S01]  /*4730*/  STL [R1+0x1454], R5 ;  /* 0x0014540501007387 */ /* 0x0003e20000100800 */
[----:B0-----:R-:W-:-:S03]  /*4740*/  LEA R7, P3, R19, R0, 0x1 ;  /* 0x0000000013077211 */ /* 0x001fc600078608ff */
[----:B-1----:R-:W2:Y:S04]  /*4750*/  LDL.LU R5, [R1+0x4] ;  /* 0x0000040001057983 */ /* 0x002ea80000300800 */
[----:B------:R0:W-:Y:S04]  /*4760*/  STL [R1+0x1448], R6 ;  /* 0x0014480601007387 */ /* 0x0001e80000100800 */
[----:B------:R1:W-:Y:S01]  /*4770*/  STL [R1+0x144c], R7 ;  /* 0x00144c0701007387 */ /* 0x0003e20000100800 */
[----:B0-----:R-:W-:-:S03]  /*4780*/  LEA.HI.X.SX32 R6, R13, R2, 0x1, P2 ;  /* 0x000000020d067211 */ /* 0x001fc600010f0eff */
[----:B------:R-:W3:Y:S01]  /*4790*/  LDL.LU R13, [R1+0x20] ;  /* 0x00002000010d7983 */ /* 0x000ee20000300800 */
[----:B-1----:R-:W-:-:S03]  /*47a0*/  LEA R7, P2, R20, R0, 0x1 ;  /* 0x0000000014077211 */ /* 0x002fc600078408ff */
[----:B------:R0:W-:Y:S02]  /*47b0*/  STL [R1+0x1440], R6 ;  /* 0x0014400601007387 */ /* 0x0001e40000100800 */
[----:B0-----:R-:W-:Y:S02]  /*47c0*/  LEA.HI.X.SX32 R6, R14, R2, 0x1, P1 ;  /* 0x000000020e067211 */ /* 0x001fe400008f0eff */
[----:B------:R-:W4:Y:S04]  /*47d0*/  LDL.LU R14, [R1+0x8] ;  /* 0x00000800010e7983 */ /* 0x000f280000300800 */
[----:B------:R0:W-:Y:S04]  /*47e0*/  STL [R1+0x1444], R7 ;  /* 0x0014440701007387 */ /* 0x0001e80000100800 */
[----:B------:R1:W-:Y:S04]  /*47f0*/  STL [R1+0x1438], R6 ;  /* 0x0014380601007387 */ /* 0x0003e80000100800 */
[----:B------:R-:W5:Y:S01]  /*4800*/  LDL.LU R12, [R1] ;  /* 0x00000000010c7983 */ /* 0x000f620000300800 */
[----:B0-----:R-:W-:-:S02]  /*4810*/  LEA R7, P1, R21, R0, 0x1 ;  /* 0x0000000015077211 */ /* 0x001fc400078208ff */
[----:B-1----:R-:W-:-:S03]  /*4820*/  LEA.HI.X.SX32 R6, R15, R2, 0x1, P4 ;  /* 0x000000020f067211 */ /* 0x002fc600020f0eff */
[----:B------:R0:W-:Y:S04]  /*4830*/  STL [R1+0x143c], R7 ;  /* 0x00143c0701007387 */ /* 0x0001e80000100800 */
[----:B------:R-:W2:Y:S01]  /*4840*/  LDL.LU R15, [R1+0xc] ;  /* 0x00000c00010f7983 */ /* 0x000ea20000300800 */
[----:B------:R-:W-:-:S03]  /*4850*/  LEA R8, P4, R22, R0, 0x1 ;  /* 0x0000000016087211 */ /* 0x000fc600078808ff */
[----:B------:R1:W-:Y:S04]  /*4860*/  STL [R1+0x1430], R6 ;  /* 0x0014300601007387 */ /* 0x0003e80000100800 */
[----:B------:R1:W-:Y:S04]  /*4870*/  STL [R1+0x1434], R8 ;  /* 0x0014340801007387 */ /* 0x0003e80000100800 */
[----:B------:R-:W3:Y:S01]  /*4880*/  LDL.LU R11, [R1+0x18] ;  /* 0x00001800010b7983 */ /* 0x000ee20000300800 */
[----:B------:R-:W-:Y:S01]  /*4890*/  IMAD R23, R23, UR7, RZ ;  /* 0x0000000717177c24 */ /* 0x000fe2000f8e02ff */
[----:B0-----:R-:W-:Y:S01]  /*48a0*/  LEA.HI.X.SX32 R7, R16, R2, 0x1, P6 ;  /* 0x0000000210077211 */ /* 0x001fe200030f0eff */
[----:B------:R-:W-:-:S03]  /*48b0*/  IMAD R24, R24, UR7, RZ ;  /* 0x0000000718187c24 */ /* 0x000fc6000f8e02ff */
[----:B-1----:R-:W-:Y:S01]  /*48c0*/  LEA R6, P6, R23, R0, 0x1 ;  /* 0x0000000017067211 */ /* 0x002fe200078c08ff */
[----:B------:R0:W-:Y:S01]  /*48d0*/  STL [R1+0x1428], R7 ;  /* 0x0014280701007387 */ /* 0x0001e20000100800 */
[----:B------:R-:W-:Y:S01]  /*48e0*/  LEA.HI.X.SX32 R8, R17, R2, 0x1, P5 ;  /* 0x0000000211087211 */ /* 0x000fe200028f0eff */
[----:B------:R-:W-:Y:S02]  /*48f0*/  IMAD R25, R25, UR7, RZ ;  /* 0x0000000719197c24 */ /* 0x000fe4000f8e02ff */
[----:B------:R1:W-:Y:S01]  /*4900*/  STL [R1+0x142c], R6 ;  /* 0x00142c0601007387 */ /* 0x0003e20000100800 */
[----:B------:R-:W-:-:S03]  /*4910*/  IMAD R26, R26, UR7, RZ ;  /* 0x000000071a1a7c24 */ /* 0x000fc6000f8e02ff */
[----:B------:R1:W-:Y:S01]  /*4920*/  STL [R1+0x1420], R8 ;  /* 0x0014200801007387 */ /* 0x0003e20000100800 */
[----:B0-----:R-:W-:Y:S02]  /*4930*/  LEA.HI.X.SX32 R7, R18, R2, 0x1, P0 ;  /* 0x0000000212077211 */ /* 0x001fe400000f0eff */
[-C--:B-1----:R-:W-:Y:S01]  /*4940*/  LEA R6, P5, R24, R0.reuse, 0x1 ;  /* 0x0000000018067211 */ /* 0x082fe200078a08ff */
[----:B------:R-:W-:Y:S01]  /*4950*/  IMAD R27, R27, UR7, RZ ;  /* 0x000000071b1b7c24 */ /* 0x000fe2000f8e02ff */
[----:B------:R-:W-:-:S03]  /*4960*/  LEA R8, P0, R25, R0, 0x1 ;  /* 0x0000000019087211 */ /* 0x000fc600078008ff */
[----:B------:R0:W-:Y:S01]  /*4970*/  STL [R1+0x1424], R6 ;  /* 0x0014240601007387 */ /* 0x0001e20000100800 */
[----:B------:R-:W-:-:S03]  /*4980*/  IMAD R29, R29, UR7, RZ ;  /* 0x000000071d1d7c24 */ /* 0x000fc6000f8e02ff */
[----:B------:R1:W-:Y:S01]  /*4990*/  STL [R1+0x1418], R7 ;  /* 0x0014180701007387 */ /* 0x0003e20000100800 */
[----:B0-----:R-:W-:-:S03]  /*49a0*/  LEA.HI.X.SX32 R6, R19, R2, 0x1, P3 ;  /* 0x0000000213067211 */ /* 0x001fc600018f0eff */
[----:B------:R0:W-:Y:S01]  /*49b0*/  STL [R1+0x141c], R8 ;  /* 0x00141c0801007387 */ /* 0x0001e20000100800 */
[----:B-1----:R-:W-:-:S03]  /*49c0*/  LEA R7, P3, R26, R0, 0x1 ;  /* 0x000000001a077211 */ /* 0x002fc600078608ff */
[----:B------:R1:W-:Y:S01]  /*49d0*/  STL [R1+0x1410], R6 ;  /* 0x0014100601007387 */ /* 0x0003e20000100800 */
[----:B0-----:R-:W-:-:S03]  /*49e0*/  LEA.HI.X.SX32 R8, R20, R2, 0x1, P2 ;  /* 0x0000000214087211 */ /* 0x001fc600010f0eff */
[----:B------:R0:W-:Y:S01]  /*49f0*/  STL [R1+0x1414], R7 ;  /* 0x0014140701007387 */ /* 0x0001e20000100800 */
[----:B-1----:R-:W-:-:S03]  /*4a00*/  LEA R6, P2, R27, R0, 0x1 ;  /* 0x000000001b067211 */ /* 0x002fc600078408ff */
[----:B------:R1:W-:Y:S01]  /*4a10*/  STL [R1+0x1408], R8 ;  /* 0x0014080801007387 */ /* 0x0003e20000100800 */
[----:B------:R-:W-:-:S03]  /*4a20*/  IMAD R3, R3, UR7, RZ ;  /* 0x0000000703037c24 */ /* 0x000fc6000f8e02ff */
[----:B------:R1:W-:Y:S01]  /*4a30*/  STL [R1+0x140c], R6 ;  /* 0x00140c0601007387 */ /* 0x0003e20000100800 */
[----:B0-----:R-:W-:Y:S02]  /*4a40*/  LEA.HI.X.SX32 R7, R21, R2, 0x1, P1 ;  /* 0x0000000215077211 */ /* 0x001fe400008f0eff */
[----:B-1----:R-:W-:-:S03]  /*4a50*/  LEA R8, P1, R29, R0, 0x1 ;  /* 0x000000001d087211 */ /* 0x002fc600078208ff */
[----:B------:R0:W-:Y:S01]  /*4a60*/  STL [R1+0x1400], R7 ;  /* 0x0014000701007387 */ /* 0x0001e20000100800 */
[----:B------:R-:W-:-:S03]  /*4a70*/  LEA.HI.X.SX32 R6, R22, R2, 0x1, P4 ;  /* 0x0000000216067211 */ /* 0x000fc600020f0eff */
[----:B------:R-:W-:Y:S04]  /*4a80*/  STL [R1+0x1404], R8 ;  /* 0x0014040801007387 */ /* 0x000fe80000100800 */
[----:B------:R-:W5:Y:S01]  /*4a90*/  LDL.LU R10, [R1+0x78] ;  /* 0x00007800010a7983 */ /* 0x000f620000300800 */
[----:B0-----:R-:W-:-:S03]  /*4aa0*/  LEA R7, P4, R3, R0, 0x1 ;  /* 0x0000000003077211 */ /* 0x001fc600078808ff */
[----:B------:R0:W-:Y:S04]  /*4ab0*/  STL [R1+0x13f8], R6 ;  /* 0x0013f80601007387 */ /* 0x0001e80000100800 */
[----:B------:R1:W-:Y:S01]  /*4ac0*/  STL [R1+0x13fc], R7 ;  /* 0x0013fc0701007387 */ /* 0x0003e20000100800 */
[-C--:B0-----:R-:W-:Y:S02]  /*4ad0*/  LEA.HI.X.SX32 R6, R23, R2.reuse, 0x1, P6 ;  /* 0x0000000217067211 */ /* 0x081fe400030f0eff */
[----:B-1----:R-:W-:-:S03]  /*4ae0*/  LEA.HI.X.SX32 R7, R24, R2, 0x1, P5 ;  /* 0x0000000218077211 */ /* 0x002fc600028f0eff */
[----:B------:R0:W-:Y:S04]  /*4af0*/  STL [R1+0x13f0], R6 ;  /* 0x0013f00601007387 */ /* 0x0001e80000100800 */
[----:B0-----:R-:W5:Y:S01]  /*4b00*/  LDL.LU R6, [R1+0x7c] ;  /* 0x00007c0001067983 */ /* 0x001f620000300800 */
[----:B------:R-:W-:Y:S02]  /*4b10*/  IMAD R4, R4, UR12, RZ ;  /* 0x0000000c04047c24 */ /* 0x000fe4000f8e02ff */
[----:B------:R-:W-:Y:S01]  /*4b20*/  IMAD R28, R28, UR12, RZ ;  /* 0x0000000c1c1c7c24 */ /* 0x000fe2000f8e02ff */
[-C--:B----4-:R-:W-:Y:S02]  /*4b30*/  LEA R9, P5, R14, R0.reuse, 0x1 ;  /* 0x000000000e097211 */ /* 0x090fe400078a08ff */
[----:B--2---:R-:W-:-:S05]  /*4b40*/  LEA R8, P6, R15, R0, 0x1 ;  /* 0x000000000f087211 */ /* 0x004fca00078c08ff */
[----:B------:R0:W-:Y:S04]  /*4b50*/  STL [R1+0x13f4], R8 ;  /* 0x0013f40801007387 */ /* 0x0001e80000100800 */
[----:B------:R1:W-:Y:S01]  /*4b60*/  STL [R1+0x13e8], R7 ;  /* 0x0013e80701007387 */ /* 0x0003e20000100800 */
[----:B0-----:R-:W-:-:S03]  /*4b70*/  LEA.HI.X.SX32 R8, R25, R2, 0x1, P0 ;  /* 0x0000000219087211 */ /* 0x001fc600000f0eff */
[----:B------:R0:W-:Y:S01]  /*4b80*/  STL [R1+0x13ec], R9 ;  /* 0x0013ec0901007387 */ /* 0x0001e20000100800 */
[----:B-1----:R-:W-:-:S03]  /*4b90*/  LEA R7, P0, R5, R0, 0x1 ;  /* 0x0000000005077211 */ /* 0x002fc600078008ff */
[----:B------:R3:W-:Y:S01]  /*4ba0*/  STL [R1+0x13e0], R8 ;  /* 0x0013e00801007387 */ /* 0x0007e20000100800 */
[----:B0-----:R-:W-:-:S03]  /*4bb0*/  LEA.HI.X.SX32 R9, R26, R2, 0x1, P3 ;  /* 0x000000021a097211 */ /* 0x001fc600018f0eff */
[----:B------:R0:W-:Y:S01]  /*4bc0*/  STL [R1+0x13e4], R7 ;  /* 0x0013e40701007387 */ /* 0x0001e20000100800 */
[----:B---3--:R-:W-:-:S03]  /*4bd0*/  LEA R8, P3, R13, R0, 0x1 ;  /* 0x000000000d087211 */ /* 0x008fc600078608ff */
[----:B------:R1:W-:Y:S04]  /*4be0*/  STL [R1+0x13d8], R9 ;  /* 0x0013d80901007387 */ /* 0x0003e80000100800 */
[----:B------:R5:W-:Y:S01]  /*4bf0*/  STL [R1+0x13dc], R8 ;  /* 0x0013dc0801007387 */ /* 0x000be20000100800 */
[-C--:B0-----:R-:W-:Y:S02]  /*4c00*/  LEA.HI.X.SX32 R7, R27, R2.reuse, 0x1, P2 ;  /* 0x000000021b077211 */ /* 0x081fe400010f0eff */
[----:B-1----:R-:W-:-:S03]  /*4c10*/  LEA.HI.X.SX32 R9, R29, R2, 0x1, P1 ;  /* 0x000000021d097211 */ /* 0x002fc600008f0eff */
[----:B------:R0:W-:Y:S01]  /*4c20*/  STL [R1+0x13d4], R7 ;  /* 0x0013d40701007387 */ /* 0x0001e20000100800 */
[----:B-----5:R-:W-:-:S03]  /*4c30*/  LEA R8, P1, R12, R0, 0x1 ;  /* 0x000000000c087211 */ /* 0x020fc600078208ff */
[----:B0-----:R-:W2:Y:S04]  /*4c40*/  LDL.LU R7, [R1+0x84] ;  /* 0x0000840001077983 */ /* 0x001ea80000300800 */
[----:B------:R0:W-:Y:S04]  /*4c50*/  STL [R1+0x13d0], R9 ;  /* 0x0013d00901007387 */ /* 0x0001e80000100800 */
[----:B------:R1:W-:Y:S01]  /*4c60*/  STL [R1+0x13cc], R8 ;  /* 0x0013cc0801007387 */ /* 0x0003e20000100800 */
[----:B------:R-:W-:Y:S02]  /*4c70*/  LEA.HI.X.SX32 R0, R3, R2, 0x1, P4 ;  /* 0x0000000203007211 */ /* 0x000fe400020f0eff */
[C---:B------:R-:W-:Y:S01]  /*4c80*/  LEA R26, P2, R4.reuse, UR10, 0x1 ;  /* 0x0000000a041a7c11 */ /* 0x040fe2000f8408ff */
[----:B0-----:R-:W3:Y:S01]  /*4c90*/  LDL.LU R9, [R1+0x80] ;  /* 0x0000800001097983 */ /* 0x001ee20000300800 */
[----:B-1----:R-:W0:Y:S03]  /*4ca0*/  LDC R8, c[0x0][0x3a8] ;  /* 0x0000ea00ff087b82 */ /* 0x002e260000000800 */
[----:B------:R1:W-:Y:S01]  /*4cb0*/  STL [R1+0x13c8], R0 ;  /* 0x0013c80001007387 */ /* 0x0003e20000100800 */
[----:B------:R-:W-:-:S02]  /*4cc0*/  LEA.HI.X.SX32 R27, R4, UR11, 0x1, P2 ;  /* 0x0000000b041b7c11 */ /* 0x000fc400090f0eff */
[-C--:B------:R-:W-:Y:S02]  /*4cd0*/  LEA.HI.X.SX32 R3, R14, R2.reuse, 0x1, P5 ;  /* 0x000000020e037211 */ /* 0x080fe400028f0eff */
[----:B-1----:R-:W-:-:S05]  /*4ce0*/  LEA.HI.X.SX32 R0, R15, R2, 0x1, P6 ;  /* 0x000000020f007211 */ /* 0x002fca00030f0eff */
[----:B------:R1:W-:Y:S01]  /*4cf0*/  STL [R1+0x13c4], R0 ;  /* 0x0013c40001007387 */ /* 0x0003e20000100800 */
[----:B------:R-:W-:-:S03]  /*4d00*/  LEA R24, P2, R11, UR10, 0x1 ;  /* 0x0000000a0b187c11 */ /* 0x000fc6000f8408ff */
[----:B------:R-:W-:Y:S01]  /*4d10*/  STL.64 [R1+0x890], R26 ;  /* 0x0008901a01007387 */ /* 0x000fe20000100a00 */
[----:B-1----:R-:W-:Y:S01]  /*4d20*/  LEA.HI.X.SX32 R0, R5, R2, 0x1, P0 ;  /* 0x0000000205007211 */ /* 0x002fe200000f0eff */
[----:B0-----:R-:W-:Y:S02]  /*4d30*/  IMAD R8, R8, 0x1f, RZ ;  /* 0x0000001f08087824 */ /* 0x001fe400078e02ff */
[----:B------:R0:W-:Y:S04]  /*4d40*/  STL [R1+0x13c0], R3 ;  /* 0x0013c00301007387 */ /* 0x0001e80000100800 */
[----:B------:R1:W-:Y:S01]  /*4d50*/  STL [R1+0x13b8], R0 ;  /* 0x0013b80001007387 */ /* 0x0003e20000100800 */
[----:B------:R-:W-:Y:S01]  /*4d60*/  IMAD.WIDE R4, R8, 0x2, R26 ;  /* 0x0000000208047825 */ /* 0x000fe200078e021a */
[----:B------:R-:W-:-:S02]  /*4d70*/  LEA.HI.X.SX32 R25, R11, UR11, 0x1, P2 ;  /* 0x0000000b0b197c11 */ /* 0x000fc400090f0eff */
[-C--:B0-----:R-:W-:Y:S02]  /*4d80*/  LEA.HI.X.SX32 R3, R13, R2.reuse, 0x1, P3 ;  /* 0x000000020d037211 */ /* 0x081fe400018f0eff */
[----:B------:R-:W-:Y:S01]  /*4d90*/  LEA R22, P0, R28, UR10, 0x1 ;  /* 0x0000000a1c167c11 */ /* 0x000fe2000f8008ff */
[----:B------:R-:W0:Y:S01]  /*4da0*/  LDC R13, c[0x0][0x3a8] ;  /* 0x0000ea00ff0d7b82 */ /* 0x000e220000000800 */
[----:B-1----:R-:W-:Y:S01]  /*4db0*/  LEA.HI.X.SX32 R0, R12, R2, 0x1, P1 ;  /* 0x000000020c007211 */ /* 0x002fe200008f0eff */
[----:B------:R-:W-:Y:S01]  /*4dc0*/  STL [R1+0x13bc], R3 ;  /* 0x0013bc0301007387 */ /* 0x000fe20000100800 */
[----:B------:R-:W-:-:S03]  /*4dd0*/  LEA.HI.X.SX32 R23, R28, UR11, 0x1, P0 ;  /* 0x0000000b1c177c11 */ /* 0x000fc600080f0eff */
[----:B------:R1:W-:Y:S04]  /*4de0*/  STL [R1+0x1388], R0 ;  /* 0x0013880001007387 */ /* 0x0003e80000100800 */
[----:B------:R-:W-:Y:S04]  /*4df0*/  STL [R1+0x13a0], R4 ;  /* 0x0013a00401007387 */ /* 0x000fe80000100800 */
[----:B------:R4:W-:Y:S04]  /*4e00*/  STL [R1+0x138c], R5 ;  /* 0x00138c0501007387 */ /* 0x0009e80000100800 */
[----:B------:R-:W-:Y:S04]  /*4e10*/  STL.64 [R1+0x888], R24 ;  /* 0x0008881801007387 */ /* 0x000fe80000100a00 */
[----:B------:R-:W5:Y:S01]  /*4e20*/  LDL.LU R28, [R1+0x14f8] ;  /* 0x0014f800011c7983 */ /* 0x000f620000300800 */
[----:B------:R-:W-:-:S02]  /*4e30*/  IMAD R6, R6, UR12, RZ ;  /* 0x0000000c06067c24 */ /* 0x000fc4000f8e02ff */
[----:B-1----:R-:W-:-:S03]  /*4e40*/  IMAD R0, R10, UR12, RZ ;  /* 0x0000000c0a007c24 */ /* 0x002fc6000f8e02ff */
[----:B------:R-:W-:Y:S02]  /*4e50*/  LEA R18, P1, R6, UR10, 0x1 ;  /* 0x0000000a06127c11 */ /* 0x000fe4000f8208ff */
[----:B------:R-:W-:Y:S01]  /*4e60*/  LEA R20, P0, R0, UR10, 0x1 ;  /* 0x0000000a00147c11 */ /* 0x000fe2000f8008ff */
[----:B----4-:R-:W-:Y:S01]  /*4e70*/  IMAD.WIDE R4, R8, 0x2, R24 ;  /* 0x0000000208047825 */ /* 0x010fe200078e0218 */
[----:B------:R-:W-:Y:S02]  /*4e80*/  LEA.HI.X.SX32 R19, R6, UR11, 0x1, P1 ;  /* 0x0000000b06137c11 */ /* 0x000fe400088f0eff */
[----:B------:R-:W-:Y:S01]  /*4e90*/  LEA.HI.X.SX32 R21, R0, UR11, 0x1, P0 ;  /* 0x0000000b00157c11 */ /* 0x000fe200080f0eff */
[C---:B------:R-:W-:Y:S01]  /*4ea0*/  IMAD.WIDE R2, R8.reuse, 0x2, R22 ;  /* 0x0000000208027825 */ /* 0x040fe200078e0216 */
[----:B------:R-:W-:Y:S04]  /*4eb0*/  STL.64 [R1+0x880], R22 ;  /* 0x0008801601007387 */ /* 0x000fe80000100a00 */
[----:B------:R-:W-:Y:S04]  /*4ec0*/  STL [R1+0x13a8], R4 ;  /* 0x0013a80401007387 */ /* 0x000fe80000100800 */
[----:B------:R1:W-:Y:S04]  /*4ed0*/  STL [R1+0x13a4], R5 ;  /* 0x0013a40501007387 */ /* 0x0003e80000100800 */
[----:B------:R-:W-:Y:S04]  /*4ee0*/  STL [R1+0x13b4], R2 ;  /* 0x0013b40201007387 */ /* 0x000fe80000100800 */
[----:B------:R4:W-:Y:S01]  /*4ef0*/  STL [R1+0x13ac], R3 ;  /* 0x0013ac0301007387 */ /* 0x0009e20000100800 */
[----:B-1----:R-:W-:-:S03]  /*4f00*/  IMAD.WIDE R4, R8, 0x2, R20 ;  /* 0x0000000208047825 */ /* 0x002fc600078e0214 */
[----:B------:R-:W-:Y:S01]  /*4f10*/  STL.64 [R1+0x878], R20 ;  /* 0x0008781401007387 */ /* 0x000fe20000100a00 */
[----:B----4-:R-:W-:-:S04]  /*4f20*/  IMAD.WIDE R2, R8, 0x2, R18 ;  /* 0x0000000208027825 */ /* 0x010fc800078e0212 */
[----:B0-----:R-:W-:Y:S02]  /*4f30*/  IMAD R12, R13, 0x19, RZ ;  /* 0x000000190d0c7824 */ /* 0x001fe400078e02ff */
[----:B--2---:R-:W-:-:S05]  /*4f40*/  IMAD R7, R7, UR12, RZ ;  /* 0x0000000c07077c24 */ /* 0x004fca000f8e02ff */
[----:B------:R-:W-:Y:S01]  /*4f50*/  LEA R16, P0, R7, UR10, 0x1 ;  /* 0x0000000a07107c11 */ /* 0x000fe2000f8008ff */
[----:B---3--:R-:W-:-:S03]  /*4f60*/  IMAD R0, R9, UR12, RZ ;  /* 0x0000000c09007c24 */ /* 0x008fc6000f8e02ff */
[----:B------:R-:W-:Y:S02]  /*4f70*/  LEA.HI.X.SX32 R17, R7, UR11, 0x1, P0 ;  /* 0x0000000b07117c11 */ /* 0x000fe400080f0eff */
[----:B------:R-:W-:-:S04]  /*4f80*/  LEA R14, P1, R0, UR10, 0x1 ;  /* 0x0000000a000e7c11 */ /* 0x000fc8000f8208ff */
[----:B------:R-:W-:Y:S01]  /*4f90*/  LEA.HI.X.SX32 R15, R0, UR11, 0x1, P1 ;  /* 0x0000000b000f7c11 */ /* 0x000fe200088f0eff */
[----:B------:R-:W-:Y:S02]  /*4fa0*/  IMAD R0, R13, 0x1e, RZ ;  /* 0x0000001e0d007824 */ /* 0x000fe400078e02ff */
[----:B-----5:R-:W-:Y:S02]  /*4fb0*/  IMAD R6, R28, UR12, RZ ;  /* 0x0000000c1c067c24 */ /* 0x020fe4000f8e02ff */
[----:B------:R-:W2:Y:S03]  /*4fc0*/  LDL.LU R28, [R1+0x14f4] ;  /* 0x0014f400011c7983 */ /* 0x000ea60000300800 */
[C---:B------:R-:W-:Y:S01]  /*4fd0*/  LEA R9, P2, R6.reuse, UR10, 0x1 ;  /* 0x0000000a06097c11 */ /* 0x040fe2000f8408ff */
[----:B------:R-:W-:Y:S03]  /*4fe0*/  STL.64 [R1+0x870], R18 ;  /* 0x0008701201007387 */ /* 0x000fe60000100a00 */
[----:B------:R-:W-:Y:S01]  /*4ff0*/  LEA.HI.X.SX32 R6, R6, UR11, 0x1, P2 ;  /* 0x0000000b06067c11 */ /* 0x000fe200090f0eff */
[----:B------:R-:W-:Y:S01]  /*5000*/  STL [R1+0x13b0], R4 ;  /* 0x0013b00401007387 */ /* 0x000fe20000100800 */
[----:B------:R-:W-:-:S03]  /*5010*/  IMAD.MOV.U32 R10, RZ, RZ, R9 ;  /* 0x000000ffff0a7224 */ /* 0x000fc600078e0009 */
[----:B------:R0:W-:Y:S01]  /*5020*/  STL [R1+0x1398], R5 ;  /* 0x0013980501007387 */ /* 0x0001e20000100800 */
[----:B------:R-:W-:-:S03]  /*5030*/  IMAD.MOV.U32 R11, RZ, RZ, R6 ;  /* 0x000000ffff0b7224 */ /* 0x000fc600078e0006 */
[----:B------:R-:W-:Y:S04]  /*5040*/  STL [R1+0x139c], R2 ;  /* 0x00139c0201007387 */ /* 0x000fe80000100800 */
[----:B------:R-:W-:Y:S01]  /*5050*/  STL [R1+0xbf0], R9 ;  /* 0x000bf00901007387 */ /* 0x000fe20000100800 */
[----:B0-----:R-:W-:-:S03]  /*5060*/  IMAD.WIDE R4, R8, 0x2, R16 ;  /* 0x0000000208047825 */ /* 0x001fc600078e0210 */
[----:B------:R0:W-:Y:S04]  /*5070*/  STL [R1+0x1390], R3 ;  /* 0x0013900301007387 */ /* 0x0001e80000100800 */
[----:B------:R-:W-:Y:S04]  /*5080*/  STL.64 [R1+0x8a0], R16 ;  /* 0x0008a01001007387 */ /* 0x000fe80000100a00 */
[----:B------:R-:W-:Y:S01]  /*5090*/  STL.64 [R1+0x898], R14 ;  /* 0x0008980e01007387 */ /* 0x000fe20000100a00 */
[----:B0-----:R-:W-:-:S03]  /*50a0*/  IMAD.WIDE R2, R8, 0x2, R14 ;  /* 0x0000000208027825 */ /* 0x001fc600078e020e */
[----:B------:R0:W-:Y:S04]  /*50b0*/  STL [R1+0xbec], R6 ;  /* 0x000bec0601007387 */ /* 0x0001e80000100800 */
[----:B------:R-:W-:Y:S04]  /*50c0*/  STL [R1+0x1394], R4 ;  /* 0x0013940401007387 */ /* 0x000fe80000100800 */
[----:B------:R1:W-:Y:S01]  /*50d0*/  STL [R1+0x1380], R5 ;  /* 0x0013800501007387 */ /* 0x0003e20000100800 */
[----:B0-----:R-:W-:-:S03]  /*50e0*/  IMAD.WIDE R6, R8, 0x2, R10 ;  /* 0x0000000208067825 */ /* 0x001fc600078e020a */
[----:B------:R-:W-:Y:S04]  /*50f0*/  STL [R1+0x1384], R2 ;  /* 0x0013840201007387 */ /* 0x000fe80000100800 */
[----:B------:R0:W-:Y:S01]  /*5100*/  STL [R1+0x1378], R3 ;  /* 0x0013780301007387 */ /* 0x0001e20000100800 */
[----:B-1----:R-:W-:-:S03]  /*5110*/  IMAD.WIDE R4, R0, 0x2, R26 ;  /* 0x0000000200047825 */ /* 0x002fc600078e021a */
[----:B------:R-:W-:Y:S04]  /*5120*/  STL [R1+0x137c], R6 ;  /* 0x00137c0601007387 */ /* 0x000fe80000100800 */
[----:B------:R1:W-:Y:S01]  /*5130*/  STL [R1+0x1370], R7 ;  /* 0x0013700701007387 */ /* 0x0003e20000100800 */
[----:B0-----:R-:W-:-:S03]  /*5140*/  IMAD.WIDE R2, R0, 0x2, R24 ;  /* 0x0000000200027825 */ /* 0x001fc600078e0218 */
[----:B------:R-:W-:Y:S04]  /*5150*/  STL [R1+0x1374], R4 ;  /* 0x0013740401007387 */ /* 0x000fe80000100800 */
[----:B------:R0:W-:Y:S01]  /*5160*/  STL [R1+0x1368], R5 ;  /* 0x0013680501007387 */ /* 0x0001e20000100800 */
[----:B-1----:R-:W-:-:S03]  /*5170*/  IMAD.WIDE R6, R0, 0x2, R20 ;  /* 0x0000000200067825 */ /* 0x002fc600078e0214 */
[----:B------:R-:W-:Y:S01]  /*5180*/  STL [R1+0x136c], R2 ;  /* 0x00136c0201007387 */ /* 0x000fe20000100800 */
        /* <DEDUP_REMOVED lines=10> */
[----:B------:R-:W-:Y:S02]  /*5230*/  IMAD R8, R13, 0x1d, RZ ;  /* 0x0000001d0d087824 */ /* 0x000fe400078e02ff */
[C---:B0-----:R-:W-:Y:S01]  /*5240*/  IMAD.WIDE R6, R0.reuse, 0x2, R10 ;  /* 0x0000000200067825 */ /* 0x041fe200078e020a */
[----:B------:R-:W-:Y:S03]  /*5250*/  STL [R1+0x134c], R4 ;  /* 0x00134c0401007387 */ /* 0x000fe60000100800 */
[----:B-1----:R-:W-:Y:S01]  /*5260*/  IMAD.WIDE R2, R0, 0x2, R14 ;  /* 0x0000000200027825 */ /* 0x002fe200078e020e */
[----:B------:R0:W-:Y:S04]  /*5270*/  STL [R1+0x1340], R5 ;  /* 0x0013400501007387 */ /* 0x0001e80000100800 */
        /* <DEDUP_REMOVED lines=16> */
[----:B------:R-:W-:-:S03]  /*5380*/  IMAD R0, R13, 0x1c, RZ ;  /* 0x0000001c0d007824 */ /* 0x000fc600078e02ff */
        /* <DEDUP_REMOVED lines=9> */
[----:B------:R-:W-:Y:S01]  /*5420*/  STL [R1+0x12f0], R5 ;  /* 0x0012f00501007387 */ /* 0x000fe20000100800 */
[----:B-1----:R-:W-:-:S03]  /*5430*/  IMAD.WIDE R2, R0, 0x2, R26 ;  /* 0x0000000200027825 */ /* 0x002fc600078e021a */
[----:B------:R-:W-:Y:S04]  /*5440*/  STL [R1+0x12f8], R6 ;  /* 0x0012f80601007387 */ /* 0x000fe80000100800 */
[----:B------:R0:W-:Y:S04]  /*5450*/  STL [R1+0x12f4], R7 ;  /* 0x0012f40701007387 */ /* 0x0001e80000100800 */
[----:B------:R-:W-:Y:S04]  /*5460*/  STL [R1+0x12fc], R2 ;  /* 0x0012fc0201007387 */ /* 0x000fe80000100800 */
[----:B------:R1:W-:Y:S01]  /*5470*/  STL [R1+0x12e8], R3 ;  /* 0x0012e80301007387 */ /* 0x0003e20000100800 */
[----:B0-----:R-:W-:-:S04]  /*5480*/  IMAD.WIDE R6, R0, 0x2, R24 ;  /* 0x0000000200067825 */ /* 0x001fc800078e0218 */
[C---:B------:R-:W-:Y:S01]  /*5490*/  IMAD.WIDE R4, R0.reuse, 0x2, R20 ;  /* 0x0000000200047825 */ /* 0x040fe200078e0214 */
[----:B------:R-:W-:Y:S03]  /*54a0*/  STL [R1+0x12ec], R6 ;  /* 0x0012ec0601007387 */ /* 0x000fe60000100800 */
[C---:B-1----:R-:W-:Y:S01]  /*54b0*/  IMAD.WIDE R2, R0.reuse, 0x2, R22 ;  /* 0x0000000200027825 */ /* 0x042fe200078e0216 */
[----:B------:R0:W-:Y:S04]  /*54c0*/  STL [R1+0x12e0], R7 ;  /* 0x0012e00701007387 */ /* 0x0001e80000100800 */
[----:B------:R-:W-:Y:S04]  /*54d0*/  STL [R1+0x12e4], R2 ;  /* 0x0012e40201007387 */ /* 0x000fe80000100800 */
[----:B------:R1:W-:Y:S01]  /*54e0*/  STL [R1+0x12d8], R3 ;  /* 0x0012d80301007387 */ /* 0x0003e20000100800 */
[----:B0-----:R-:W-:-:S03]  /*54f0*/  IMAD.WIDE R6, R0, 0x2, R18 ;  /* 0x0000000200067825 */ /* 0x001fc600078e0212 */
[----:B------:R-:W-:Y:S01]  /*5500*/  STL [R1+0x12dc], R4 ;  /* 0x0012dc0401007387 */ /* 0x000fe20000100800 */
[----:B------:R-:W-:-:S03]  /*5510*/  IMAD R8, R13, 0x1b, RZ ;  /* 0x0000001b0d087824 */ /* 0x000fc600078e02ff */
        /* <DEDUP_REMOVED lines=12> */
[----:B------:R0:W-:Y:S04]  /*55e0*/  STL [R1+0x12b4], R7 ;  /* 0x0012b40701007387 */ /* 0x0001e80000100800 */
[----:B------:R-:W-:Y:S01]  /*55f0*/  STL [R1+0x12bc], R2 ;  /* 0x0012bc0201007387 */ /* 0x000fe20000100800 */
[----:B-1----:R-:W-:-:S03]  /*5600*/  IMAD.WIDE R4, R8, 0x2, R20 ;  /* 0x0000000208047825 */ /* 0x002fc600078e0214 */
[----:B------:R1:W-:Y:S01]  /*5610*/  STL [R1+0x12a8], R3 ;  /* 0x0012a80301007387 */ /* 0x0003e20000100800 */
[----:B0-----:R-:W-:-:S05]  /*5620*/  IMAD.WIDE R6, R8, 0x2, R24 ;  /* 0x0000000208067825 */ /* 0x001fca00078e0218 */
[----:B------:R-:W-:Y:S01]  /*5630*/  STL [R1+0x12ac], R6 ;  /* 0x0012ac0601007387 */ /* 0x000fe20000100800 */
[----:B-1----:R-:W-:-:S03]  /*5640*/  IMAD.WIDE R2, R8, 0x2, R22 ;  /* 0x0000000208027825 */ /* 0x002fc600078e0216 */
[----:B------:R0:W-:Y:S04]  /*5650*/  STL [R1+0x12a0], R7 ;  /* 0x0012a00701007387 */ /* 0x0001e80000100800 */
        /* <DEDUP_REMOVED lines=10> */
[----:B------:R-:W-:Y:S01]  /*5700*/  STL [R1+0x128c], R2 ;  /* 0x00128c0201007387 */ /* 0x000fe20000100800 */
[----:B------:R-:W-:-:S03]  /*5710*/  IMAD.WIDE R8, R8, 0x2, R10 ;  /* 0x0000000208087825 */ /* 0x000fc600078e020a */
        /* <DEDUP_REMOVED lines=35> */
[----:B------:R-:W-:-:S04]  /*5950*/  IMAD.WIDE R8, R12, 0x2, R18 ;  /* 0x000000020c087825 */ /* 0x000fc800078e0212 */
[----:B-1----:R-:W-:Y:S01]  /*5960*/  IMAD.WIDE R4, R12, 0x2, R22 ;  /* 0x000000020c047825 */ /* 0x002fe200078e0216 */
        /* <DEDUP_REMOVED lines=9> */
[----:B------:R-:W-:Y:S01]  /*5a00*/  STL [R1+0xc28], R9 ;  /* 0x000c280901007387 */ /* 0x000fe20000100800 */
[----:B0-----:R-:W-:-:S03]  /*5a10*/  IMAD.WIDE R6, R12, 0x2, R10 ;  /* 0x000000020c067825 */ /* 0x001fc600078e020a */
        /* <DEDUP_REMOVED lines=12> */
[----:B-1----:R-:W-:-:S03]  /*5ae0*/  IMAD.WIDE R2, R0, 0x2, R22 ;  /* 0x0000000200027825 */ /* 0x002fc600078e0216 */
        /* <DEDUP_REMOVED lines=183> */
[----:B------:R-:W-:-:S03]  /*6660*/  IMAD.SHL.U32 R0, R13, 0x10, RZ ;  /* 0x000000100d007824 */ /* 0x000fc600078e00ff */
        /* <DEDUP_REMOVED lines=362> */
[----:B------:R-:W-:-:S03]  /*7d10*/  IMAD.WIDE R8, R0, 0x2, R20 ;  /* 0x0000000200087825 */ /* 0x000fc600078e0214 */
        /* <DEDUP_REMOVED lines=38> */
[----:B------:R-:W-:Y:S01]  /*7f80*/  STL [R1+0x1230], R5 ;  /* 0x0012300501007387 */ /* 0x000fe20000100800 */
[----:B0-----:R-:W-:-:S03]  /*7f90*/  IMAD.WIDE R2, R13, 0x2, R10 ;  /* 0x000000020d027825 */ /* 0x001fc600078e020a */
[----:B------:R-:W-:Y:S04]  /*7fa0*/  STL [R1+0x123c], R6 ;  /* 0x00123c0601007387 */ /* 0x000fe80000100800 */
[----:B------:R-:W-:Y:S04]  /*7fb0*/  STL [R1+0x1238], R7 ;  /* 0x0012380701007387 */ /* 0x000fe80000100800 */
[----:B------:R-:W-:Y:S04]  /*7fc0*/  STL [R1+0x1244], R2 ;  /* 0x0012440201007387 */ /* 0x000fe80000100800 */
[----:B------:R0:W-:Y:S04]  /*7fd0*/  STL [R1+0x1240], R3 ;  /* 0x0012400301007387 */ /* 0x0001e80000100800 */
[----:B------:R1:W-:Y:S04]  /*7fe0*/  STL [R1+0xbe4], RZ ;  /* 0x000be4ff01007387 */ /* 0x0003e80000100800 */
        /* <DEDUP_REMOVED lines=486> */
[----:B------:R1:W-:Y:S01]  /*9e50*/  STL [R1+0xd8], RZ ;  /* 0x0000d8ff01007387 */ /* 0x0003e20000100800 */
[----:B------:R-:W3:Y:S03]  /*9e60*/  S2R R14, SR_TID.X ;  /* 0x00000000000e7919 */ /* 0x000ee60000002100 */
        /* <DEDUP_REMOVED lines=25> */
[----:B---3--:R-:W-:Y:S01]  /*a000*/  LOP3.LUT R14, R14, 0x3f, RZ, 0xc0, !PT ;  /* 0x0000003f0e0e7812 */ /* 0x008fe200078ec0ff */
[----:B0-----:R-:W-:Y:S01]  /*a010*/  IMAD.SHL.U32 R3, R13, 0x20, RZ ;  /* 0x000000200d037824 */ /* 0x001fe200078e00ff */
[----:B------:R-:W-:-:S03]  /*a020*/  USHF.R.S32.HI UR7, URZ, 0x1f, UR4 ;  /* 0x0000001fff077899 */ /* 0x000fc60008011404 */
[----:B------:R-:W-:Y:S01]  /*a030*/  IMAD.SHL.U32 R2, R14, 0x2, RZ ;  /* 0x000000020e027824 */ /* 0x000fe200078e00ff */
[----:B------:R-:W-:Y:S01]  /*a040*/  USHF.L.U32 UR6, UR6, 0x5, URZ ;  /* 0x0000000506067899 */ /* 0x000fe200080006ff */
[----:B------:R-:W-:Y:S01]  /*a050*/  SHF.R.S32.HI R0, RZ, 0x1f, R3 ;  /* 0x0000001fff007819 */ /* 0x000fe20000011403 */
[----:B------:R-:W-:Y:S02]  /*a060*/  ULEA.HI UR7, UR7, UR4, URZ, 0x5 ;  /* 0x0000000407077291 */ /* 0x000fe4000f8f28ff */
[C---:B------:R-:W-:Y:S01]  /*a070*/  LOP3.LUT R5, R2.reuse, 0x10, RZ, 0x3c, !PT ;  /* 0x0000001002057812 */ /* 0x040fe200078e3cff */
[----:B------:R-:W-:Y:S01]  /*a080*/  USHF.R.S32.HI UR4, URZ, 0x1f, UR6 ;  /* 0x0000001fff047899 */ /* 0x000fe20008011406 */
[C---:B------:R-:W-:Y:S02]  /*a090*/  LOP3.LUT R4, R2.reuse, 0x20, RZ, 0x3c, !PT ;  /* 0x0000002002047812 */ /* 0x040fe400078e3cff */
[C---:B------:R-:W-:Y:S01]  /*a0a0*/  SHF.L.U64.HI R0, R3.reuse, 0x1, R0 ;  /* 0x0000000103007819 */ /* 0x040fe20000010200 */
[----:B------:R-:W-:Y:S01]  /*a0b0*/  IMAD.SHL.U32 R3, R3, 0x2, RZ ;  /* 0x0000000203037824 */ /* 0x000fe200078e00ff */
[----:B------:R-:W-:-:S02]  /*a0c0*/  LOP3.LUT R6, R2, 0x30, RZ, 0x3c, !PT ;  /* 0x0000003002067812 */ /* 0x000fc400078e3cff */
[C---:B------:R-:W-:Y:S02]  /*a0d0*/  LOP3.LUT R5, R2.reuse, 0x40, RZ, 0x3c, !PT ;  /* 0x0000004002057812 */ /* 0x040fe400078e3cff */
[C---:B------:R-:W-:Y:S02]  /*a0e0*/  LOP3.LUT R4, R2.reuse, 0x50, RZ, 0x3c, !PT ;  /* 0x0000005002047812 */ /* 0x040fe400078e3cff */
[C---:B------:R-:W-:Y:S02]  /*a0f0*/  LOP3.LUT R6, R2.reuse, 0x60, RZ, 0x3c, !PT ;  /* 0x0000006002067812 */ /* 0x040fe400078e3cff */
[----:B------:R-:W-:Y:S02]  /*a100*/  LOP3.LUT R5, R2, 0x70, RZ, 0x3c, !PT ;  /* 0x0000007002057812 */ /* 0x000fe400078e3cff */
[----:B--2---:R-:W-:Y:S01]  /*a110*/  LOP3.LUT R4, R28, 0x40, RZ, 0x3c, !PT ;  /* 0x000000401c047812 */ /* 0x004fe200078e3cff */
[----:B------:R-:W-:Y:S02]  /*a120*/  USHF.L.U32 UR10, UR6, 0x1, URZ ;  /* 0x00000001060a7899 */ /* 0x000fe400080006ff */
[----:B------:R-:W-:-:S02]  /*a130*/  USHF.R.S32.HI UR7, URZ, 0x5, UR7 ;  /* 0x00000005ff077899 */ /* 0x000fc40008011407 */
[----:B-1----:R-:W-:-:S12]  /*a140*/  USHF.L.U64.HI UR4, UR6, 0x1, UR4 ;  /* 0x0000000106047899 */ /* 0x002fd80008010204 */
.L_x_1:
[----:B0-----:R-:W2:Y:S01]  /*a150*/  LDL R7, [R1+0xbec] ;  /* 0x000bec0001077983 */ /* 0x001ea20000100800 */
[----:B------:R-:W0:Y:S03]  /*a160*/  LDC R4, c[0x0][0x3a0] ;  /* 0x0000e800ff047b82 */ /* 0x000e260000000800 */
[----:B--2---:R1:W-:Y:S04]  /*a170*/  STL [R1+0x2924], R7 ;  /* 0x0029240701007387 */ /* 0x0043e80000100800 */
[----:B------:R-:W2:Y:S04]  /*a180*/  LDL R6, [R1+0xbf0] ;  /* 0x000bf00001067983 */ /* 0x000ea80000100800 */
[----:B-1----:R-:W0:Y:S04]  /*a190*/  LDL R7, [R1+0xbe4] ;  /* 0x000be40001077983 */ /* 0x002e280000100800 */
[----:B-----5:R-:W-:Y:S04]  /*a1a0*/  STL [R1+0x2634], R29 ;  /* 0x0026341d01007387 */ /* 0x020fe80000100800 */
[----:B------:R-:W-:Y:S04]  /*a1b0*/  STL [R1+0x2638], R29 ;  /* 0x0026381d01007387 */ /* 0x000fe80000100800 */
        /* <DEDUP_REMOVED lines=187> */
[----:B------:R1:W-:Y:S04]  /*ad70*/  STL [R1+0x2920], R26 ;  /* 0x0029201a01007387 */ /* 0x0003e80000100800 */
        /* <DEDUP_REMOVED lines=22> */
[----:B------:R-:W-:Y:S01]  /*aee0*/  STL [R1+0x2488], R28 ;  /* 0x0024881c01007387 */ /* 0x000fe20000100800 */
[----:B0-----:R-:W-:-:S03]  /*aef0*/  IMAD R4, R7, -0x20, R4 ;  /* 0xffffffe007047824 */ /* 0x001fc600078e0204 */
[----:B------:R-:W-:Y:S04]  /*af00*/  STL [R1+0x2508], R28 ;  /* 0x0025081c01007387 */ /* 0x000fe80000100800 */
[----:B------:R-:W-:Y:S04]  /*af10*/  STL [R1+0x250c], R28 ;  /* 0x00250c1c01007387 */ /* 0x000fe80000100800 */
[----:B------:R-:W-:Y:S04]  /*af20*/  STL [R1+0x251c], R28 ;  /* 0x00251c1c01007387 */ /* 0x000fe80000100800 */
[----:B------:R-:W-:Y:S04]  /*af30*/  STL [R1+0x1690], R0 ;  /* 0x0016900001007387 */ /* 0x000fe80000100800 */
[----:B------:R-:W2:Y:S01]  /*af40*/  LDL.LU R7, [R1+0x2924] ;  /* 0x0029240001077983 */ /* 0x000ea20000300800 */
[----:B------:R-:W-:-:S02]  /*af50*/  ISETP.GT.AND P0, PT, R4, RZ, PT ;  /* 0x000000ff0400720c */ /* 0x000fc40003f04270 */
[----:B-1----:R-:W-:-:S11]  /*af60*/  PRMT R26, RZ, 0x7610, R26 ;  /* 0x00007610ff1a7816 */ /* 0x002fd6000000001a */
[----:B--2---:R-:W2:Y:S01]  /*af70*/  @P0 LDG.E.U16 R26, desc[UR8][R6.64] ;  /* 0x00000008061a0981 */ /* 0x004ea2000c1e1500 */
[----:B------:R-:W-:-:S03]  /*af80*/  PRMT R27, RZ, 0x7610, R27 ;  /* 0x00007610ff1b7816 */ /* 0x000fc6000000001b */
[----:B--2---:R0:W-:Y:S04]  /*af90*/  STL [R1+0xbe0], R26 ;  /* 0x000be01a01007387 */ /* 0x0041e80000100800 */
[----:B0-----:R-:W2:Y:S04]  /*afa0*/  LDL.LU R26, [R1+0x2920] ;  /* 0x00292000011a7983 */ /* 0x001ea80000300800 */
[----:B------:R-:W3:Y:S04]  /*afb0*/  LDL.64 R6, [R1+0x898] ;  /* 0x0008980001067983 */ /* 0x000ee80000100a00 */
[----:B---3--:R-:W3:Y:S01]  /*afc0*/  @P0 LDG.E.U16 R27, desc[UR8][R6.64] ;  /* 0x00000008061b0981 */ /* 0x008ee2000c1e1500 */
[----:B------:R-:W-:-:S03]  /*afd0*/  PRMT R29, RZ, 0x7610, R29 ;  /* 0x00007610ff1d7816 */ /* 0x000fc6000000001d */
[----:B---3--:R0:W-:Y:S04]  /*afe0*/  STL [R1+0xbdc], R27 ;  /* 0x000bdc1b01007387 */ /* 0x0081e80000100800 */
[----:B0-----:R-:W3:Y:S04]  /*aff0*/  LDL.LU R27, [R1+0x291c] ;  /* 0x00291c00011b7983 */ /* 0x001ee80000300800 */
[----:B------:R-:W4:Y:S04]  /*b000*/  LDL.64 R6, [R1+0x8a0] ;  /* 0x0008a00001067983 */ /* 0x000f280000100a00 */
[----:B----4-:R-:W4:Y:S01]  /*b010*/  @P0 LDG.E.U16 R29, desc[UR8][R6.64] ;  /* 0x00000008061d0981 */ /* 0x010f22000c1e1500 */
[----:B---3--:R-:W-:-:S03]  /*b020*/  PRMT R27, RZ, 0x7610, R27 ;  /* 0x00007610ff1b7816 */ /* 0x008fc6000000001b */
[----:B----4-:R0:W-:Y:S04]  /*b030*/  STL [R1+0xbd8], R29 ;  /* 0x000bd81d01007387 */ /* 0x0101e80000100800 */
        /* <DEDUP_REMOVED lines=23> */
[----:B------:R-:W-:-:S03]  /*b1b0*/  ISETP.GT.AND P1, PT, R4, 0x1, PT ;  /* 0x000000010400780c */ /* 0x000fc60003f24270 */
[----:B----4-:R0:W-:Y:S04]  /*b1c0*/  STL [R1+0xbc4], R27 ;  /* 0x000bc41b01007387 */ /* 0x0101e80000100800 */
[----:B0-----:R-:W4:Y:S04]  /*b1d0*/  LDL.LU R27, [R1+0x2904] ;  /* 0x00290400011b7983 */ /* 0x001f280000300800 */
[----:B------:R-:W2:Y:S04]  /*b1e0*/  LDL R6, [R1+0x1240] ;  /* 0x0012400001067983 */ /* 0x000ea80000100800 */
[----:B------:R-:W2:Y:S01]  /*b1f0*/  LDL R7, [R1+0x1244] ;  /* 0x0012440001077983 */ /* 0x000ea20000100800 */
[----:B---3--:R-:W-:-:S02]  /*b200*/  PRMT R29, RZ, 0x7610, R29 ;  /* 0x00007610ff1d7816 */ /* 0x008fc4000000001d */
[----:B--2---:R-:W-:-:S04]  /*b210*/  @P1 LOP3.LUT R7, R7, R6, RZ, 0x3c, !PT ;  /* 0x0000000607071212 */ /* 0x004fc800078e3cff */
[----:B------:R-:W-:-:S04]  /*b220*/  @P1 LOP3.LUT R6, R7, R6, RZ, 0x3c, !PT ;  /* 0x0000000607061212 */ /* 0x000fc800078e3cff */
[----:B------:R-:W-:-:S05]  /*b230*/  @P1 LOP3.LUT R7, R7, R6, RZ, 0x3c, !PT ;  /* 0x0000000607071212 */ /* 0x000fca00078e3cff */
[----:B------:R-:W2:Y:S04]  /*b240*/  @P1 LDG.E.U16 R29, desc[UR8][R6.64] ;  /* 0x00000008061d1981 */ /* 0x000ea8000c1e1500 */
[----:B--2---:R0:W-:Y:S04]  /*b250*/  STL [R1+0xbc0], R29 ;  /* 0x000bc01d01007387 */ /* 0x0041e80000100800 */
[----:B0-----:R-:W2:Y:S04]  /*b260*/  LDL.LU R29, [R1+0x2900] ;  /* 0x00290000011d7983 */ /* 0x001ea80000300800 */
[----:B------:R-:W3:Y:S04]  /*b270*/  LDL R6, [R1+0x1238] ;  /* 0x0012380001067983 */ /* 0x000ee80000100800 */
[----:B------:R-:W3:Y:S01]  /*b280*/  LDL R7, [R1+0x123c] ;  /* 0x00123c0001077983 */ /* 0x000ee20000100800 */
[----:B----4-:R-:W-:-:S02]  /*b290*/  PRMT R27, RZ, 0x7610, R27 ;  /* 0x00007610ff1b7816 */ /* 0x010fc4000000001b */
[----:B---3--:R-:W-:-:S04]  /*b2a0*/  @P1 LOP3.LUT R7, R7, R6, RZ, 0x3c, !PT ;  /* 0x0000000607071212 */ /* 0x008fc800078e3cff */
[----:B------:R-:W-:-:S04]  /*b2b0*/  @P1 LOP3.LUT R6, R7, R6, RZ, 0x3c, !PT ;  /* 0x0000000607061212 */ /* 0x000fc800078e3cff */
[----:B------:R-:W-:-:S05]  /*b2c0*/  @P1 LOP3.LUT R7, R7, R6, RZ, 0x3c, !PT ;  /* 0x0000000607071212 */ /* 0x000fca00078e3cff */
[----:B------:R-:W3:Y:S04]  /*b2d0*/  @P1 LDG.E.U16 R27, desc[UR8][R6.64] ;  /* 0x00000008061b1981 */ /* 0x000ee8000c1e1500 */
[----:B---3--:R0:W-:Y:S04]  /*b2e0*/  STL [R1+0xbb8], R27 ;  /* 0x000bb81b01007387 */ /* 0x0081e80000100800 */
[----:B0-----:R-:W3:Y:S04]  /*b2f0*/  LDL.LU R27, [R1+0x28fc] ;  /* 0x0028fc00011b7983 */ /* 0x001ee80000300800 */
[----:B------:R-:W4:Y:S04]  /*b300*/  LDL R6, [R1+0x1230] ;  /* 0x0012300001067983 */ /* 0x000f280000100800 */
[----:B------:R-:W4:Y:S01]  /*b310*/  LDL R7, [R1+0x1234] ;  /* 0x0012340001077983 */ /* 0x000f220000100800 */
[----:B--2---:R-:W-:-:S02]  /*b320*/  PRMT R29, RZ, 0x7610, R29 ;  /* 0x00007610ff1d7816 */ /* 0x004fc4000000001d */
[----:B----4-:R-:W-:-:S04]  /*b330*/  @P1 LOP3.LUT R7, R7, R6, RZ, 0x3c, !PT ;  /* 0x0000000607071212 */ /* 0x010fc800078e3cff */
[----:B------:R-:W-:-:S04]  /*b340*/  @P1 LOP3.LUT R6, R7, R6, RZ, 0x3c, !PT ;  /* 0x0000000607061212 */ /* 0x000fc800078e3cff */
[----:B------:R-:W-:-:S05]  /*b350*/  @P1 LOP3.LUT R7, R7, R6, RZ, 0x3c, !PT ;  /* 0x0000000607071212 */ /* 0x000fca00078e3cff */
[----:B------:R-:W2:Y:S04]  /*b360*/  @P1 LDG.E.U16 R29, desc[UR8][R6.64] ;  /* 0x00000008061d1981 */ /* 0x000ea8000c1e1500 */
[----:B--2---:R0:W-:Y:S04]  /*b370*/  STL [R1+0xbb0], R29 ;  /* 0x000bb01d01007387 */ /* 0x0041e80000100800 */
[----:B0-----:R-:W2:Y:S04]  /*b380*/  LDL.LU R29, [R1+0x28f8] ;  /* 0x0028f800011d7983 */ /* 0x001ea80000300800 */
[----:B------:R-:W4:Y:S04]  /*b390*/  LDL R6, [R1+0x1228] ;  /* 0x0012280001067983 */ /* 0x000f280000100800 */
[----:B------:R-:W4:Y:S01]  /*b3a0*/  LDL R7, [R1+0x122c] ;  /* 0x00122c0001077983 */ /* 0x000f220000100800 */
[----:B---3--:R-:W-:-:S02]  /*b3b0*/  PRMT R27, RZ, 0x7610, R27 ;  /* 0x00007610ff1b7816 */ /* 0x008fc4000000001b */
[----:B----4-:R-:W-:-:S04]  /*b3c0*/  @P1 LOP3.LUT R7, R7, R6, RZ, 0x3c, !PT ;  /* 0x0000000607071212 */ /* 0x010fc800078e3cff */
        /* <DEDUP_REMOVED lines=38> */
[----:B------:R-:W3:Y:S01]  /*b630*/  @P1 LDG.E.U16 R27, desc[UR8][R6.64] ;  /* 0x00000008061b1981 */ /* 0x000ee2000c1e1500 */
[----:B------:R-:W-:-:S03]  /*b640*/  ISETP.GT.AND P0, PT, R4, 0x2, PT ;  /* 0x000000020400780c */ /* 0x000fc60003f04270 */
        /* <DEDUP_REMOVED lines=359> */
[----:B------:R-:W-:-:S02]  /*ccc0*/  PRMT R3, RZ, 0x7610, R3 ;  /* 0x00007610ff037816 */ /* 0x000fc40000000003 */
[----:B----4-:R-:W-:-:S04]  /*ccd0*/  @P0 LOP3.LUT R7, R7, R6, RZ, 0x3c, !PT ;  /* 0x0000000607070212 */ /* 0x010fc800078e3cff */
[----:B------:R-:W-:-:S04]  /*cce0*/  @P0 LOP3.LUT R6, R7, R6, RZ, 0x3c, !PT ;  /* 0x0000000607060212 */ /* 0x000fc800078e3cff */
[----:B------:R-:W-:-:S05]  /*ccf0*/  @P0 LOP3.LUT R7, R7, R6, RZ, 0x3c, !PT ;  /* 0x0000000607070212 */ /* 0x000fca00078e3cff */
[----:B------:R0:W4:Y:S04]  /*cd00*/  @P0 LDG.E.U16 R3, desc[UR8][R6.64] ;  /* 0x0000000806030981 */ /* 0x000128000c1e1500 */
[----:B------:R-:W0:Y:S04]  /*cd10*/  LDL R6, [R1+0x10c0] ;  /* 0x0010c00001067983 */ /* 0x000e280000100800 */
[----:B------:R-:W0:Y:S01]  /*cd20*/  LDL R7, [R1+0x10c4] ;  /* 0x0010c40001077983 */ /* 0x000e220000100800 */
[----:B------:R-:W-:Y:S02]  /*cd30*/  ISETP.GT.AND P1, PT, R4, 0x7, PT ;  /* 0x000000070400780c */ /* 0x000fe40003f24270 */
[----:B---3--:R-:W-:-:S11]  /*cd40*/  PRMT R27, RZ, 0x7610, R27 ;  /* 0x00007610ff1b7816 */ /* 0x008fd6000000001b */
[----:B0-----:R-:W-:-:S04]  /*cd50*/  @P1 LOP3.LUT R7, R7, R6, RZ, 0x3c, !PT ;  /* 0x0000000607071212 */ /* 0x001fc800078e3cff */
[----:B------:R-:W-:-:S04]  /*cd60*/  @P1 LOP3.LUT R6, R7, R6, RZ, 0x3c, !PT ;  /* 0x0000000607061212 */ /* 0x000fc800078e3cff */
[----:B------:R-:W-:-:S05]  /*cd70*/  @P1 LOP3.LUT R7, R7, R6, RZ, 0x3c, !PT ;  /* 0x0000000607071212 */ /* 0x000fca00078e3cff */
[----:B------:R-:W3:Y:S04]  /*cd80*/  @P1 LDG.E.U16 R27, desc[UR8][R6.64] ;  /* 0x00000008061b1981 */ /* 0x000ee8000c1e1500 */
[----:B----4-:R-:W-:Y:S04]  /*cd90*/  STL [R1+0x2520], R3 ;  /* 0x0025200301007387 */ /* 0x010fe80000100800 */
        /* <DEDUP_REMOVED lines=62> */
[----:B------:R-:W2:Y:S01]  /*d180*/  @P1 LDG.E.U16 R29, desc[UR8][R6.64] ;  /* 0x00000008061d1981 */ /* 0x000ea2000c1e1500 */
[----:B------:R-:W-:-:S03]  /*d190*/  ISETP.GT.AND P0, PT, R4, 0x8, PT ;  /* 0x000000080400780c */ /* 0x000fc60003f04270 */
        /* <DEDUP_REMOVED lines=412> */
[----:B--2---:R-:W-:Y:S02]  /*eb60*/  PRMT R29, RZ, 0x7610, R29 ;  /* 0x00007610ff1d7816 */ /* 0x004fe4000000001d */
[----:B0-----:R-:W-:-:S04]  /*eb70*/  @P1 LOP3.LUT R7, R7, R6, RZ, 0x3c, !PT ;  /* 0x0000000607071212 */ /* 0x001fc800078e3cff */
[----:B------:R-:W-:-:S04]  /*eb80*/  @P1 LOP3.LUT R6, R7, R6, RZ, 0x3c, !PT ;  /* 0x0000000607061212 */ /* 0x000fc800078e3cff */
[----:B------:R-:W-:-:S05]  /*eb90*/  @P1 LOP3.LUT R7, R7, R6, RZ, 0x3c, !PT ;  /* 0x0000000607071212 */ /* 0x000fca00078e3cff */
[----:B------:R-:W2:Y:S04]  /*eba0*/  @P1 LDG.E.U16 R29, desc[UR8][R6.64] ;  /* 0x00000008061d1981 */ /* 0x000ea8000c1e1500 */
[----:B----4-:R-:W-:Y:S04]  /*ebb0*/  STL [R1+0x2564], R3 ;  /* 0x0025640301007387 */ /* 0x010fe80000100800 */
        /* <DEDUP_REMOVED lines=522> */
[----:B------:R-:W-:Y:S02]  /*10c60*/  PRMT R3, RZ, 0x7610, R3 ;  /* 0x00007610ff037816 */ /* 0x000fe40000000003 */
[----:B0-----:R-:W-:-:S04]  /*10c70*/  @P0 LOP3.LUT R7, R7, R6, RZ, 0x3c, !PT ;  /* 0x0000000607070212 */ /* 0x001fc800078e3cff */
[----:B------:R-:W-:-:S04]  /*10c80*/  @P0 LOP3.LUT R6, R7, R6, RZ, 0x3c, !PT ;  /* 0x0000000607060212 */ /* 0x000fc800078e3cff */
[----:B------:R-:W-:Y:S01]  /*10c90*/  @P0 LOP3.LUT R7, R7, R6, RZ, 0x3c, !PT ;  /* 0x0000000607070212 */ /* 0x000fe200078e3cff */
[----:B----4-:R-:W-:Y:S04]  /*10ca0*/  STL [R1+0x257c], R28 ;  /* 0x00257c1c01007387 */ /* 0x010fe80000100800 */
[----:B------:R0:W4:Y:S04]  /*10cb0*/  @P0 LDG.E.U16 R3, desc[UR8][R6.64] ;  /* 0x0000000806030981 */ /* 0x000128000c1e1500 */
[----:B------:R-:W0:Y:S04]  /*10cc0*/  LDL R6, [R1+0xd40] ;  /* 0x000d400001067983 */ /* 0x000e280000100800 */
[----:B------:R-:W0:Y:S01]  /*10cd0*/  LDL R7, [R1+0xd44] ;  /* 0x000d440001077983 */ /* 0x000e220000100800 */
[----:B------:R-:W-:-:S02]  /*10ce0*/  ISETP.GT.AND P1, PT, R4, 0x15, PT ;  /* 0x000000150400780c */ /* 0x000fc40003f24270 */
        /* <DEDUP_REMOVED lines=91> */
[----:B------:R-:W4:Y:S02]  /*112a0*/  LDL R7, [R1+0xcf4] ;  /* 0x000cf40001077983 */ /* 0x000f240000100800 */
[----:B----4-:R-:W-:-:S02]  /*112b0*/  @P2 LOP3.LUT R7, R7, R6, RZ, 0x3c, !PT ;  /* 0x0000000607072212 */ /* 0x010fc400078e3cff */
[----:B--2---:R-:W-:Y:S02]  /*112c0*/  PRMT R29, RZ, 0x7610, R29 ;  /* 0x00007610ff1d7816 */ /* 0x004fe4000000001d */
        /* <DEDUP_REMOVED lines=47> */
[----:B------:R-:W2:Y:S01]  /*115c0*/  @P2 LDG.E.U16 R29, desc[UR8][R6.64] ;  /* 0x00000008061d2981 */ /* 0x000ea2000c1e1500 */
[----:B------:R-:W-:-:S03]  /*115d0*/  ISETP.GT.AND P0, PT, R4, 0x17, PT ;  /* 0x000000170400780c */ /* 0x000fc60003f04270 */
        /* <DEDUP_REMOVED lines=86> */
[----:B------:R-:W-:-:S02]  /*11b40*/  PRMT R26, RZ, 0x7610, R26 ;  /* 0x00007610ff1a7816 */ /* 0x000fc4000000001a */
[----:B----4-:R-:W-:-:S04]  /*11b50*/  @P1 LOP3.LUT R7, R7, R6, RZ, 0x3c, !PT ;  /* 0x0000000607071212 */ /* 0x010fc800078e3cff */
[----:B------:R-:W-:-:S04]  /*11b60*/  @P1 LOP3.LUT R6, R7, R6, RZ, 0x3c, !PT ;  /* 0x0000000607061212 */ /* 0x000fc800078e3cff */
[----:B------:R-:W-:-:S05]  /*11b70*/  @P1 LOP3.LUT R7, R7, R6, RZ, 0x3c, !PT ;  /* 0x0000000607071212 */ /* 0x000fca00078e3cff */
[----:B------:R-:W4:Y:S04]  /*11b80*/  @P1 LDG.E.U16 R26, desc[UR8][R6.64] ;  /* 0x00000008061a1981 */ /* 0x000f28000c1e1500 */
[----:B----4-:R0:W-:Y:S04]  /*11b90*/  STL [R1+0x8d4], R26 ;  /* 0x0008d41a01007387 */ /* 0x0101e80000100800 */
[----:B0-----:R-:W4:Y:S04]  /*11ba0*/  LDL.LU R26, [R1+0x262c] ;  /* 0x00262c00011a7983 */ /* 0x001f280000300800 */
[----:B------:R-:W2:Y:S04]  /*11bb0*/  LDL R6, [R1+0xc68] ;  /* 0x000c680001067983 */ /* 0x000ea80000100800 */
[----:B------:R-:W2:Y:S01]  /*11bc0*/  LDL R7, [R1+0xc6c] ;  /* 0x000c6c0001077983 */ /* 0x000ea20000100800 */
[----:B------:R-:W-:-:S02]  /*11bd0*/  PRMT R25, RZ, 0x7610, R25 ;  /* 0x00007610ff197816 */ /* 0x000fc40000000019 */
[----:B--2---:R-:W-:-:S04]  /*11be0*/  @P1 LOP3.LUT R7, R7, R6, RZ, 0x3c, !PT ;  /* 0x0000000607071212 */ /* 0x004fc800078e3cff */
[----:B------:R-:W-:-:S04]  /*11bf0*/  @P1 LOP3.LUT R6, R7, R6, RZ, 0x3c, !PT ;  /* 0x0000000607061212 */ /* 0x000fc800078e3cff */
[----:B------:R-:W-:-:S05]  /*11c00*/  @P1 LOP3.LUT R7, R7, R6, RZ, 0x3c, !PT ;  /* 0x0000000607071212 */ /* 0x000fca00078e3cff */
[----:B------:R-:W2:Y:S04]  /*11c10*/  @P1 LDG.E.U16 R25, desc[UR8][R6.64] ;  /* 0x0000000806191981 */ /* 0x000ea8000c1e1500 */
[----:B--2---:R0:W-:Y:S04]  /*11c20*/  STL [R1+0x8cc], R25 ;  /* 0x0008cc1901007387 */ /* 0x0041e80000100800 */
[----:B0-----:R-:W2:Y:S04]  /*11c30*/  LDL.LU R25, [R1+0x2628] ;  /* 0x0026280001197983 */ /* 0x001ea80000300800 */
        /* <DEDUP_REMOVED lines=33> */
[----:B------:R-:W2:Y:S01]  /*11e50*/  @P1 LDG.E.U16 R21, desc[UR8][R6.64] ;  /* 0x0000000806151981 */ /* 0x000ea2000c1e1500 */
[----:B------:R-:W-:-:S03]  /*11e60*/  ISETP.GT.AND P2, PT, R4, 0x19, PT ;  /* 0x000000190400780c */ /* 0x000fc60003f44270 */
        /* <DEDUP_REMOVED lines=117> */
[----:B------:R0:W2:Y:S04]  /*125c0*/  @P1 LDG.E.U16 R0, desc[UR8][R6.64] ;  /* 0x0000000806001981 */ /* 0x0000a8000c1e1500 */
[----:B------:R-:W0:Y:S04]  /*125d0*/  LDL R6, [R1+0x1258] ;  /* 0x0012580001067983 */ /* 0x000e280000100800 */
[----:B------:R-:W0:Y:S01]  /*125e0*/  LDL R7, [R1+0x1264] ;  /* 0x0012640001077983 */ /* 0x000e220000100800 */
[----:B------:R-:W-:Y:S02]  /*125f0*/  PRMT R8, RZ, 0x7610, R8 ;  /* 0x00007610ff087816 */ /* 0x000fe40000000008 */
[----:B0-----:R-:W-:-:S04]  /*12600*/  @P1 LOP3.LUT R7, R7, R6, RZ, 0x3c, !PT ;  /* 0x0000000607071212 */ /* 0x001fc800078e3cff */
[----:B------:R-:W-:-:S04]  /*12610*/  @P1 LOP3.LUT R6, R7, R6, RZ, 0x3c, !PT ;  /* 0x0000000607061212 */ /* 0x000fc800078e3cff */
[----:B------:R-:W-:-:S05]  /*12620*/  @P1 LOP3.LUT R7, R7, R6, RZ, 0x3c, !PT ;  /* 0x0000000607071212 */ /* 0x000fca00078e3cff */
[----:B------:R-:W3:Y:S04]  /*12630*/  @P1 LDG.E.U16 R8, desc[UR8][R6.64] ;  /* 0x0000000806081981 */ /* 0x000ee8000c1e1500 */
[----:B--2---:R-:W-:Y:S04]  /*12640*/  STL [R1+0x25c4], R0 ;  /* 0x0025c40001007387 */ /* 0x004fe80000100800 */
[----:B---3--:R0:W-:Y:S04]  /*12650*/  STL [R1+0x10], R8 ;  /* 0x0000100801007387 */ /* 0x0081e80000100800 */
[----:B0-----:R-:W2:Y:S04]  /*12660*/  LDL.LU R8, [R1+0x25e4] ;  /* 0x0025e40001087983 */ /* 0x001ea80000300800 */
[----:B------:R-:W3:Y:S04]  /*12670*/  LDL R6, [R1+0x1260] ;  /* 0x0012600001067983 */ /* 0x000ee80000100800 */
[----:B------:R-:W3:Y:S01]  /*12680*/  LDL R7, [R1+0x126c] ;  /* 0x00126c0001077983 */ /* 0x000ee20000100800 */
[----:B------:R-:W-:-:S02]  /*12690*/  PRMT R5, RZ, 0x7610, R5 ;  /* 0x00007610ff057816 */ /* 0x000fc40000000005 */
[----:B---3--:R-:W-:-:S04]  /*126a0*/  @P1 LOP3.LUT R7, R7, R6, RZ, 0x3c, !PT ;  /* 0x0000000607071212 */ /* 0x008fc800078e3cff */
[----:B------:R-:W-:-:S04]  /*126b0*/  @P1 LOP3.LUT R6, R7, R6, RZ, 0x3c, !PT ;  /* 0x0000000607061212 */ /* 0x000fc800078e3cff */
[----:B------:R-:W-:-:S05]  /*126c0*/  @P1 LOP3.LUT R7, R7, R6, RZ, 0x3c, !PT ;  /* 0x0000000607071212 */ /* 0x000fca00078e3cff */
[----:B------:R-:W3:Y:S04]  /*126d0*/  @P1 LDG.E.U16 R5, desc[UR8][R6.64] ;  /* 0x0000000806051981 */ /* 0x000ee8000c1e1500 */
[----:B---3--:R0:W-:Y:S04]  /*126e0*/  STL [R1+0xc], R5 ;  /* 0x00000c0501007387 */ /* 0x0081e80000100800 */
[----:B0-----:R-:W3:Y:S04]  /*126f0*/  LDL.LU R5, [R1+0x25e0] ;  /* 0x0025e00001057983 */ /* 0x001ee80000300800 */
        /* <DEDUP_REMOVED lines=17> */
[----:B------:R-:W3:Y:S04]  /*12810*/  LDL R6, [R1+0x1270] ;  /* 0x0012700001067983 */ /* 0x000ee80000100800 */
[----:B------:R-:W3:Y:S01]  /*12820*/  LDL R7, [R1+0x1284] ;  /* 0x0012840001077983 */ /* 0x000ee20000100800 */
[----:B------:R-:W-:-:S03]  /*12830*/  PRMT R3, RZ, 0x7610, R3 ;  /* 0x00007610ff037816 */ /* 0x000fc60000000003 */
[----:B--2---:R0:W-:Y:S04]  /*12840*/  STL [R1+0x258c], R28 ;  /* 0x00258c1c01007387 */ /* 0x0041e80000100800 */
[----:B0-----:R-:W2:Y:S01]  /*12850*/  LDL R28, [R1+0x128c] ;  /* 0x00128c00011c7983 */ /* 0x001ea20000100800 */
[----:B---3--:R-:W-:-:S04]  /*12860*/  @P2 LOP3.LUT R7, R7, R6, RZ, 0x3c, !PT ;  /* 0x0000000607072212 */ /* 0x008fc800078e3cff */
[----:B------:R-:W-:-:S04]  /*12870*/  @P2 LOP3.LUT R6, R7, R6, RZ, 0x3c, !PT ;  /* 0x0000000607062212 */ /* 0x000fc800078e3cff */
[----:B------:R-:W-:-:S05]  /*12880*/  @P2 LOP3.LUT R7, R7, R6, RZ, 0x3c, !PT ;  /* 0x0000000607072212 */ /* 0x000fca00078e3cff */
[----:B------:R2:W3:Y:S04]  /*12890*/  @P2 LDG.E.U16 R3, desc[UR8][R6.64] ;  /* 0x0000000806032981 */ /* 0x0004e8000c1e1500 */
[----:B------:R-:W4:Y:S01]  /*128a0*/  LDL R7, [R1+0x1280] ;  /* 0x0012800001077983 */ /* 0x000f220000100800 */
[----:B------:R-:W-:Y:S01]  /*128b0*/  PRMT R29, RZ, 0x7610, R29 ;  /* 0x00007610ff1d7816 */ /* 0x000fe2000000001d */
[----:B--2---:R-:W-:Y:S02]  /*128c0*/  @P2 IMAD.MOV.U32 R6, RZ, RZ, R28 ;  /* 0x000000ffff062224 */ /* 0x004fe400078e001c */
[----:B---3--:R0:W-:Y:S01]  /*128d0*/  STL [R1+0x2590], R3 ;  /* 0x0025900301007387 */ /* 0x0081e20000100800 */
[----:B------:R-:W-:-:S03]  /*128e0*/  PRMT R27, RZ, 0x7610, R27 ;  /* 0x00007610ff1b7816 */ /* 0x000fc6000000001b */
[----:B------:R-:W2:Y:S04]  /*128f0*/  LDL R28, [R1+0x12ac] ;  /* 0x0012ac00011c7983 */ /* 0x000ea80000100800 */
[----:B----4-:R1:W3:Y:S04]  /*12900*/  @P2 LDG.E.U16 R29, desc[UR8][R6.64] ;  /* 0x00000008061d2981 */ /* 0x0102e8000c1e1500 */
[----:B0-----:R-:W4:Y:S04]  /*12910*/  LDL R3, [R1+0x12a4] ;  /* 0x0012a40001037983 */ /* 0x001f280000100800 */
[----:B------:R-:W1:Y:S04]  /*12920*/  LDL R6, [R1+0x1288] ;  /* 0x0012880001067983 */ /* 0x000e680000100800 */
[----:B------:R-:W1:Y:S02]  /*12930*/  LDL R7, [R1+0x1294] ;  /* 0x0012940001077983 */ /* 0x000e640000100800 */
[----:B-1----:R-:W-:-:S04]  /*12940*/  @P2 LOP3.LUT R7, R7, R6, RZ, 0x3c, !PT ;  /* 0x0000000607072212 */ /* 0x002fc800078e3cff */
[----:B------:R-:W-:-:S04]  /*12950*/  @P2 LOP3.LUT R6, R7, R6, RZ, 0x3c, !PT ;  /* 0x0000000607062212 */ /* 0x000fc800078e3cff */
[----:B------:R-:W-:Y:S01]  /*12960*/  @P2 LOP3.LUT R7, R7, R6, RZ, 0x3c, !PT ;  /* 0x0000000607072212 */ /* 0x000fe200078e3cff */
[----:B---3--:R0:W-:Y:S04]  /*12970*/  STL [R1+0x2594], R29 ;  /* 0x0025941d01007387 */ /* 0x0081e80000100800 */
[----:B------:R1:W3:Y:S01]  /*12980*/  @P2 LDG.E.U16 R27, desc[UR8][R6.64] ;  /* 0x00000008061b2981 */ /* 0x0002e2000c1e1500 */
[----:B------:R-:W-:-:S03]  /*12990*/  PRMT R26, RZ, 0x7610, R26 ;  /* 0x00007610ff1a7816 */ /* 0x000fc6000000001a */
[----:B0-----:R-:W2:Y:S04]  /*129a0*/  LDL R29, [R1+0x1298] ;  /* 0x00129800011d7983 */ /* 0x001ea80000100800 */
[----:B------:R-:W1:Y:S04]  /*129b0*/  LDL R6, [R1+0x1290] ;  /* 0x0012900001067983 */ /* 0x000e680000100800 */
[----:B------:R-:W1:Y:S02]  /*129c0*/  LDL R7, [R1+0x129c] ;  /* 0x00129c0001077983 */ /* 0x000e640000100800 */
[----:B-1----:R-:W-:-:S04]  /*129d0*/  @P2 LOP3.LUT R7, R7, R6, RZ, 0x3c, !PT ;  /* 0x0000000607072212 */ /* 0x002fc800078e3cff */
[----:B------:R-:W-:-:S04]  /*129e0*/  @P2 LOP3.LUT R6, R7, R6, RZ, 0x3c, !PT ;  /* 0x0000000607062212 */ /* 0x000fc800078e3cff */
[----:B------:R-:W-:-:S05]  /*129f0*/  @P2 LOP3.LUT R7, R7, R6, RZ, 0x3c, !PT ;  /* 0x0000000607072212 */ /* 0x000fca00078e3cff */
[----:B------:R4:W2:Y:S04]  /*12a00*/  @P2 LDG.E.U16 R26, desc[UR8][R6.64] ;  /* 0x00000008061a2981 */ /* 0x0008a8000c1e1500 */
[----:B---3--:R0:W-:Y:S01]  /*12a10*/  STL [R1+0x2598], R27 ;  /* 0x0025981b01007387 */ /* 0x0081e20000100800 */
[----:B------:R-:W-:Y:S01]  /*12a20*/  PRMT R25, RZ, 0x7610, R25 ;  /* 0x00007610ff197816 */ /* 0x000fe20000000019 */
[----:B----4-:R-:W-:Y:S02]  /*12a30*/  @P2 IMAD.MOV.U32 R6, RZ, RZ, R3 ;  /* 0x000000ffff062224 */ /* 0x010fe400078e0003 */
[----:B--2---:R-:W-:-:S05]  /*12a40*/  @P2 IMAD.MOV.U32 R7, RZ, RZ, R29 ;  /* 0x000000ffff072224 */ /* 0x004fca00078e001d */
[----:B------:R1:W2:Y:S04]  /*12a50*/  @P2 LDG.E.U16 R25, desc[UR8][R6.64] ;  /* 0x0000000806192981 */ /* 0x0002a8000c1e1500 */
[----:B------:R3:W-:Y:S01]  /*12a60*/  STL [R1+0x259c], R26 ;  /* 0x00259c1a01007387 */ /* 0x0007e20000100800 */
[----:B------:R-:W-:Y:S01]  /*12a70*/  PRMT R24, RZ, 0x7610, R24 ;  /* 0x00007610ff187816 */ /* 0x000fe20000000018 */
[----:B-1----:R-:W-:Y:S02]  /*12a80*/  @P2 IMAD.MOV.U32 R6, RZ, RZ, R28 ;  /* 0x000000ffff062224 */ /* 0x002fe400078e001c */
[----:B0-----:R-:W4:Y:S04]  /*12a90*/  LDL R27, [R1+0x12b8] ;  /* 0x0012b800011b7983 */ /* 0x001f280000100800 */
[----:B------:R-:W4:Y:S04]  /*12aa0*/  LDL R29, [R1+0x12b0] ;  /* 0x0012b000011d7983 */ /* 0x000f280000100800 */
[----:B------:R-:W4:Y:S04]  /*12ab0*/  LDL R3, [R1+0x12c4] ;  /* 0x0012c40001037983 */ /* 0x000f280000100800 */
[----:B---3--:R-:W3:Y:S04]  /*12ac0*/  LDL R26, [R1+0x12a0] ;  /* 0x0012a000011a7983 */ /* 0x008ee80000100800 */
[----:B--2---:R-:W-:Y:S01]  /*12ad0*/  STL [R1+0x25a0], R25 ;  /* 0x0025a01901007387 */ /* 0x004fe20000100800 */
[----:B------:R-:W-:-:S03]  /*12ae0*/  PRMT R23, RZ, 0x7610, R23 ;  /* 0x00007610ff177816 */ /* 0x000fc60000000017 */
[----:B------:R-:W2:Y:S01]  /*12af0*/  LDL R28, [R1+0x12c0] ;  /* 0x0012c000011c7983 */ /* 0x000ea20000100800 */
[----:B---3--:R-:W-:-:S03]  /*12b00*/  @P2 IMAD.MOV.U32 R7, RZ, RZ, R26 ;  /* 0x000000ffff072224 */ /* 0x008fc600078e001a */
[----:B------:R-:W3:Y:S04]  /*12b10*/  LDL R26, [R1+0x12cc] ;  /* 0x0012cc00011a7983 */ /* 0x000ee80000100800 */
[----:B------:R0:W2:Y:S04]  /*12b20*/  @P2 LDG.E.U16 R24, desc[UR8][R6.64] ;  /* 0x0000000806182981 */ /* 0x0000a8000c1e1500 */
[----:B------:R-:W0:Y:S04]  /*12b30*/  LDL R6, [R1+0x12a8] ;  /* 0x0012a80001067983 */ /* 0x000e280000100800 */
[----:B------:R-:W0:Y:S01]  /*12b40*/  LDL R7, [R1+0x12bc] ;  /* 0x0012bc0001077983 */ /* 0x000e220000100800 */
[----:B------:R-:W-:-:S02]  /*12b50*/  ISETP.GT.AND P1, PT, R4, 0x1c, PT ;  /* 0x0000001c0400780c */ /* 0x000fc40003f24270 */
[----:B0-----:R-:W-:-:S04]  /*12b60*/  @P2 LOP3.LUT R7, R7, R6, RZ, 0x3c, !PT ;  /* 0x0000000607072212 */ /* 0x001fc800078e3cff */
[----:B------:R-:W-:-:S04]  /*12b70*/  @P2 LOP3.LUT R6, R7, R6, RZ, 0x3c, !PT ;  /* 0x0000000607062212 */ /* 0x000fc800078e3cff */
[----:B------:R-:W-:Y:S01]  /*12b80*/  @P2 LOP3.LUT R7, R7, R6, RZ, 0x3c, !PT ;  /* 0x0000000607072212 */ /* 0x000fe200078e3cff */
[----:B--2---:R-:W-:Y:S04]  /*12b90*/  STL [R1+0x25a4], R24 ;  /* 0x0025a41801007387 */ /* 0x004fe80000100800 */
[----:B------:R4:W2:Y:S04]  /*12ba0*/  @P2 LDG.E.U16 R23, desc[UR8][R6.64] ;  /* 0x0000000806172981 */ /* 0x0008a8000c1e1500 */
[----:B------:R-:W2:Y:S01]  /*12bb0*/  LDL R7, [R1+0x12b4] ;  /* 0x0012b40001077983 */ /* 0x000ea20000100800 */
[----:B------:R-:W-:Y:S01]  /*12bc0*/  PRMT R22, RZ, 0x7610, R22 ;  /* 0x00007610ff167816 */ /* 0x000fe20000000016 */
[----:B----4-:R-:W-:Y:S01]  /*12bd0*/  @P1 IMAD.MOV.U32 R6, RZ, RZ, R27 ;  /* 0x000000ffff061224 */ /* 0x010fe200078e001b */
[----:B------:R-:W-:-:S04]  /*12be0*/  PRMT R21, RZ, 0x7610, R21 ;  /* 0x00007610ff157816 */ /* 0x000fc80000000015 */
[----:B--2---:R0:W2:Y:S02]  /*12bf0*/  @P1 LDG.E.U16 R22, desc[UR8][R6.64] ;  /* 0x0000000806161981 */ /* 0x0040a4000c1e1500 */
[----:B0-----:R-:W-:Y:S02]  /*12c00*/  @P1 IMAD.MOV.U32 R6, RZ, RZ, R3 ;  /* 0x000000ffff061224 */ /* 0x001fe400078e0003 */
[----:B------:R-:W-:-:S05]  /*12c10*/  @P1 IMAD.MOV.U32 R7, RZ, RZ, R29 ;  /* 0x000000ffff071224 */ /* 0x000fca00078e001d */
[----:B------:R3:W4:Y:S01]  /*12c20*/  @P1 LDG.E.U16 R21, desc[UR8][R6.64] ;  /* 0x0000000806151981 */ /* 0x000722000c1e1500 */
[----:B------:R-:W-:-:S03]  /*12c30*/  PRMT R20, RZ, 0x7610, R20 ;  /* 0x00007610ff147816 */ /* 0x000fc60000000014 */
[----:B------:R-:W-:Y:S04]  /*12c40*/  STL [R1+0x25a8], R23 ;  /* 0x0025a81701007387 */ /* 0x000fe80000100800 */
[----:B------:R-:W4:Y:S01]  /*12c50*/  LDL R27, [R1+0x12dc] ;  /* 0x0012dc00011b7983 */ /* 0x000f220000100800 */
[----:B---3--:R-:W-:Y:S02]  /*12c60*/  @P1 IMAD.MOV.U32 R6, RZ, RZ, R26 ;  /* 0x000000ffff061224 */ /* 0x008fe400078e001a */
[----:B------:R-:W-:-:S05]  /*12c70*/  @P1 IMAD.MOV.U32 R7, RZ, RZ, R28 ;  /* 0x000000ffff071224 */ /* 0x000fca00078e001c */
[----:B------:R0:W3:Y:S04]  /*12c80*/  @P1 LDG.E.U16 R20, desc[UR8][R6.64] ;  /* 0x0000000806141981 */ /* 0x0000e8000c1e1500 */
[----:B--2---:R-:W-:Y:S04]  /*12c90*/  STL [R1+0x2584], R22 ;  /* 0x0025841601007387 */ /* 0x004fe80000100800 */
[----:B------:R-:W2:Y:S04]  /*12ca0*/  LDL R29, [R1+0x12d8] ;  /* 0x0012d800011d7983 */ /* 0x000ea80000100800 */
[----:B------:R-:W2:Y:S04]  /*12cb0*/  LDL R3, [R1+0x12e4] ;  /* 0x0012e40001037983 */ /* 0x000ea80000100800 */
[----:B----4-:R1:W-:Y:S04]  /*12cc0*/  STL [R1+0x2588], R21 ;  /* 0x0025881501007387 */ /* 0x0103e80000100800 */
[----:B------:R-:W0:Y:S04]  /*12cd0*/  LDL R6, [R1+0x12c8] ;  /* 0x0012c80001067983 */ /* 0x000e280000100800 */
[----:B------:R-:W0:Y:S01]  /*12ce0*/  LDL R7, [R1+0x12d4] ;  /* 0x0012d40001077983 */ /* 0x000e220000100800 */
[----:B------:R-:W-:-:S02]  /*12cf0*/  PRMT R19, RZ, 0x7610, R19 ;  /* 0x00007610ff137816 */ /* 0x000fc40000000013 */
[----:B------:R-:W-:Y:S02]  /*12d00*/  PRMT R18, RZ, 0x7610, R18 ;  /* 0x00007610ff127816 */ /* 0x000fe40000000012 */
[----:B------:R-:W-:Y:S01]  /*12d10*/  PRMT R17, RZ, 0x7610, R17 ;  /* 0x00007610ff117816 */ /* 0x000fe20000000011 */
[----:B------:R-:W4:Y:S04]  /*12d20*/  LDL R28, [R1+0x12e0] ;  /* 0x0012e000011c7983 */ /* 0x000f280000100800 */
[----:B------:R-:W2:Y:S04]  /*12d30*/  LDL R26, [R1+0x12ec] ;  /* 0x0012ec00011a7983 */ /* 0x000ea80000100800 */
[----:B-1----:R-:W2:Y:S01]  /*12d40*/  LDL R21, [R1+0x12d0] ;  /* 0x0012d00001157983 */ /* 0x002ea20000100800 */
[----:B0-----:R-:W-:-:S04]  /*12d50*/  @P1 LOP3.LUT R7, R7, R6, RZ, 0x3c, !PT ;  /* 0x0000000607071212 */ /* 0x001fc800078e3cff */
[----:B------:R-:W-:-:S04]  /*12d60*/  @P1 LOP3.LUT R6, R7, R6, RZ, 0x3c, !PT ;  /* 0x0000000607061212 */ /* 0x000fc800078e3cff */
[----:B------:R-:W-:-:S05]  /*12d70*/  @P1 LOP3.LUT R7, R7, R6, RZ, 0x3c, !PT ;  /* 0x0000000607071212 */ /* 0x000fca00078e3cff */
[----:B------:R0:W4:Y:S02]  /*12d80*/  @P1 LDG.E.U16 R19, desc[UR8][R6.64] ;  /* 0x0000000806131981 */ /* 0x000124000c1e1500 */
[----:B0-----:R-:W-:Y:S02]  /*12d90*/  @P1 IMAD.MOV.U32 R6, RZ, RZ, R27 ;  /* 0x000000ffff061224 */ /* 0x001fe400078e001b */
[----:B--2---:R-:W-:-:S05]  /*12da0*/  @P1 IMAD.MOV.U32 R7, RZ, RZ, R21 ;  /* 0x000000ffff071224 */ /* 0x004fca00078e0015 */
[----:B------:R0:W2:Y:S04]  /*12db0*/  @P1 LDG.E.U16 R18, desc[UR8][R6.64] ;  /* 0x0000000806121981 */ /* 0x0000a8000c1e1500 */
[----:B---3--:R1:W-:Y:S01]  /*12dc0*/  STL [R1+0x25ac], R20 ;  /* 0x0025ac1401007387 */ /* 0x0083e20000100800 */
[----:B0-----:R-:W-:Y:S02]  /*12dd0*/  @P1 IMAD.MOV.U32 R6, RZ, RZ, R3 ;  /* 0x000000ffff061224 */ /* 0x001fe400078e0003 */
[----:B------:R-:W-:-:S05]  /*12de0*/  @P1 IMAD.MOV.U32 R7, RZ, RZ, R29 ;  /* 0x000000ffff071224 */ /* 0x000fca00078e001d */
[----:B------:R0:W3:Y:S04]  /*12df0*/  @P1 LDG.E.U16 R17, desc[UR8][R6.64] ;  /* 0x0000000806111981 */ /* 0x0000e8000c1e1500 */
[----:B----4-:R-:W-:Y:S04]  /*12e00*/  STL [R1+0x25b0], R19 ;  /* 0x0025b01301007387 */ /* 0x010fe80000100800 */
[----:B------:R-:W4:Y:S04]  /*12e10*/  LDL R27, [R1+0x12e8] ;  /* 0x0012e800011b7983 */ /* 0x000f280000100800 */
[----:B------:R-:W4:Y:S04]  /*12e20*/  LDL R21, [R1+0x12fc] ;  /* 0x0012fc0001157983 */ /* 0x000f280000100800 */
[----:B--2---:R-:W-:Y:S04]  /*12e30*/  STL [R1+0x25b4], R18 ;  /* 0x0025b41201007387 */ /* 0x004fe80000100800 */
[----:B-1----:R-:W2:Y:S04]  /*12e40*/  LDL R20, [R1+0x12f4] ;  /* 0x0012f40001147983 */ /* 0x002ea80000100800 */
[----:B------:R-:W2:Y:S01]  /*12e50*/  LDL R3, [R1+0x12f8] ;  /* 0x0012f80001037983 */ /* 0x000ea20000100800 */
[----:B------:R-:W-:-:S02]  /*12e60*/  PRMT R16, RZ, 0x7610, R16 ;  /* 0x00007610ff107816 */ /* 0x000fc40000000010 */
[----:B------:R-:W-:Y:S01]  /*12e70*/  ISETP.GT.AND P2, PT, R4, 0x1d, PT ;  /* 0x0000001d0400780c */ /* 0x000fe20003f44270 */
[----:B0-----:R-:W-:Y:S02]  /*12e80*/  @P1 IMAD.MOV.U32 R6, RZ, RZ, R26 ;  /* 0x000000ffff061224 */ /* 0x001fe400078e001a */
[----:B------:R-:W-:Y:S01]  /*12e90*/  @P1 IMAD.MOV.U32 R7, RZ, RZ, R28 ;  /* 0x000000ffff071224 */ /* 0x000fe200078e001c */
[----:B------:R-:W-:-:S04]  /*12ea0*/  PRMT R15, RZ, 0x7610, R15 ;  /* 0x00007610ff0f7816 */ /* 0x000fc8000000000f */
[----:B------:R4:W2:Y:S04]  /*12eb0*/  @P1 LDG.E.U16 R16, desc[UR8][R6.64] ;  /* 0x0000000806101981 */ /* 0x0008a8000c1e1500 */
[----:B---3--:R-:W-:Y:S04]  /*12ec0*/  STL [R1+0x25b8], R17 ;  /* 0x0025b81101007387 */ /* 0x008fe80000100800 */
[----:B------:R-:W3:Y:S04]  /*12ed0*/  LDL R28, [R1+0x12f0] ;  /* 0x0012f000011c7983 */ /* 0x000ee80000100800 */
[----:B------:R-:W3:Y:S01]  /*12ee0*/  LDL R26, [R1+0x1304] ;  /* 0x00130400011a7983 */ /* 0x000ee20000100800 */
[----:B------:R-:W-:Y:S01]  /*12ef0*/  PRMT R14, RZ, 0x7610, R14 ;  /* 0x00007610ff0e7816 */ /* 0x000fe2000000000e */
[----:B----4-:R-:W-:-:S02]  /*12f00*/  @P1 IMAD.MOV.U32 R7, RZ, RZ, R27 ;  /* 0x000000ffff071224 */ /* 0x010fc400078e001b */
[----:B------:R-:W-:-:S05]  /*12f10*/  @P1 IMAD.MOV.U32 R6, RZ, RZ, R21 ;  /* 0x000000ffff061224 */ /* 0x000fca00078e0015 */
[----:B------:R2:W4:Y:S02]  /*12f20*/  @P1 LDG.E.U16 R15, desc[UR8][R6.64] ;  /* 0x00000008060f1981 */ /* 0x000524000c1e1500 */
[----:B--2---:R-:W-:Y:S02]  /*12f30*/  @P2 IMAD.MOV.U32 R7, RZ, RZ, R20 ;  /* 0x000000ffff072224 */ /* 0x004fe400078e0014 */
[----:B------:R-:W-:-:S05]  /*12f40*/  @P2 IMAD.MOV.U32 R6, RZ, RZ, R3 ;  /* 0x000000ffff062224 */ /* 0x000fca00078e0003 */
[----:B------:R3:W2:Y:S01]  /*12f50*/  @P2 LDG.E.U16 R14, desc[UR8][R6.64] ;  /* 0x00000008060e2981 */ /* 0x0006a2000c1e1500 */
[----:B------:R-:W-:-:S03]  /*12f60*/  PRMT R13, RZ, 0x7610, R13 ;  /* 0x00007610ff0d7816 */ /* 0x000fc6000000000d */
[----:B------:R-:W-:Y:S04]  /*12f70*/  STL [R1+0x25bc], R16 ;  /* 0x0025bc1001007387 */ /* 0x000fe80000100800 */
[----:B------:R-:W2:Y:S04]  /*12f80*/  LDL R27, [R1+0x1300] ;  /* 0x00130000011b7983 */ /* 0x000ea80000100800 */
[----:B------:R-:W2:Y:S01]  /*12f90*/  LDL R21, [R1+0x130c] ;  /* 0x00130c0001157983 */ /* 0x000ea20000100800 */
[----:B---3--:R-:W-:Y:S02]  /*12fa0*/  @P2 IMAD.MOV.U32 R7, RZ, RZ, R28 ;  /* 0x000000ffff072224 */ /* 0x008fe400078e001c */
[----:B------:R-:W-:-:S05]  /*12fb0*/  @P2 IMAD.MOV.U32 R6, RZ, RZ, R26 ;  /* 0x000000ffff062224 */ /* 0x000fca00078e001a */
[----:B------:R0:W3:Y:S04]  /*12fc0*/  @P2 LDG.E.U16 R13, desc[UR8][R6.64] ;  /* 0x00000008060d2981 */ /* 0x0000e8000c1e1500 */
[----:B----4-:R1:W-:Y:S04]  /*12fd0*/  STL [R1+0x25c0], R15 ;  /* 0x0025c00f01007387 */ /* 0x0103e80000100800 */
[----:B------:R-:W4:Y:S04]  /*12fe0*/  LDL R20, [R1+0x1308] ;  /* 0x0013080001147983 */ /* 0x000f280000100800 */
[----:B------:R-:W4:Y:S04]  /*12ff0*/  LDL R3, [R1+0x1314] ;  /* 0x0013140001037983 */ /* 0x000f280000100800 */
[----:B--2---:R-:W-:Y:S04]  /*13000*/  STL [R1+0x253c], R14 ;  /* 0x00253c0e01007387 */ /* 0x004fe80000100800 */
[----:B------:R-:W2:Y:S04]  /*13010*/  LDL R29, [R1+0x1310] ;  /* 0x00131000011d7983 */ /* 0x000ea80000100800 */
[----:B------:R-:W2:Y:S04]  /*13020*/  LDL R28, [R1+0x131c] ;  /* 0x00131c00011c7983 */ /* 0x000ea80000100800 */
[----:B------:R-:W2:Y:S04]  /*13030*/  LDL R26, [R1+0x1318] ;  /* 0x00131800011a7983 */ /* 0x000ea80000100800 */
[----:B-1----:R-:W2:Y:S01]  /*13040*/  LDL R15, [R1+0x1324] ;  /* 0x00132400010f7983 */ /* 0x002ea20000100800 */
[----:B------:R-:W-:Y:S01]  /*13050*/  PRMT R12, RZ, 0x7610, R12 ;  /* 0x00007610ff0c7816 */ /* 0x000fe2000000000c */
[----:B0-----:R-:W-:-:S02]  /*13060*/  @P2 IMAD.MOV.U32 R6, RZ, RZ, R21 ;  /* 0x000000ffff062224 */ /* 0x001fc400078e0015 */
[----:B------:R-:W-:Y:S01]  /*13070*/  @P2 IMAD.MOV.U32 R7, RZ, RZ, R27 ;  /* 0x000000ffff072224 */ /* 0x000fe200078e001b */
[----:B------:R-:W-:-:S04]  /*13080*/  PRMT R11, RZ, 0x7610, R11 ;  /* 0x00007610ff0b7816 */ /* 0x000fc8000000000b */
[----:B------:R4:W2:Y:S04]  /*13090*/  @P2 LDG.E.U16 R12, desc[UR8][R6.64] ;  /* 0x00000008060c2981 */ /* 0x0008a8000c1e1500 */
[----:B---3--:R-:W-:Y:S04]  /*130a0*/  STL [R1+0x2540], R13 ;  /* 0x0025400d01007387 */ /* 0x008fe80000100800 */
[----:B------:R-:W3:Y:S04]  /*130b0*/  LDL R27, [R1+0x1320] ;  /* 0x00132000011b7983 */ /* 0x000ee80000100800 */
[----:B------:R-:W3:Y:S01]  /*130c0*/  LDL R21, [R1+0x132c] ;  /* 0x00132c0001157983 */ /* 0x000ee20000100800 */
[----:B------:R-:W-:-:S02]  /*130d0*/  PRMT R10, RZ, 0x7610, R10 ;  /* 0x00007610ff0a7816 */ /* 0x000fc4000000000a */
[----:B------:R-:W-:Y:S01]  /*130e0*/  PRMT R9, RZ, 0x7610, R9 ;  /* 0x00007610ff097816 */ /* 0x000fe20000000009 */
[----:B----4-:R-:W-:Y:S02]  /*130f0*/  @P2 IMAD.MOV.U32 R7, RZ, RZ, R20 ;  /* 0x000000ffff072224 */ /* 0x010fe400078e0014 */
[----:B------:R-:W-:-:S05]  /*13100*/  @P2 IMAD.MOV.U32 R6, RZ, RZ, R3 ;  /* 0x000000ffff062224 */ /* 0x000fca00078e0003 */
[----:B------:R2:W4:Y:S02]  /*13110*/  @P2 LDG.E.U16 R11, desc[UR8][R6.64] ;  /* 0x00000008060b2981 */ /* 0x000524000c1e1500 */
[----:B--2---:R-:W-:Y:S02]  /*13120*/  @P2 IMAD.MOV.U32 R7, RZ, RZ, R29 ;  /* 0x000000ffff072224 */ /* 0x004fe400078e001d */
[----:B------:R-:W-:-:S05]  /*13130*/  @P2 IMAD.MOV.U32 R6, RZ, RZ, R28 ;  /* 0x000000ffff062224 */ /* 0x000fca00078e001c */
[----:B------:R0:W2:Y:S02]  /*13140*/  @P2 LDG.E.U16 R10, desc[UR8][R6.64] ;  /* 0x00000008060a2981 */ /* 0x0000a4000c1e1500 */
[----:B0-----:R-:W-:Y:S02]  /*13150*/  @P2 IMAD.MOV.U32 R6, RZ, RZ, R15 ;  /* 0x000000ffff062224 */ /* 0x001fe400078e000f */
        /* <DEDUP_REMOVED lines=10> */
[----:B--2---:R-:W-:Y:S04]  /*13200*/  STL [R1+0x254c], R10 ;  /* 0x00254c0a01007387 */ /* 0x004fe80000100800 */
[----:B------:R-:W2:Y:S04]  /*13210*/  LDL R26, [R1+0xc88] ;  /* 0x000c8800011a7983 */ /* 0x000ea80000100800 */
[----:B------:R-:W4:Y:S04]  /*13220*/  LDL R15, [R1+0xc8c] ;  /* 0x000c8c00010f7983 */ /* 0x000f280000100800 */
[----:B------:R0:W-:Y:S04]  /*13230*/  STL [R1+0x2550], R9 ;  /* 0x0025500901007387 */ /* 0x0001e80000100800 */
[----:B------:R-:W4:Y:S04]  /*13240*/  LDL R21, [R1+0x1334] ;  /* 0x0013340001157983 */ /* 0x000f280000100800 */
[----:B-1----:R-:W4:Y:S01]  /*13250*/  LDL R11, [R1+0x1338] ;  /* 0x00133800010b7983 */ /* 0x002f220000100800 */
[----:B0-----:R-:W-:-:S02]  /*13260*/  @P2 IMAD.MOV.U32 R6, RZ, RZ, R3 ;  /* 0x000000ffff062224 */ /* 0x001fc400078e0003 */
[----:B------:R-:W-:Y:S01]  /*13270*/  @P2 IMAD.MOV.U32 R7, RZ, RZ, R20 ;  /* 0x000000ffff072224 */ /* 0x000fe200078e0014 */
[----:B------:R-:W-:Y:S02]  /*13280*/  PRMT R5, RZ, 0x7610, R5 ;  /* 0x00007610ff057816 */ /* 0x000fe40000000005 */
[----:B------:R-:W-:Y:S02]  /*13290*/  ISETP.GT.AND P1, PT, R4, 0x1e, PT ;  /* 0x0000001e0400780c */ /* 0x000fe40003f24270 */
[----:B------:R-:W-:Y:S02]  /*132a0*/  PRMT R14, RZ, 0x7610, R14 ;  /* 0x00007610ff0e7816 */ /* 0x000fe4000000000e */
[----:B------:R2:W4:Y:S04]  /*132b0*/  @P2 LDG.E.U16 R5, desc[UR8][R6.64] ;  /* 0x0000000806052981 */ /* 0x000528000c1e1500 */
[----:B---3--:R-:W-:Y:S04]  /*132c0*/  STL [R1+0x2554], R8 ;  /* 0x0025540801007387 */ /* 0x008fe80000100800 */
[----:B------:R-:W3:Y:S04]  /*132d0*/  LDL R20, [R1+0x1330] ;  /* 0x0013300001147983 */ /* 0x000ee80000100800 */
[----:B------:R-:W3:Y:S01]  /*132e0*/  LDL R3, [R1+0x1344] ;  /* 0x0013440001037983 */ /* 0x000ee20000100800 */
[----:B------:R-:W-:Y:S01]  /*132f0*/  PRMT R9, RZ, 0x7610, R9 ;  /* 0x00007610ff097816 */ /* 0x000fe20000000009 */
[----:B--2---:R-:W-:-:S02]  /*13300*/  @P0 IMAD.MOV.U32 R7, RZ, RZ, R26 ;  /* 0x000000ffff070224 */ /* 0x004fc400078e001a */
[----:B----4-:R-:W-:-:S05]  /*13310*/  @P0 IMAD.MOV.U32 R6, RZ, RZ, R15 ;  /* 0x000000ffff060224 */ /* 0x010fca00078e000f */
[----:B------:R0:W2:Y:S02]  /*13320*/  @P0 LDG.E.U16 R14, desc[UR8][R6.64] ;  /* 0x00000008060e0981 */ /* 0x0000a4000c1e1500 */
[----:B0-----:R-:W-:Y:S02]  /*13330*/  @P1 IMAD.MOV.U32 R7, RZ, RZ, R21 ;  /* 0x000000ffff071224 */ /* 0x001fe400078e0015 */
[----:B------:R-:W-:-:S05]  /*13340*/  @P1 IMAD.MOV.U32 R6, RZ, RZ, R11 ;  /* 0x000000ffff061224 */ /* 0x000fca00078e000b */
[----:B------:R3:W4:Y:S01]  /*13350*/  @P1 LDG.E.U16 R9, desc[UR8][R6.64] ;  /* 0x0000000806091981 */ /* 0x000722000c1e1500 */
[----:B------:R-:W-:Y:S01]  /*13360*/  PRMT R2, RZ, 0x7610, R2 ;  /* 0x00007610ff027816 */ /* 0x000fe20000000002 */
[----:B---3--:R-:W-:Y:S02]  /*13370*/  @P1 IMAD.MOV.U32 R7, RZ, RZ, R20 ;  /* 0x000000ffff071224 */ /* 0x008fe400078e0014 */
[----:B------:R-:W-:-:S05]  /*13380*/  @P1 IMAD.MOV.U32 R6, RZ, RZ, R3 ;  /* 0x000000ffff061224 */ /* 0x000fca00078e0003 */
[----:B------:R-:W3:Y:S04]  /*13390*/  @P1 LDG.E.U16 R2, desc[UR8][R6.64] ;  /* 0x0000000806021981 */ /* 0x000ee8000c1e1500 */
[----:B------:R-:W-:Y:S04]  /*133a0*/  STL [R1+0x2558], R5 ;  /* 0x0025580501007387 */ /* 0x000fe80000100800 */
[----:B------:R-:W3:Y:S04]  /*133b0*/  LDL R27, [R1+0x1340] ;  /* 0x00134000011b7983 */ /* 0x000ee80000100800 */
[----:B------:R-:W3:Y:S04]  /*133c0*/  LDL R26, [R1+0x134c] ;  /* 0x00134c00011a7983 */ /* 0x000ee80000100800 */
[----:B------:R-:W3:Y:S04]  /*133d0*/  LDL R15, [R1+0x1348] ;  /* 0x00134800010f7983 */ /* 0x000ee80000100800 */
[----:B--2---:R0:W-:Y:S04]  /*133e0*/  STL [R1+0x8e4], R14 ;  /* 0x0008e40e01007387 */ /* 0x0041e80000100800 */
[----:B------:R-:W2:Y:S04]  /*133f0*/  LDL R11, [R1+0x1350] ;  /* 0x00135000010b7983 */ /* 0x000ea80000100800 */
[----:B0-----:R-:W2:Y:S04]  /*13400*/  LDL R14, [R1+0x1354] ;  /* 0x00135400010e7983 */ /* 0x001ea80000100800 */
[----:B----4-:R0:W-:Y:S04]  /*13410*/  STL [R1+0x8d8], R9 ;  /* 0x0008d80901007387 */ /* 0x0101e80000100800 */
[----:B------:R-:W4:Y:S04]  /*13420*/  LDL R21, [R1+0x1358] ;  /* 0x0013580001157983 */ /* 0x000f280000100800 */
[----:B------:R-:W4:Y:S04]  /*13430*/  LDL R20, [R1+0x1364] ;  /* 0x0013640001147983 */ /* 0x000f280000100800 */
[----:B------:R-:W4:Y:S04]  /*13440*/  LDL R3, [R1+0x1360] ;  /* 0x0013600001037983 */ /* 0x000f280000100800 */
[----:B0-----:R-:W4:Y:S01]  /*13450*/  LDL R9, [R1+0x135c] ;  /* 0x00135c0001097983 */ /* 0x001f220000100800 */
[----:B------:R-:W-:-:S03]  /*13460*/  PRMT R25, RZ, 0x7610, R25 ;  /* 0x00007610ff197816 */ /* 0x000fc60000000019 */
[----:B---3--:R0:W-:Y:S01]  /*13470*/  STL [R1+0x8d0], R2 ;  /* 0x0008d00201007387 */ /* 0x0081e20000100800 */
[----:B------:R-:W-:Y:S02]  /*13480*/  @P1 IMAD.MOV.U32 R7, RZ, RZ, R27 ;  /* 0x000000ffff071224 */ /* 0x000fe400078e001b */
[----:B------:R-:W-:Y:S01]  /*13490*/  @P1 IMAD.MOV.U32 R6, RZ, RZ, R26 ;  /* 0x000000ffff061224 */ /* 0x000fe200078e001a */
[----:B------:R-:W-:-:S04]  /*134a0*/  PRMT R24, RZ, 0x7610, R24 ;  /* 0x00007610ff187816 */ /* 0x000fc80000000018 */
[----:B------:R1:W3:Y:S04]  /*134b0*/  @P1 LDG.E.U16 R25, desc[UR8][R6.64] ;  /* 0x0000000806191981 */ /* 0x0002e8000c1e1500 */
[----:B0-----:R-:W3:Y:S01]  /*134c0*/  LDL R2, [R1+0x136c] ;  /* 0x00136c0001027983 */ /* 0x001ee20000100800 */
[----:B-1----:R-:W-:-:S03]  /*134d0*/  @P1 IMAD.MOV.U32 R7, RZ, RZ, R15 ;  /* 0x000000ffff071224 */ /* 0x002fc600078e000f */
[----:B------:R-:W3:Y:S01]  /*134e0*/  LDL R15, [R1+0x1368] ;  /* 0x00136800010f7983 */ /* 0x000ee20000100800 */
[----:B--2---:R-:W-:-:S03]  /*134f0*/  @P1 IMAD.MOV.U32 R6, RZ, RZ, R14 ;  /* 0x000000ffff061224 */ /* 0x004fc600078e000e */
[----:B------:R-:W2:Y:S04]  /*13500*/  LDL R14, [R1+0x1374] ;  /* 0x00137400010e7983 */ /* 0x000ea80000100800 */
[----:B------:R0:W2:Y:S02]  /*13510*/  @P1 LDG.E.U16 R24, desc[UR8][R6.64] ;  /* 0x0000000806181981 */ /* 0x0000a4000c1e1500 */
[----:B0-----:R-:W-:Y:S02]  /*13520*/  @P1 IMAD.MOV.U32 R7, RZ, RZ, R11 ;  /* 0x000000ffff071224 */ /* 0x001fe400078e000b */
[----:B------:R-:W2:Y:S01]  /*13530*/  LDL R11, [R1+0x1370] ;  /* 0x00137000010b7983 */ /* 0x000ea20000100800 */
[----:B----4-:R-:W-:-:S03]  /*13540*/  @P1 IMAD.MOV.U32 R6, RZ, RZ, R9 ;  /* 0x000000ffff061224 */ /* 0x010fc600078e0009 */
[----:B------:R-:W4:Y:S01]  /*13550*/  LDL R9, [R1+0x137c] ;  /* 0x00137c0001097983 */ /* 0x000f220000100800 */
[----:B------:R-:W-:Y:S02]  /*13560*/  PRMT R23, RZ, 0x7610, R23 ;  /* 0x00007610ff177816 */ /* 0x000fe40000000017 */
[----:B------:R-:W-:-:S04]  /*13570*/  PRMT R18, RZ, 0x7610, R18 ;  /* 0x00007610ff127816 */ /* 0x000fc80000000012 */
[----:B------:R0:W4:Y:S01]  /*13580*/  @P1 LDG.E.U16 R23, desc[UR8][R6.64] ;  /* 0x0000000806171981 */ /* 0x000122000c1e1500 */
[----:B------:R-:W-:Y:S01]  /*13590*/  PRMT R17, RZ, 0x7610, R17 ;  /* 0x00007610ff117816 */ /* 0x000fe20000000011 */
[----:B0-----:R-:W-:Y:S02]  /*135a0*/  @P1 IMAD.MOV.U32 R6, RZ, RZ, R20 ;  /* 0x000000ffff061224 */ /* 0x001fe400078e0014 */
[----:B------:R-:W-:Y:S01]  /*135b0*/  @P1 IMAD.MOV.U32 R7, RZ, RZ, R21 ;  /* 0x000000ffff071224 */ /* 0x000fe200078e0015 */
[----:B------:R-:W-:Y:S02]  /*135c0*/  ISETP.GT.AND P0, PT, R4, 0x1f, PT ;  /* 0x0000001f0400780c */ /* 0x000fe40003f04270 */
[----:B------:R-:W-:Y:S02]  /*135d0*/  PRMT R12, RZ, 0x7610, R12 ;  /* 0x00007610ff0c7816 */ /* 0x000fe4000000000c */
[----:B------:R-:W-:Y:S01]  /*135e0*/  PRMT R8, RZ, 0x7610, R8 ;  /* 0x00007610ff087816 */ /* 0x000fe20000000008 */
[----:B------:R-:W4:Y:S04]  /*135f0*/  LDL R21, [R1+0x1380] ;  /* 0x0013800001157983 */ /* 0x000f280000100800 */
[----:B------:R3:W4:Y:S04]  /*13600*/  @P1 LDG.E.U16 R18, desc[UR8][R6.64] ;  /* 0x0000000806121981 */ /* 0x000728000c1e1500 */
[----:B------:R-:W4:Y:S01]  /*13610*/  LDL R20, [R1+0x1394] ;  /* 0x0013940001147983 */ /* 0x000f220000100800 */
[----:B---3--:R-:W-:-:S02]  /*13620*/  @P1 IMAD.MOV.U32 R6, RZ, RZ, R2 ;  /* 0x000000ffff061224 */ /* 0x008fc400078e0002 */
[----:B------:R-:W-:Y:S01]  /*13630*/  @P1 IMAD.MOV.U32 R7, RZ, RZ, R3 ;  /* 0x000000ffff071224 */ /* 0x000fe200078e0003 */
[----:B------:R-:W3:Y:S04]  /*13640*/  LDL R2, [R1+0x1384] ;  /* 0x0013840001027983 */ /* 0x000ee80000100800 */
[----:B------:R-:W3:Y:S04]  /*13650*/  LDL R3, [R1+0x1378] ;  /* 0x0013780001037983 */ /* 0x000ee80000100800 */
[----:B------:R0:W3:Y:S02]  /*13660*/  @P1 LDG.E.U16 R17, desc[UR8][R6.64] ;  /* 0x0000000806111981 */ /* 0x0000e4000c1e1500 */
[----:B0-----:R-:W-:-:S02]  /*13670*/  @P1 IMAD.MOV.U32 R7, RZ, RZ, R15 ;  /* 0x000000ffff071224 */ /* 0x001fc400078e000f */
[----:B--2---:R-:W-:-:S05]  /*13680*/  @P1 IMAD.MOV.U32 R6, RZ, RZ, R14 ;  /* 0x000000ffff061224 */ /* 0x004fca00078e000e */
[----:B------:R4:W2:Y:S02]  /*13690*/  @P1 LDG.E.U16 R12, desc[UR8][R6.64] ;  /* 0x00000008060c1981 */ /* 0x0008a4000c1e1500 */
[----:B----4-:R-:W-:Y:S02]  /*136a0*/  @P0 IMAD.MOV.U32 R6, RZ, RZ, R9 ;  /* 0x000000ffff060224 */ /* 0x010fe400078e0009 */
[----:B------:R-:W-:-:S05]  /*136b0*/  @P0 IMAD.MOV.U32 R7, RZ, RZ, R11 ;  /* 0x000000ffff070224 */ /* 0x000fca00078e000b */
[----:B------:R-:W4:Y:S04]  /*136c0*/  @P0 LDG.E.U16 R8, desc[UR8][R6.64] ;  /* 0x0000000806080981 */ /* 0x000f28000c1e1500 */
[----:B------:R0:W-:Y:S04]  /*136d0*/  STL [R1+0x8b0], R18 ;  /* 0x0008b01201007387 */ /* 0x0001e80000100800 */
[----:B0-----:R-:W4:Y:S04]  /*136e0*/  LDL R18, [R1+0x1390] ;  /* 0x0013900001127983 */ /* 0x001f280000100800 */
[----:B---3--:R0:W-:Y:S04]  /*136f0*/  STL [R1+0x6c], R17 ;  /* 0x00006c1101007387 */ /* 0x0081e80000100800 */
[----:B------:R-:W3:Y:S04]  /*13700*/  LDL R15, [R1+0x1398] ;  /* 0x00139800010f7983 */ /* 0x000ee80000100800 */
[----:B0-----:R-:W3:Y:S04]  /*13710*/  LDL R17, [R1+0x139c] ;  /* 0x00139c0001117983 */ /* 0x001ee80000100800 */
[----:B------:R-:W-:Y:S04]  /*13720*/  STL [R1+0x8c8], R25 ;  /* 0x0008c81901007387 */ /* 0x000fe80000100800 */
[----:B------:R-:W3:Y:S04]  /*13730*/  LDL R14, [R1+0x13b0] ;  /* 0x0013b000010e7983 */ /* 0x000ee80000100800 */
[----:B--2---:R0:W-:Y:S04]  /*13740*/  STL [R1+0x64], R12 ;  /* 0x0000640c01007387 */ /* 0x0041e80000100800 */
[----:B------:R-:W2:Y:S04]  /*13750*/  LDL R11, [R1+0x13b4] ;  /* 0x0013b400010b7983 */ /* 0x000ea80000100800 */
[----:B0-----:R-:W2:Y:S04]  /*13760*/  LDL R12, [R1+0x13ac] ;  /* 0x0013ac00010c7983 */ /* 0x001ea80000100800 */
[----:B------:R-:W-:Y:S04]  /*13770*/  STL [R1+0x8c0], R24 ;  /* 0x0008c01801007387 */ /* 0x000fe80000100800 */
[----:B------:R-:W2:Y:S04]  /*13780*/  LDL R9, [R1+0x13a4] ;  /* 0x0013a40001097983 */ /* 0x000ea80000100800 */
[----:B----4-:R0:W-:Y:S04]  /*13790*/  STL [R1+0x5c], R8 ;  /* 0x00005c0801007387 */ /* 0x0101e80000100800 */
[----:B0-----:R-:W4:Y:S01]  /*137a0*/  LDL R8, [R1+0x13a8] ;  /* 0x0013a80001087983 */ /* 0x001f220000100800 */
[----:B------:R-:W-:Y:S01]  /*137b0*/  PRMT R22, RZ, 0x7610, R22 ;  /* 0x00007610ff167816 */ /* 0x000fe20000000016 */
[----:B------:R-:W-:-:S02]  /*137c0*/  @P0 IMAD.MOV.U32 R6, RZ, RZ, R2 ;  /* 0x000000ffff060224 */ /* 0x000fc400078e0002 */
[----:B------:R-:W-:Y:S01]  /*137d0*/  @P0 IMAD.MOV.U32 R7, RZ, RZ, R3 ;  /* 0x000000ffff070224 */ /* 0x000fe200078e0003 */
[----:B------:R-:W-:-:S04]  /*137e0*/  PRMT R19, RZ, 0x7610, R19 ;  /* 0x00007610ff137816 */ /* 0x000fc80000000013 */
[----:B------:R0:W4:Y:S01]  /*137f0*/  @P0 LDG.E.U16 R22, desc[UR8][R6.64] ;  /* 0x0000000806160981 */ /* 0x000122000c1e1500 */
[----:B------:R-:W-:Y:S01]  /*13800*/  PRMT R16, RZ, 0x7610, R16 ;  /* 0x00007610ff107816 */ /* 0x000fe20000000010 */
[----:B0-----:R-:W-:Y:S02]  /*13810*/  @P0 IMAD.MOV.U32 R6, RZ, RZ, R20 ;  /* 0x000000ffff060224 */ /* 0x001fe400078e0014 */
[----:B------:R-:W-:-:S05]  /*13820*/  @P0 IMAD.MOV.U32 R7, RZ, RZ, R21 ;  /* 0x000000ffff070224 */ /* 0x000fca00078e0015 */
[----:B------:R3:W4:Y:S01]  /*13830*/  @P0 LDG.E.U16 R19, desc[UR8][R6.64] ;  /* 0x0000000806130981 */ /* 0x000722000c1e1500 */
[----:B------:R-:W-:Y:S01]  /*13840*/  PRMT R13, RZ, 0x7610, R13 ;  /* 0x00007610ff0d7816 */ /* 0x000fe2000000000d */
[----:B---3--:R-:W-:Y:S02]  /*13850*/  @P0 IMAD.MOV.U32 R6, RZ, RZ, R17 ;  /* 0x000000ffff060224 */ /* 0x008fe400078e0011 */
[----:B------:R-:W-:-:S05]  /*13860*/  @P0 IMAD.MOV.U32 R7, RZ, RZ, R18 ;  /* 0x000000ffff070224 */ /* 0x000fca00078e0012 */
[----:B------:R0:W3:Y:S01]  /*13870*/  @P0 LDG.E.U16 R16, desc[UR8][R6.64] ;  /* 0x0000000806100981 */ /* 0x0000e2000c1e1500 */
[----:B------:R-:W-:Y:S01]  /*13880*/  PRMT R10, RZ, 0x7610, R10 ;  /* 0x00007610ff0a7816 */ /* 0x000fe2000000000a */
[----:B0-----:R-:W-:Y:S02]  /*13890*/  @P0 IMAD.MOV.U32 R6, RZ, RZ, R14 ;  /* 0x000000ffff060224 */ /* 0x001fe400078e000e */
[----:B------:R-:W-:-:S05]  /*138a0*/  @P0 IMAD.MOV.U32 R7, RZ, RZ, R15 ;  /* 0x000000ffff070224 */ /* 0x000fca00078e000f */
[----:B------:R2:W3:Y:S01]  /*138b0*/  @P0 LDG.E.U16 R13, desc[UR8][R6.64] ;  /* 0x00000008060d0981 */ /* 0x0004e2000c1e1500 */
[----:B------:R-:W-:-:S03]  /*138c0*/  PRMT R5, RZ, 0x7610, R5 ;  /* 0x00007610ff057816 */ /* 0x000fc60000000005 */
[----:B------:R-:W-:Y:S04]  /*138d0*/  STL [R1+0x8b8], R23 ;  /* 0x0008b81701007387 */ /* 0x000fe80000100800 */
[----:B------:R-:W3:Y:S04]  /*138e0*/  LDL R3, [R1+0x138c] ;  /* 0x00138c0001037983 */ /* 0x000ee80000100800 */
[----:B------:R-:W3:Y:S01]  /*138f0*/  LDL R2, [R1+0x13a0] ;  /* 0x0013a00001027983 */ /* 0x000ee20000100800 */
[----:B--2---:R-:W-:Y:S02]  /*13900*/  @P0 IMAD.MOV.U32 R6, RZ, RZ, R11 ;  /* 0x000000ffff060224 */ /* 0x004fe400078e000b */
[----:B------:R-:W-:-:S05]  /*13910*/  @P0 IMAD.MOV.U32 R7, RZ, RZ, R12 ;  /* 0x000000ffff070224 */ /* 0x000fca00078e000c */
[----:B------:R0:W2:Y:S02]  /*13920*/  @P0 LDG.E.U16 R10, desc[UR8][R6.64] ;  /* 0x00000008060a0981 */ /* 0x0000a4000c1e1500 */
[----:B0-----:R-:W-:Y:S02]  /*13930*/  @P0 IMAD.MOV.U32 R7, RZ, RZ, R9 ;  /* 0x000000ffff070224 */ /* 0x001fe400078e0009 */
[----:B----4-:R-:W-:-:S05]  /*13940*/  @P0 IMAD.MOV.U32 R6, RZ, RZ, R8 ;  /* 0x000000ffff060224 */ /* 0x010fca00078e0008 */
[----:B------:R3:W4:Y:S01]  /*13950*/  @P0 LDG.E.U16 R5, desc[UR8][R6.64] ;  /* 0x0000000806050981 */ /* 0x000722000c1e1500 */
[----:B------:R-:W-:Y:S01]  /*13960*/  PRMT R0, RZ, 0x7610, R0 ;  /* 0x00007610ff007816 */ /* 0x000fe20000000000 */
[----:B---3--:R-:W-:Y:S02]  /*13970*/  @P0 IMAD.MOV.U32 R7, RZ, RZ, R3 ;  /* 0x000000ffff070224 */ /* 0x008fe400078e0003 */
[----:B------:R-:W-:-:S05]  /*13980*/  @P0 IMAD.MOV.U32 R6, RZ, RZ, R2 ;  /* 0x000000ffff060224 */ /* 0x000fca00078e0002 */
[----:B------:R-:W3:Y:S04]  /*13990*/  @P0 LDG.E.U16 R0, desc[UR8][R6.64] ;  /* 0x0000000806000981 */ /* 0x000ee8000c1e1500 */
[----:B----4-:R0:W-:Y:S01]  /*139a0*/  STL [R1+0x2c], R5 ;  /* 0x00002c0501007387 */ /* 0x0101e20000100800 */
[----:B------:R-:W1:Y:S01]  /*139b0*/  S2R R2, SR_TID.X ;  /* 0x0000000000027919 */ /* 0x000e620000002100 */
[----:B------:R-:W-:Y:S06]  /*139c0*/  BAR.SYNC.DEFER_BLOCKING 0x0 ;  /* 0x0000000000007b1d */ /* 0x000fec0000010000 */
[----:B0-----:R-:W4:Y:S01]  /*139d0*/  LDL.LU R5, [R1+0xbd0] ;  /* 0x000bd00001057983 */ /* 0x001f220000300800 */
[----:B-1----:R-:W-:-:S04]  /*139e0*/  LOP3.LUT R2, R2, 0x1f, RZ, 0xc0, !PT ;  /* 0x0000001f02027812 */ /* 0x002fc800078ec0ff */
[----:B------:R-:W-:Y:S01]  /*139f0*/  ISETP.GE.AND P0, PT, R2, R4, PT ;  /* 0x000000040200720c */ /* 0x000fe20003f06270 */
[----:B----4-:R0:W-:Y:S04]  /*13a00*/  STL [R1+0x25d8], R5 ;  /* 0x0025d80501007387 */ /* 0x0101e80000100800 */
[----:B0-----:R-:W4:Y:S04]  /*13a10*/  LDL.LU R5, [R1+0xbe0] ;  /* 0x000be00001057983 */ /* 0x001f280000300800 */
[----:B------:R-:W4:Y:S04]  /*13a20*/  LDL.LU R8, [R1+0xbcc] ;  /* 0x000bcc0001087983 */ /* 0x000f280000300800 */
[----:B------:R-:W4:Y:S04]  /*13a30*/  LDL.LU R9, [R1+0xbc8] ;  /* 0x000bc80001097983 */ /* 0x000f280000300800 */
[----:B--2---:R0:W-:Y:S04]  /*13a40*/  STL [R1+0x34], R10 ;  /* 0x0000340a01007387 */ /* 0x0041e80000100800 */
[----:B0-----:R-:W2:Y:S04]  /*13a50*/  LDL.LU R10, [R1+0xbc4] ;  /* 0x000bc400010a7983 */ /* 0x001ea80000300800 */
[----:B------:R-:W2:Y:S04]  /*13a60*/  LDL.LU R11, [R1+0xae0] ;  /* 0x000ae000010b7983 */ /* 0x000ea80000300800 */
[----:B------:R-:W2:Y:S04]  /*13a70*/  LDL.LU R12, [R1+0xad8] ;  /* 0x000ad800010c7983 */ /* 0x000ea80000300800 */
[----:B------:R0:W-:Y:S04]  /*13a80*/  STL [R1+0x3c], R13 ;  /* 0x00003c0d01007387 */ /* 0x0001e80000100800 */
[----:B0-----:R-:W2:Y:S04]  /*13a90*/  LDL.LU R13, [R1+0xad0] ;  /* 0x000ad000010d7983 */ /* 0x001ea80000300800 */
[----:B------:R-:W2:Y:S04]  /*13aa0*/  LDL.LU R14, [R1+0xac8] ;  /* 0x000ac800010e7983 */ /* 0x000ea80000300800 */
[----:B------:R-:W-:Y:S04]  /*13ab0*/  STL [R1+0x54], R22 ;  /* 0x0000541601007387 */ /* 0x000fe80000100800 */
[----:B------:R-:W2:Y:S04]  /*13ac0*/  LDL.LU R15, [R1+0xac0] ;  /* 0x000ac000010f7983 */ /* 0x000ea80000300800 */
[----:B------:R0:W-:Y:S04]  /*13ad0*/  STL [R1+0x44], R16 ;  /* 0x0000441001007387 */ /* 0x0001e80000100800 */
[----:B0-----:R-:W2:Y:S04]  /*13ae0*/  LDL.LU R16, [R1+0xab8] ;  /* 0x000ab80001107983 */ /* 0x001ea80000300800 */
[----:B------:R0:W-:Y:S04]  /*13af0*/  STL [R1+0x4c], R19 ;  /* 0x00004c1301007387 */ /* 0x0001e80000100800 */
[----:B------:R-:W2:Y:S04]  /*13b00*/  LDL.LU R17, [R1+0xab0] ;  /* 0x000ab00001117983 */ /* 0x000ea80000300800 */
[----:B------:R-:W2:Y:S04]  /*13b10*/  LDL.LU R18, [R1+0xaa8] ;  /* 0x000aa80001127983 */ /* 0x000ea80000300800 */
[----:B0-----:R-:W2:Y:S04]  /*13b20*/  LDL.LU R19, [R1+0x9e0] ;  /* 0x0009e00001137983 */ /* 0x001ea80000300800 */
[----:B------:R-:W2:Y:S04]  /*13b30*/  LDL.LU R20, [R1+0x9d8] ;  /* 0x0009d80001147983 */ /* 0x000ea80000300800 */
        /* <DEDUP_REMOVED lines=10> */
[----:B---3--:R0:W-:Y:S04]  /*13be0*/  STL [R1+0x24], R0 ;  /* 0x0000240001007387 */ /* 0x0081e80000100800 */
[----:B0-----:R-:W3:Y:S04]  /*13bf0*/  LDL.LU R0, [R1+0x8c4] ;  /* 0x0008c40001007983 */ /* 0x001ee80000300800 */
[----:B------:R-:W-:Y:S04]  /*13c00*/  STL [R1+0x2514], R6 ;  /* 0x0025140601007387 */ /* 0x000fe80000100800 */
[----:B------:R0:W-:Y:S04]  /*13c10*/  STL [R1+0x2524], R6 ;  /* 0x0025240601007387 */ /* 0x0001e80000100800 */
[----:B0-----:R-:W2:Y:S04]  /*13c20*/  LDL.LU R6, [R1+0xbd4] ;  /* 0x000bd40001067983 */ /* 0x001ea80000300800 */
[----:B------:R-:W-:Y:S04]  /*13c30*/  STL [R1+0x2504], R7 ;  /* 0x0025040701007387 */ /* 0x000fe80000100800 */
[----:B------:R0:W-:Y:S04]  /*13c40*/  STL [R1+0x2528], R7 ;  /* 0x0025280701007387 */ /* 0x0001e80000100800 */
[----:B0-----:R-:W2:Y:S04]  /*13c50*/  LDL.LU R7, [R1+0xbd8] ;  /* 0x000bd80001077983 */ /* 0x001ea80000300800 */
[----:B------:R-:W2:Y:S01]  /*13c60*/  LDL.LU R4, [R1+0xbdc] ;  /* 0x000bdc0001047983 */ /* 0x000ea20000300800 */
[----:B------:R-:W0:Y:S02]  /*13c70*/  S2R R2, SR_TID.X ;  /* 0x0000000000027919 */ /* 0x000e240000002100 */
[----:B0-----:R-:W-:-:S05]  /*13c80*/  LOP3.LUT R2, R2, 0x3f, RZ, 0xc0, !PT ;  /* 0x0000003f02027812 */ /* 0x001fca00078ec0ff */
[----:B------:R-:W-:-:S05]  /*13c90*/  IMAD.SHL.U32 R2, R2, 0x2, RZ ;  /* 0x0000000202027824 */ /* 0x000fca00078e00ff */
[----:B----4-:R0:W-:Y:S04]  /*13ca0*/  STS.U16 [R2+UR5], R5 ;  /* 0x0000000502007988 */ /* 0x0101e80008000405 */
[----:B0-----:R-:W4:Y:S04]  /*13cb0*/  LDL.LU R5, [R1+0x25d8] ;  /* 0x0025d80001057983 */ /* 0x001f280000300800 */
[----:B---3--:R0:W-:Y:S04]  /*13cc0*/  STS.U16 [R2+UR5+0x6200], R0 ;  /* 0x0062000002007988 */ /* 0x0081e80008000405 */
[----:B0-----:R-:W3:Y:S04]  /*13cd0*/  LDL.LU R0, [R1+0x8bc] ;  /* 0x0008bc0001007983 */ /* 0x001ee80000300800 */
[----:B--2---:R0:W-:Y:S04]  /*13ce0*/  STS.U16 [R2+UR5+0x80], R4 ;  /* 0x0000800402007988 */ /* 0x0041e80008000405 */
[----:B0-----:R-:W2:Y:S04]  /*13cf0*/  LDL.LU R4, [R1+0xbb8] ;  /* 0x000bb80001047983 */ /* 0x001ea80000300800 */
[----:B--2---:R0:W-:Y:S04]  /*13d00*/  STL [R1+0x25d0], R4 ;  /* 0x0025d00401007387 */ /* 0x0041e80000100800 */
[----:B0-----:R-:W2:Y:S04]  /*13d10*/  LDL.LU R4, [R1+0x8ac] ;  /* 0x0008ac0001047983 */ /* 0x001ea80000300800 */
[----:B------:R-:W-:Y:S04]  /*13d20*/  STS.U16 [R2+UR5+0x100], R7 ;  /* 0x0001000702007988 */ /* 0x000fe80008000405 */
[----:B------:R-:W-:Y:S04]  /*13d30*/  STS.U16 [R2+UR5+0x180], R6 ;  /* 0x0001800602007988 */ /* 0x000fe80008000405 */
[----:B----4-:R-:W-:Y:S04]  /*13d40*/  STS.U16 [R2+UR5+0x200], R5 ;  /* 0x0002000502007988 */ /* 0x010fe80008000405 */
[----:B------:R-:W-:Y:S04]  /*13d50*/  STS.U16 [R2+UR5+0x280], R8 ;  /* 0x0002800802007988 */ /* 0x000fe80008000405 */
        /* <DEDUP_REMOVED lines=9> */
[----:B--2---:R0:W-:Y:S04]  /*13df0*/  STL [R1+0x25d4], R4 ;  /* 0x0025d40401007387 */ /* 0x0041e80000100800 */
[----:B0-----:R-:W2:Y:S04]  /*13e00*/  LDL.LU R4, [R1+0x8b4] ;  /* 0x0008b40001047983 */ /* 0x001ea80000300800 */
[----:B------:R-:W4:Y:S04]  /*13e10*/  LDL.LU R7, [R1+0xbb0] ;  /* 0x000bb00001077983 */ /* 0x000f280000300800 */
        /* <DEDUP_REMOVED lines=11> */
[----:B------:R0:W-:Y:S04]  /*13ed0*/  STS.U16 [R2+UR5+0x2380], R18 ;  /* 0x0023801202007988 */ /* 0x0001e80008000405 */
[----:B------:R-:W4:Y:S04]  /*13ee0*/  LDL.LU R17, [R1+0xa70] ;  /* 0x000a700001117983 */ /* 0x000f280000300800 */
[----:B------:R1:W-:Y:S04]  /*13ef0*/  STS.U16 [R2+UR5+0x4000], R19 ;  /* 0x0040001302007988 */ /* 0x0003e80008000405 */
[----:B------:R0:W-:Y:S04]  /*13f00*/  STS.U16 [R2+UR5+0x4080], R20 ;  /* 0x0040801402007988 */ /* 0x0001e80008000405 */
[----:B------:R0:W-:Y:S04]  /*13f10*/  STS.U16 [R2+UR5+0x4100], R21 ;  /* 0x0041001502007988 */ /* 0x0001e80008000405 */
[----:B------:R1:W-:Y:S04]  /*13f20*/  STS.U16 [R2+UR5+0x4180], R22 ;  /* 0x0041801602007988 */ /* 0x0003e80008000405 */
[----:B------:R3:W-:Y:S04]  /*13f30*/  STS.U16 [R2+UR5+0x4200], R23 ;  /* 0x0042001702007988 */ /* 0x0007e80008000405 */
[----:B0-----:R-:W4:Y:S04]  /*13f40*/  LDL.LU R18, [R1+0xa68] ;  /* 0x000a680001127983 */ /* 0x001f280000300800 */
[----:B-1----:R-:W4:Y:S04]  /*13f50*/  LDL.LU R19, [R1+0x9a4] ;  /* 0x0009a40001137983 */ /* 0x002f280000300800 */
[----:B------:R-:W4:Y:S04]  /*13f60*/  LDL.LU R20, [R1+0x99c] ;  /* 0x00099c0001147983 */ /* 0x000f280000300800 */
[----:B------:R-:W4:Y:S04]  /*13f70*/  LDL.LU R21, [R1+0x994] ;  /* 0x0009940001157983 */ /* 0x000f280000300800 */
[----:B------:R-:W4:Y:S04]  /*13f80*/  LDL.LU R22, [R1+0x98c] ;  /* 0x00098c0001167983 */ /* 0x000f280000300800 */
[----:B------:R0:W-:Y:S04]  /*13f90*/  STS.U16 [R2+UR5+0x4280], R24 ;  /* 0x0042801802007988 */ /* 0x0001e80008000405 */
[----:B---3--:R-:W3:Y:S04]  /*13fa0*/  LDL.LU R23, [R1+0x984] ;  /* 0x0009840001177983 */ /* 0x008ee80000300800 */
[----:B------:R1:W-:Y:S04]  /*13fb0*/  STS.U16 [R2+UR5+0x4300], R25 ;  /* 0x0043001902007988 */ /* 0x0003e80008000405 */
[----:B------:R0:W-:Y:S04]  /*13fc0*/  STS.U16 [R2+UR5+0x4380], R26 ;  /* 0x0043801a02007988 */ /* 0x0001e80008000405 */
[----:B------:R0:W-:Y:S04]  /*13fd0*/  STS.U16 [R2+UR5+0x6000], R27 ;  /* 0x0060001b02007988 */ /* 0x0001e80008000405 */
[----:B------:R1:W-:Y:S04]  /*13fe0*/  STS.U16 [R2+UR5+0x6180], R28 ;  /* 0x0061801c02007988 */ /* 0x0003e80008000405 */
[----:B------:R1:W-:Y:S04]  /*13ff0*/  STS.U16 [R2+UR5+0x6080], R29 ;  /* 0x0060801d02007988 */ /* 0x0003e80008000405 */
[----:B0-----:R-:W3:Y:S04]  /*14000*/  LDL.LU R24, [R1+0x97c] ;  /* 0x00097c0001187983 */ /* 0x001ee80000300800 */
[----:B-1----:R-:W3:Y:S04]  /*14010*/  LDL.LU R25, [R1+0x974] ;  /* 0x0009740001197983 */ /* 0x002ee80000300800 */
[----:B------:R-:W3:Y:S04]  /*14020*/  LDL.LU R26, [R1+0x96c] ;  /* 0x00096c00011a7983 */ /* 0x000ee80000300800 */
[----:B------:R-:W3:Y:S04]  /*14030*/  LDL.LU R27, [R1+0x68] ;  /* 0x00006800011b7983 */ /* 0x000ee80000300800 */
[----:B------:R-:W3:Y:S04]  /*14040*/  LDL.LU R28, [R1+0x60] ;  /* 0x00006000011c7983 */ /* 0x000ee80000300800 */
[----:B------:R0:W-:Y:S04]  /*14050*/  STS.U16 [R2+UR5+0x6280], R0 ;  /* 0x0062800002007988 */ /* 0x0001e80008000405 */
[----:B------:R-:W3:Y:S04]  /*14060*/  LDL.LU R29, [R1+0x58] ;  /* 0x00005800011d7983 */ /* 0x000ee80000300800 */
[----:B0-----:R-:W3:Y:S04]  /*14070*/  LDL.LU R0, [R1+0x50] ;  /* 0x0000500001007983 */ /* 0x001ee80000300800 */
[----:B--2---:R0:W-:Y:S04]  /*14080*/  STS.U16 [R2+UR5+0x6300], R4 ;  /* 0x0063000402007988 */ /* 0x0041e80008000405 */
[----:B0-----:R-:W2:Y:S04]  /*14090*/  LDL.LU R4, [R1+0x25d4] ;  /* 0x0025d40001047983 */ /* 0x001ea80000300800 */
[----:B------:R0:W-:Y:S02]  /*140a0*/  STS.U16 [R2+UR5+0x6100], R3 ;  /* 0x0061000302007988 */ /* 0x0001e40008000405 */
[----:B0-----:R-:W-:-:S02]  /*140b0*/  LOP3.LUT R3, R2, 0x10, RZ, 0x3c, !PT ;  /* 0x0000001002037812 */ /* 0x001fc400078e3cff */
[----:B--2---:R0:W-:Y:S04]  /*140c0*/  STS.U16 [R2+UR5+0x6380], R4 ;  /* 0x0063800402007988 */ /* 0x0041e80008000405 */
[----:B0-----:R-:W2:Y:S04]  /*140d0*/  LDL.LU R4, [R1+0x25d0] ;  /* 0x0025d00001047983 */ /* 0x001ea80000300800 */
[----:B------:R-:W2:Y:S04]  /*140e0*/  LDL.LU R2, [R1+0xbc0] ;  /* 0x000bc00001027983 */ /* 0x000ea80000300800 */
[----:B--2---:R-:W-:Y:S04]  /*140f0*/  STS.U16 [R3+UR5+0x400], R2 ;  /* 0x0004000203007988 */ /* 0x004fe80008000405 */
        /* <DEDUP_REMOVED lines=19> */
[----:B---3--:R-:W-:Y:S04]  /*14230*/  STS.U16 [R3+UR5+0x4600], R23 ;  /* 0x0046001703007988 */ /* 0x008fe80008000405 */
[----:B------:R-:W-:Y:S04]  /*14240*/  STS.U16 [R3+UR5+0x4680], R24 ;  /* 0x0046801803007988 */ /* 0x000fe80008000405 */
[----:B------:R-:W-:Y:S04]  /*14250*/  STS.U16 [R3+UR5+0x4700], R25 ;  /* 0x0047001903007988 */ /* 0x000fe80008000405 */
[----:B------:R-:W-:Y:S04]  /*14260*/  STS.U16 [R3+UR5+0x4780], R26 ;  /* 0x0047801a03007988 */ /* 0x000fe80008000405 */
[----:B------:R-:W-:Y:S04]  /*14270*/  STS.U16 [R3+UR5+0x6400], R27 ;  /* 0x0064001b03007988 */ /* 0x000fe80008000405 */
[----:B------:R0:W-:Y:S04]  /*14280*/  STS.U16 [R3+UR5+0x6480], R28 ;  /* 0x0064801c03007988 */ /* 0x0001e80008000405 */
[----:B0-----:R-:W2:Y:S04]  /*14290*/  LDL.LU R28, [R1+0x48] ;  /* 0x00004800011c7983 */ /* 0x001ea80000300800 */
[----:B------:R-:W3:Y:S04]  /*142a0*/  LDL.LU R4, [R1+0x30] ;  /* 0x0000300001047983 */ /* 0x000ee80000300800 */
[----:B---3--:R0:W-:Y:S04]  /*142b0*/  STL [R1+0x25c8], R4 ;  /* 0x0025c80401007387 */ /* 0x0081e80000100800 */
[----:B0-----:R-:W3:Y:S01]  /*142c0*/  LDL.LU R4, [R1+0x38] ;  /* 0x0000380001047983 */ /* 0x001ee20000300800 */
[----:B------:R-:W0:Y:S02]  /*142d0*/  S2R R2, SR_TID.X ;  /* 0x0000000000027919 */ /* 0x000e240000002100 */
[----:B0-----:R-:W-:-:S05]  /*142e0*/  LOP3.LUT R2, R2, 0x3f, RZ, 0xc0, !PT ;  /* 0x0000003f02027812 */ /* 0x001fca00078ec0ff */
[----:B------:R-:W-:-:S05]  /*142f0*/  IMAD.SHL.U32 R2, R2, 0x2, RZ ;  /* 0x0000000202027824 */ /* 0x000fca00078e00ff */
[----:B------:R-:W-:Y:S02]  /*14300*/  LOP3.LUT R17, R2, 0x20, RZ, 0x3c, !PT ;  /* 0x0000002002117812 */ /* 0x000fe400078e3cff */
[----:B------:R-:W0:Y:S01]  /*14310*/  S2R R2, SR_TID.X ;  /* 0x0000000000027919 */ /* 0x000e220000002100 */
[----:B---3--:R1:W-:Y:S04]  /*14320*/  STL [R1+0x25cc], R4 ;  /* 0x0025cc0401007387 */ /* 0x0083e80000100800 */
[----:B-1----:R-:W3:Y:S04]  /*14330*/  LDL.LU R4, [R1+0x40] ;  /* 0x0000400001047983 */ /* 0x002ee80000300800 */
        /* <DEDUP_REMOVED lines=10> */
[----:B------:R-:W4:Y:S01]  /*143e0*/  LDL.LU R15, [R1+0xa58] ;  /* 0x000a5800010f7983 */ /* 0x000f220000300800 */
[----:B0-----:R-:W-:-:S03]  /*143f0*/  LOP3.LUT R2, R2, 0x3f, RZ, 0xc0, !PT ;  /* 0x0000003f02027812 */ /* 0x001fc600078ec0ff */
[----:B------:R-:W4:Y:S04]  /*14400*/  LDL.LU R16, [R1+0xa54] ;  /* 0x000a540001107983 */ /* 0x000f280000300800 */
[----:B------:R-:W4:Y:S04]  /*14410*/  LDL.LU R18, [R1+0xa50] ;  /* 0x000a500001127983 */ /* 0x000f280000300800 */
[----:B------:R-:W4:Y:S04]  /*14420*/  LDL.LU R19, [R1+0xa4c] ;  /* 0x000a4c0001137983 */ /* 0x000f280000300800 */
[----:B------:R-:W4:Y:S04]  /*14430*/  LDL.LU R20, [R1+0xa48] ;  /* 0x000a480001147983 */ /* 0x000f280000300800 */
[----:B------:R-:W4:Y:S01]  /*14440*/  LDL.LU R21, [R1+0xa44] ;  /* 0x000a440001157983 */ /* 0x000f220000300800 */
[----:B------:R-:W-:-:S03]  /*14450*/  IMAD.SHL.U32 R2, R2, 0x2, RZ ;  /* 0x0000000202027824 */ /* 0x000fc600078e00ff */
[----:B------:R-:W4:Y:S04]  /*14460*/  LDL.LU R22, [R1+0x964] ;  /* 0x0009640001167983 */ /* 0x000f280000300800 */
[----:B------:R-:W4:Y:S04]  /*14470*/  LDL.LU R23, [R1+0x960] ;  /* 0x0009600001177983 */ /* 0x000f280000300800 */
[----:B------:R-:W4:Y:S04]  /*14480*/  LDL.LU R24, [R1+0x95c] ;  /* 0x00095c0001187983 */ /* 0x000f280000300800 */
[----:B------:R-:W4:Y:S04]  /*14490*/  LDL.LU R25, [R1+0x958] ;  /* 0x0009580001197983 */ /* 0x000f280000300800 */
[----:B------:R-:W-:Y:S04]  /*144a0*/  STS.U16 [R3+UR5+0x6500], R29 ;  /* 0x0065001d03007988 */ /* 0x000fe80008000405 */
[----:B------:R-:W4:Y:S01]  /*144b0*/  LDL.LU R26, [R1+0x954] ;  /* 0x00095400011a7983 */ /* 0x000f220000300800 */
[----:B------:R-:W-:-:S03]  /*144c0*/  LOP3.LUT R2, R2, 0x10, RZ, 0x3c, !PT ;  /* 0x0000001002027812 */ /* 0x000fc600078e3cff */
[----:B------:R0:W-:Y:S04]  /*144d0*/  STS.U16 [R3+UR5+0x6580], R0 ;  /* 0x0065800003007988 */ /* 0x0001e80008000405 */
[----:B------:R-:W4:Y:S04]  /*144e0*/  LDL.LU R27, [R1+0x950] ;  /* 0x00095000011b7983 */ /* 0x000f280000300800 */
[----:B--2---:R1:W-:Y:S04]  /*144f0*/  STS.U16 [R3+UR5+0x6600], R28 ;  /* 0x0066001c03007988 */ /* 0x0043e80008000405 */
[----:B0-----:R-:W2:Y:S04]  /*14500*/  LDL.LU R0, [R1+0x94c] ;  /* 0x00094c0001007983 */ /* 0x001ea80000300800 */
[----:B------:R-:W2:Y:S04]  /*14510*/  LDL.LU R29, [R1+0x948] ;  /* 0x00094800011d7983 */ /* 0x000ea80000300800 */
[----:B-1----:R-:W2:Y:S04]  /*14520*/  LDL.LU R3, [R1+0x28] ;  /* 0x0000280001037983 */ /* 0x002ea80000300800 */
[----:B------:R-:W2:Y:S04]  /*14530*/  LDL.LU R28, [R1+0x20] ;  /* 0x00002000011c7983 */ /* 0x000ea80000300800 */
[----:B---3--:R0:W-:Y:S04]  /*14540*/  STS.U16 [R2+UR5+0x6680], R4 ;  /* 0x0066800402007988 */ /* 0x0081e80008000405 */
[----:B0-----:R-:W3:Y:S04]  /*14550*/  LDL.LU R4, [R1+0x25cc] ;  /* 0x0025cc0001047983 */ /* 0x001ee80000300800 */
[----:B---3--:R0:W-:Y:S04]  /*14560*/  STS.U16 [R2+UR5+0x6700], R4 ;  /* 0x0067000402007988 */ /* 0x0081e80008000405 */
[----:B0-----:R-:W3:Y:S04]  /*14570*/  LDL.LU R4, [R1+0x25c8] ;  /* 0x0025c80001047983 */ /* 0x001ee80000300800 */
[----:B---3--:R-:W-:Y:S04]  /*14580*/  STS.U16 [R2+UR5+0x6780], R4 ;  /* 0x0067800402007988 */ /* 0x008fe80008000405 */
        /* <DEDUP_REMOVED lines=22> */
[----:B--2---:R0:W-:Y:S04]  /*146f0*/  STS.U16 [R17+UR5+0x4b00], R0 ;  /* 0x004b000011007988 */ /* 0x0041e80008000405 */
[----:B0-----:R-:W2:Y:S04]  /*14700*/  LDL.LU R0, [R1+0x1c] ;  /* 0x00001c0001007983 */ /* 0x001ea80000300800 */
[----:B------:R-:W3:Y:S04]  /*14710*/  LDL.LU R2, [R1+0x18] ;  /* 0x0000180001027983 */ /* 0x000ee80000300800 */
[----:B------:R-:W4:Y:S04]  /*14720*/  LDL.LU R15, [R1+0x10] ;  /* 0x00001000010f7983 */ /* 0x000f280000300800 */
[----:B------:R-:W3:Y:S04]  /*14730*/  LDL.LU R16, [R1+0xc] ;  /* 0x00000c0001107983 */ /* 0x000ee80000300800 */
        /* <DEDUP_REMOVED lines=11> */
[----:B0-----:R-:W4:Y:S04]  /*147f0*/  LDL.LU R29, [R1+0xb44] ;  /* 0x000b4400011d7983 */ /* 0x001f280000300800 */
[----:B-1----:R-:W4:Y:S04]  /*14800*/  LDL.LU R3, [R1+0xa40] ;  /* 0x000a400001037983 */ /* 0x002f280000300800 */
        /* <DEDUP_REMOVED lines=14> */
[----:B--2---:R0:W-:Y:S04]  /*148f0*/  STS.U16 [R17+UR5+0x6900], R0 ;  /* 0x0069000011007988 */ /* 0x0041e80008000405 */
[----:B0-----:R-:W2:Y:S04]  /*14900*/  LDL.LU R0, [R1+0x25c4] ;  /* 0x0025c40001007983 */ /* 0x001ea80000300800 */
[----:B---3--:R0:W-:Y:S02]  /*14910*/  STS.U16 [R17+UR5+0x6980], R2 ;  /* 0x0069800211007988 */ /* 0x0081e40008000405 */
[----:B0-----:R-:W0:Y:S02]  /*14920*/  S2R R2, SR_TID.X ;  /* 0x0000000000027919 */ /* 0x001e240000002100 */
[----:B0-----:R-:W-:-:S05]  /*14930*/  LOP3.LUT R2, R2, 0x3f, RZ, 0xc0, !PT ;  /* 0x0000003f02027812 */ /* 0x001fca00078ec0ff */
[----:B------:R-:W-:Y:S01]  /*14940*/  IMAD.SHL.U32 R2, R2, 0x2, RZ ;  /* 0x0000000202027824 */ /* 0x000fe200078e00ff */
[----:B--2---:R0:W-:Y:S04]  /*14950*/  STS.U16 [R17+UR5+0x6a00], R0 ;  /* 0x006a000011007988 */ /* 0x0041e80008000405 */
[----:B----4-:R1:W-:Y:S04]  /*14960*/  STS.U16 [R17+UR5+0x6a80], R15 ;  /* 0x006a800f11007988 */ /* 0x0103e80008000405 */
[----:B------:R2:W-:Y:S04]  /*14970*/  STS.U16 [R17+UR5+0x6b00], R16 ;  /* 0x006b001011007988 */ /* 0x0005e80008000405 */
[----:B------:R3:W-:Y:S01]  /*14980*/  STS.U16 [R17+UR5+0x6b80], R18 ;  /* 0x006b801211007988 */ /* 0x0007e20008000405 */
[----:B0-----:R-:W-:-:S03]  /*14990*/  LOP3.LUT R0, R2, 0x30, RZ, 0x3c, !PT ;  /* 0x0000003002007812 */ /* 0x001fc600078e3cff */
[----:B------:R-:W4:Y:S04]  /*149a0*/  LDL.LU R2, [R1+0xa38] ;  /* 0x000a380001027983 */ /* 0x000f280000300800 */
[----:B-1----:R-:W4:Y:S04]  /*149b0*/  LDL.LU R15, [R1+0x25c0] ;  /* 0x0025c000010f7983 */ /* 0x002f280000300800 */
[----:B--2---:R-:W2:Y:S04]  /*149c0*/  LDL.LU R16, [R1+0x25bc] ;  /* 0x0025bc0001107983 */ /* 0x004ea80000300800 */
[----:B---3--:R-:W3:Y:S04]  /*149d0*/  LDL.LU R17, [R1+0x25b8] ;  /* 0x0025b80001117983 */ /* 0x008ee80000300800 */
[----:B------:R-:W2:Y:S04]  /*149e0*/  LDL.LU R18, [R1+0x25b4] ;  /* 0x0025b40001127983 */ /* 0x000ea80000300800 */
[----:B------:R0:W-:Y:S04]  /*149f0*/  STS.U16 [R0+UR5+0xc00], R19 ;  /* 0x000c001300007988 */ /* 0x0001e80008000405 */
[----:B------:R1:W-:Y:S04]  /*14a00*/  STS.U16 [R0+UR5+0xc80], R20 ;  /* 0x000c801400007988 */ /* 0x0003e80008000405 */
[----:B------:R0:W-:Y:S04]  /*14a10*/  STS.U16 [R0+UR5+0xd00], R23 ;  /* 0x000d001700007988 */ /* 0x0001e80008000405 */
[----:B------:R0:W-:Y:S04]  /*14a20*/  STS.U16 [R0+UR5+0xd80], R24 ;  /* 0x000d801800007988 */ /* 0x0001e80008000405 */
[----:B------:R1:W-:Y:S04]  /*14a30*/  STS.U16 [R0+UR5+0xe00], R25 ;  /* 0x000e001900007988 */ /* 0x0003e80008000405 */
[----:B------:R1:W-:Y:S04]  /*14a40*/  STS.U16 [R0+UR5+0xe80], R26 ;  /* 0x000e801a00007988 */ /* 0x0003e80008000405 */
[----:B0-----:R-:W2:Y:S04]  /*14a50*/  LDL.LU R19, [R1+0x25b0] ;  /* 0x0025b00001137983 */ /* 0x001ea80000300800 */
[----:B-1----:R-:W2:Y:S04]  /*14a60*/  LDL.LU R20, [R1+0x25ac] ;  /* 0x0025ac0001147983 */ /* 0x002ea80000300800 */
[----:B------:R-:W2:Y:S04]  /*14a70*/  LDL.LU R23, [R1+0x25a8] ;  /* 0x0025a80001177983 */ /* 0x000ea80000300800 */
[----:B------:R-:W2:Y:S04]  /*14a80*/  LDL.LU R24, [R1+0x25a4] ;  /* 0x0025a40001187983 */ /* 0x000ea80000300800 */
[----:B------:R-:W2:Y:S04]  /*14a90*/  LDL.LU R25, [R1+0x25a0] ;  /* 0x0025a00001197983 */ /* 0x000ea80000300800 */
[----:B------:R-:W2:Y:S04]  /*14aa0*/  LDL.LU R26, [R1+0x259c] ;  /* 0x00259c00011a7983 */ /* 0x000ea80000300800 */
        /* <DEDUP_REMOVED lines=20> */
[----:B------:R0:W-:Y:S04]  /*14bf0*/  STS.U16 [R0+UR5+0x4f00], R21 ;  /* 0x004f001500007988 */ /* 0x0001e80008000405 */
[----:B------:R1:W-:Y:S04]  /*14c00*/  STS.U16 [R0+UR5+0x4f80], R22 ;  /* 0x004f801600007988 */ /* 0x0003e80008000405 */
[----:B0-----:R-:W4:Y:S04]  /*14c10*/  LDL.LU R21, [R1+0xb40] ;  /* 0x000b400001157983 */ /* 0x001f280000300800 */
[----:B-1----:R-:W3:Y:S04]  /*14c20*/  LDL.LU R22, [R1+0xb3c] ;  /* 0x000b3c0001167983 */ /* 0x002ee80000300800 */
[----:B--2---:R-:W-:Y:S04]  /*14c30*/  STS.U16 [R0+UR5+0x6c00], R28 ;  /* 0x006c001c00007988 */ /* 0x004fe80008000405 */
[----:B------:R0:W-:Y:S04]  /*14c40*/  STS.U16 [R0+UR5+0x6c80], R3 ;  /* 0x006c800300007988 */ /* 0x0001e80008000405 */
[----:B0-----:R-:W2:Y:S04]  /*14c50*/  LDL.LU R3, [R1+0xb38] ;  /* 0x000b380001037983 */ /* 0x001ea80000300800 */
[----:B------:R-:W2:Y:S01]  /*14c60*/  LDL.LU R28, [R1+0xb34] ;  /* 0x000b3400011c7983 */ /* 0x000ea20000300800 */
[----:B------:R-:W0:Y:S03]  /*14c70*/  S2R R4, SR_TID.X ;  /* 0x0000000000047919 */ /* 0x000e260000002100 */
        /* <DEDUP_REMOVED lines=11> */
[----:B------:R-:W-:Y:S04]  /*14d30*/  STS.U16 [R0+UR5+0x6d00], R29 ;  /* 0x006d001d00007988 */ /* 0x000fe80008000405 */
[----:B------:R1:W-:Y:S04]  /*14d40*/  STL [R1+0x252c], R29 ;  /* 0x00252c1d01007387 */ /* 0x0003e80000100800 */
[----:B------:R-:W-:Y:S04]  /*14d50*/  STS.U16 [R0+UR5+0x6d80], R27 ;  /* 0x006d801b00007988 */ /* 0x000fe80008000405 */
[----:B------:R-:W-:Y:S04]  /*14d60*/  STS.U16 [R0+UR5+0x6e00], R26 ;  /* 0x006e001a00007988 */ /* 0x000fe80008000405 */
[----:B------:R-:W-:Y:S04]  /*14d70*/  STS.U16 [R0+UR5+0x6e80], R25 ;  /* 0x006e801900007988 */ /* 0x000fe80008000405 */
[----:B-1----:R-:W2:Y:S04]  /*14d80*/  LDL.LU R29, [R1+0xa18] ;  /* 0x000a1800011d7983 */ /* 0x002ea80000300800 */
[----:B------:R1:W-:Y:S04]  /*14d90*/  STL [R1+0x2530], R27 ;  /* 0x0025301b01007387 */ /* 0x0003e80000100800 */
[----:B------:R-:W-:Y:S04]  /*14da0*/  STS.U16 [R0+UR5+0x6f00], R24 ;  /* 0x006f001800007988 */ /* 0x000fe80008000405 */
[----:B------:R-:W-:Y:S04]  /*14db0*/  STS.U16 [R0+UR5+0x6f80], R23 ;  /* 0x006f801700007988 */ /* 0x000fe80008000405 */
[----:B-1----:R-:W2:Y:S04]  /*14dc0*/  LDL.LU R27, [R1+0xa1c] ;  /* 0x000a1c00011b7983 */ /* 0x002ea80000300800 */
[----:B------:R1:W-:Y:S01]  /*14dd0*/  STL [R1+0x2534], R26 ;  /* 0x0025341a01007387 */ /* 0x0003e20000100800 */
[----:B0-----:R-:W-:-:S03]  /*14de0*/  LOP3.LUT R4, R4, 0x3f, RZ, 0xc0, !PT ;  /* 0x0000003f04047812 */ /* 0x001fc600078ec0ff */
[----:B-1----:R-:W2:Y:S04]  /*14df0*/  LDL.LU R26, [R1+0xa20] ;  /* 0x000a2000011a7983 */ /* 0x002ea80000300800 */
[----:B------:R0:W-:Y:S04]  /*14e00*/  STL [R1+0x2538], R25 ;  /* 0x0025381901007387 */ /* 0x0001e80000100800 */
[----:B0-----:R-:W2:Y:S04]  /*14e10*/  LDL.LU R25, [R1+0xb24] ;  /* 0x000b240001197983 */ /* 0x001ea80000300800 */
[----:B------:R0:W-:Y:S01]  /*14e20*/  STL [R1+0x255c], R24 ;  /* 0x00255c1801007387 */ /* 0x0001e20000100800 */
[----:B------:R-:W-:-:S03]  /*14e30*/  IMAD.SHL.U32 R4, R4, 0x2, RZ ;  /* 0x0000000204047824 */ /* 0x000fc600078e00ff */
[----:B0-----:R-:W2:Y:S04]  /*14e40*/  LDL.LU R24, [R1+0xb28] ;  /* 0x000b280001187983 */ /* 0x001ea80000300800 */
[----:B------:R0:W-:Y:S04]  /*14e50*/  STL [R1+0x2560], R23 ;  /* 0x0025601701007387 */ /* 0x0001e80000100800 */
[----:B0-----:R-:W2:Y:S04]  /*14e60*/  LDL.LU R23, [R1+0xb2c] ;  /* 0x000b2c0001177983 */ /* 0x001ea80000300800 */
[----:B------:R-:W-:Y:S04]  /*14e70*/  STL [R1+0x248c], R0 ;  /* 0x00248c0001007387 */ /* 0x000fe80000100800 */
[----:B------:R0:W-:Y:S01]  /*14e80*/  STL [R1+0x2568], R0 ;  /* 0x0025680001007387 */ /* 0x0001e20000100800 */
[----:B------:R-:W-:-:S03]  /*14e90*/  LOP3.LUT R4, R4, 0x40, RZ, 0x3c, !PT ;  /* 0x0000004004047812 */ /* 0x000fc600078e3cff */
[----:B0-----:R-:W2:Y:S04]  /*14ea0*/  LDL.LU R0, [R1+0xb30] ;  /* 0x000b300001007983 */ /* 0x001ea80000300800 */
[----:B----4-:R0:W-:Y:S04]  /*14eb0*/  STS.U16 [R4+UR5+0x1000], R21 ;  /* 0x0010001504007988 */ /* 0x0101e80008000405 */
[----:B---3--:R1:W-:Y:S04]  /*14ec0*/  STS.U16 [R4+UR5+0x1080], R22 ;  /* 0x0010801604007988 */ /* 0x0083e80008000405 */
[----:B0-----:R-:W3:Y:S04]  /*14ed0*/  LDL.LU R21, [R1+0x2588] ;  /* 0x0025880001157983 */ /* 0x001ee80000300800 */
[----:B-1----:R-:W4:Y:S04]  /*14ee0*/  LDL.LU R22, [R1+0x2584] ;  /* 0x0025840001167983 */ /* 0x002f280000300800 */
[----:B--2---:R0:W-:Y:S04]  /*14ef0*/  STS.U16 [R4+UR5+0x1100], R3 ;  /* 0x0011000304007988 */ /* 0x0041e80008000405 */
[----:B------:R1:W-:Y:S04]  /*14f00*/  STS.U16 [R4+UR5+0x1180], R28 ;  /* 0x0011801c04007988 */ /* 0x0003e80008000405 */
[----:B0-----:R-:W2:Y:S04]  /*14f10*/  LDL.LU R3, [R1+0x2580] ;  /* 0x0025800001037983 */ /* 0x001ea80000300800 */
[----:B-1----:R-:W2:Y:S04]  /*14f20*/  LDL.LU R28, [R1+0x257c] ;  /* 0x00257c00011c7983 */ /* 0x002ea80000300800 */
        /* <DEDUP_REMOVED lines=18> */
[----:B----4-:R-:W-:Y:S04]  /*15050*/  STL [R1+0x256c], R22 ;  /* 0x00256c1601007387 */ /* 0x010fe80000100800 */
[----:B---3--:R-:W-:Y:S04]  /*15060*/  STL [R1+0x2570], R21 ;  /* 0x0025701501007387 */ /* 0x008fe80000100800 */
[----:B--2---:R-:W-:Y:S04]  /*15070*/  STS.U16 [R4+UR5+0x5300], R28 ;  /* 0x0053001c04007988 */ /* 0x004fe80008000405 */
[----:B------:R-:W-:Y:S04]  /*15080*/  STS.U16 [R4+UR5+0x5380], R3 ;  /* 0x0053800304007988 */ /* 0x000fe80008000405 */
[----:B------:R-:W-:Y:S04]  /*15090*/  STS.U16 [R4+UR5+0x7000], R22 ;  /* 0x0070001604007988 */ /* 0x000fe80008000405 */
[----:B------:R0:W-:Y:S04]  /*150a0*/  STS.U16 [R4+UR5+0x7080], R21 ;  /* 0x0070801504007988 */ /* 0x0001e80008000405 */
[----:B0-----:R-:W2:Y:S04]  /*150b0*/  LDL.LU R21, [R1+0xb18] ;  /* 0x000b180001157983 */ /* 0x001ea80000300800 */
[----:B--2---:R0:W-:Y:S04]  /*150c0*/  STL [R1+0x2574], R21 ;  /* 0x0025741501007387 */ /* 0x0041e80000100800 */
[----:B0-----:R-:W2:Y:S01]  /*150d0*/  LDL.LU R21, [R1+0xb1c] ;  /* 0x000b1c0001157983 */ /* 0x001ea20000300800 */
[----:B------:R-:W0:Y:S03]  /*150e0*/  S2R R28, SR_TID.X ;  /* 0x00000000001c7919 */ /* 0x000e260000002100 */
[----:B------:R-:W-:Y:S04]  /*150f0*/  STS.U16 [R4+UR5+0x7100], R20 ;  /* 0x0071001404007988 */ /* 0x000fe80008000405 */
[----:B------:R-:W-:Y:S04]  /*15100*/  STS.U16 [R4+UR5+0x7180], R19 ;  /* 0x0071801304007988 */ /* 0x000fe80008000405 */
[----:B--2---:R1:W-:Y:S04]  /*15110*/  STL [R1+0x2578], R21 ;  /* 0x0025781501007387 */ /* 0x0043e80000100800 */
[----:B-1----:R-:W2:Y:S04]  /*15120*/  LDL.LU R21, [R1+0xb20] ;  /* 0x000b200001157983 */ /* 0x002ea80000300800 */
[----:B------:R-:W3:Y:S04]  /*15130*/  LDL.LU R22, [R1+0xb14] ;  /* 0x000b140001167983 */ /* 0x000ee80000300800 */
[----:B------:R-:W4:Y:S04]  /*15140*/  LDL.LU R0, [R1+0xb10] ;  /* 0x000b100001007983 */ /* 0x000f280000300800 */
[----:B------:R-:W3:Y:S04]  /*15150*/  LDL.LU R3, [R1+0xb0c] ;  /* 0x000b0c0001037983 */ /* 0x000ee80000300800 */
[----:B------:R-:W3:Y:S01]  /*15160*/  LDL.LU R26, [R1+0xb08] ;  /* 0x000b0800011a7983 */ /* 0x000ee20000300800 */
[----:B0-----:R-:W-:-:S03]  /*15170*/  LOP3.LUT R28, R28, 0x3f, RZ, 0xc0, !PT ;  /* 0x0000003f1c1c7812 */ /* 0x001fc600078ec0ff */
[----:B------:R-:W3:Y:S04]  /*15180*/  LDL.LU R27, [R1+0xb04] ;  /* 0x000b0400011b7983 */ /* 0x000ee80000300800 */
[----:B------:R-:W3:Y:S04]  /*15190*/  LDL.LU R29, [R1+0xa00] ;  /* 0x000a0000011d7983 */ /* 0x000ee80000300800 */
[----:B------:R-:W3:Y:S04]  /*151a0*/  LDL.LU R2, [R1+0x9fc] ;  /* 0x0009fc0001027983 */ /* 0x000ee80000300800 */
[----:B------:R-:W3:Y:S04]  /*151b0*/  LDL.LU R7, [R1+0x9f8] ;  /* 0x0009f80001077983 */ /* 0x000ee80000300800 */
[----:B------:R-:W3:Y:S01]  /*151c0*/  LDL.LU R6, [R1+0x9f4] ;  /* 0x0009f40001067983 */ /* 0x000ee20000300800 */
[----:B------:R-:W-:-:S03]  /*151d0*/  IMAD.SHL.U32 R25, R28, 0x2, RZ ;  /* 0x000000021c197824 */ /* 0x000fc600078e00ff */
[----:B------:R-:W3:Y:S04]  /*151e0*/  LDL.LU R23, [R1+0x9ec] ;  /* 0x0009ec0001177983 */ /* 0x000ee80000300800 */
[----:B------:R-:W3:Y:S04]  /*151f0*/  LDL.LU R24, [R1+0x9e8] ;  /* 0x0009e80001187983 */ /* 0x000ee80000300800 */
[----:B------:R-:W3:Y:S04]  /*15200*/  LDL.LU R5, [R1+0x9e4] ;  /* 0x0009e40001057983 */ /* 0x000ee80000300800 */
[----:B------:R-:W3:Y:S04]  /*15210*/  LDL.LU R8, [R1+0x904] ;  /* 0x0009040001087983 */ /* 0x000ee80000300800 */
[----:B------:R-:W3:Y:S01]  /*15220*/  LDL.LU R9, [R1+0x900] ;  /* 0x0009000001097983 */ /* 0x000ee20000300800 */
[----:B------:R-:W-:-:S03]  /*15230*/  LOP3.LUT R25, R25, 0x50, RZ, 0x3c, !PT ;  /* 0x0000005019197812 */ /* 0x000fc600078e3cff */
[----:B------:R-:W3:Y:S04]  /*15240*/  LDL.LU R10, [R1+0x8fc] ;  /* 0x0008fc00010a7983 */ /* 0x000ee80000300800 */
[----:B------:R-:W-:Y:S04]  /*15250*/  STS.U16 [R4+UR5+0x7200], R18 ;  /* 0x0072001204007988 */ /* 0x000fe80008000405 */
[----:B------:R-:W3:Y:S04]  /*15260*/  LDL.LU R11, [R1+0x8f8] ;  /* 0x0008f800010b7983 */ /* 0x000ee80000300800 */
[----:B------:R-:W-:Y:S04]  /*15270*/  STS.U16 [R4+UR5+0x7280], R17 ;  /* 0x0072801104007988 */ /* 0x000fe80008000405 */
[----:B------:R-:W3:Y:S04]  /*15280*/  LDL.LU R12, [R1+0x8f4] ;  /* 0x0008f400010c7983 */ /* 0x000ee80000300800 */
[----:B------:R-:W-:Y:S04]  /*15290*/  STS.U16 [R4+UR5+0x7300], R16 ;  /* 0x0073001004007988 */ /* 0x000fe80008000405 */
[----:B------:R-:W3:Y:S04]  /*152a0*/  LDL.LU R13, [R1+0x8f0] ;  /* 0x0008f000010d7983 */ /* 0x000ee80000300800 */
[----:B------:R0:W-:Y:S04]  /*152b0*/  STS.U16 [R4+UR5+0x7380], R15 ;  /* 0x0073800f04007988 */ /* 0x0001e80008000405 */
[----:B------:R-:W3:Y:S04]  /*152c0*/  LDL.LU R14, [R1+0x8ec] ;  /* 0x0008ec00010e7983 */ /* 0x000ee80000300800 */
[----:B0-----:R-:W3:Y:S04]  /*152d0*/  LDL.LU R4, [R1+0x8e8] ;  /* 0x0008e80001047983 */ /* 0x001ee80000300800 */
[----:B--2---:R0:W-:Y:S04]  /*152e0*/  STS.U16 [R25+UR5+0x1400], R21 ;  /* 0x0014001519007988 */ /* 0x0041e80008000405 */
[----:B0-----:R-:W2:Y:S04]  /*152f0*/  LDL.LU R21, [R1+0x2578] ;  /* 0x0025780001157983 */ /* 0x001ea80000300800 */
[----:B--2---:R0:W-:Y:S04]  /*15300*/  STS.U16 [R25+UR5+0x1480], R21 ;  /* 0x0014801519007988 */ /* 0x0041e80008000405 */
[----:B0-----:R-:W2:Y:S04]  /*15310*/  LDL.LU R21, [R1+0x2574] ;  /* 0x0025740001157983 */ /* 0x001ea80000300800 */
[----:B--2---:R0:W-:Y:S04]  /*15320*/  STS.U16 [R25+UR5+0x1500], R21 ;  /* 0x0015001519007988 */ /* 0x0041e80008000405 */
[----:B---3--:R1:W-:Y:S04]  /*15330*/  STS.U16 [R25+UR5+0x1580], R22 ;  /* 0x0015801619007988 */ /* 0x0083e80008000405 */
[----:B----4-:R2:W-:Y:S04]  /*15340*/  STS.U16 [R25+UR5+0x1600], R0 ;  /* 0x0016000019007988 */ /* 0x0105e80008000405 */
[----:B------:R3:W-:Y:S04]  /*15350*/  STS.U16 [R25+UR5+0x1680], R3 ;  /* 0x0016800319007988 */ /* 0x0007e80008000405 */
[----:B0-----:R-:W4:Y:S04]  /*15360*/  LDL.LU R21, [R1+0x2570] ;  /* 0x0025700001157983 */ /* 0x001f280000300800 */
[----:B-1----:R-:W4:Y:S04]  /*15370*/  LDL.LU R22, [R1+0x256c] ;  /* 0x00256c0001167983 */ /* 0x002f280000300800 */
[----:B--2---:R-:W2:Y:S04]  /*15380*/  LDL.LU R0, [R1+0x2568] ;  /* 0x0025680001007983 */ /* 0x004ea80000300800 */
[----:B---3--:R-:W3:Y:S04]  /*15390*/  LDL.LU R3, [R1+0x2564] ;  /* 0x0025640001037983 */ /* 0x008ee80000300800 */
[----:B------:R0:W-:Y:S04]  /*153a0*/  STS.U16 [R25+UR5+0x1700], R26 ;  /* 0x0017001a19007988 */ /* 0x0001e80008000405 */
[----:B------:R1:W-:Y:S04]  /*153b0*/  STS.U16 [R25+UR5+0x1780], R27 ;  /* 0x0017801b19007988 */ /* 0x0003e80008000405 */
[----:B------:R-:W-:Y:S04]  /*153c0*/  STS.U16 [R25+UR5+0x3400], R29 ;  /* 0x0034001d19007988 */ /* 0x000fe80008000405 */
        /* <DEDUP_REMOVED lines=9> */
[----:B---3--:R0:W-:Y:S04]  /*15460*/  STS.U16 [R25+UR5+0x3600], R3 ;  /* 0x0036000319007988 */ /* 0x0081e80008000405 */
[----:B------:R1:W-:Y:S04]  /*15470*/  STS.U16 [R25+UR5+0x3680], R23 ;  /* 0x0036801719007988 */ /* 0x0003e80008000405 */
[----:B------:R3:W-:Y:S04]  /*15480*/  STS.U16 [R25+UR5+0x3700], R24 ;  /* 0x0037001819007988 */ /* 0x0007e80008000405 */
[----:B------:R0:W-:Y:S04]  /*15490*/  STS.U16 [R25+UR5+0x3780], R5 ;  /* 0x0037800519007988 */ /* 0x0001e80008000405 */
[----:B------:R1:W-:Y:S04]  /*154a0*/  STS.U16 [R25+UR5+0x5400], R8 ;  /* 0x0054000819007988 */ /* 0x0003e80008000405 */
[----:B------:R3:W-:Y:S04]  /*154b0*/  STS.U16 [R25+UR5+0x5480], R9 ;  /* 0x0054800919007988 */ /* 0x0007e80008000405 */
[----:B0-----:R-:W2:Y:S04]  /*154c0*/  LDL.LU R3, [R1+0xae8] ;  /* 0x000ae80001037983 */ /* 0x001ea80000300800 */
[----:B-1----:R-:W2:Y:S04]  /*154d0*/  LDL.LU R23, [R1+0x2560] ;  /* 0x0025600001177983 */ /* 0x002ea80000300800 */
[----:B---3--:R-:W3:Y:S04]  /*154e0*/  LDL.LU R24, [R1+0x255c] ;  /* 0x00255c0001187983 */ /* 0x008ee80000300800 */
[----:B------:R-:W2:Y:S04]  /*154f0*/  LDL.LU R5, [R1+0x2558] ;  /* 0x0025580001057983 */ /* 0x000ea80000300800 */
[----:B------:R-:W2:Y:S04]  /*15500*/  LDL.LU R8, [R1+0x2554] ;  /* 0x0025540001087983 */ /* 0x000ea80000300800 */
[----:B------:R-:W2:Y:S04]  /*15510*/  LDL.LU R9, [R1+0x2550] ;  /* 0x0025500001097983 */ /* 0x000ea80000300800 */
        /* <DEDUP_REMOVED lines=9> */
[----:B----4-:R-:W4:Y:S04]  /*155b0*/  LDL.LU R14, [R1+0x253c] ;  /* 0x00253c00010e7983 */ /* 0x010f280000300800 */
[----:B------:R0:W-:Y:S01]  /*155c0*/  STS.U16 [R25+UR5+0x5780], R4 ;  /* 0x0057800419007988 */ /* 0x0001e20008000405 */
[----:B------:R-:W-:-:S05]  /*155d0*/  IMAD.SHL.U32 R28, R28, 0x2, RZ ;  /* 0x000000021c1c7824 */ /* 0x000fca00078e00ff */
[----:B------:R-:W-:Y:S01]  /*155e0*/  LOP3.LUT R28, R28, 0x60, RZ, 0x3c, !PT ;  /* 0x000000601c1c7812 */ /* 0x000fe200078e3cff */
[----:B0-----:R-:W3:Y:S04]  /*155f0*/  LDL R4, [R1+0x13cc] ;  /* 0x0013cc0001047983 */ /* 0x001ee80000100800 */
[----:B----4-:R-:W-:Y:S04]  /*15600*/  STS.U16 [R25+UR5+0x7400], R14 ;  /* 0x0074000e19007988 */ /* 0x010fe80008000405 */
[----:B--2---:R-:W-:Y:S04]  /*15610*/  STS.U16 [R25+UR5+0x7480], R13 ;  /* 0x0074800d19007988 */ /* 0x004fe80008000405 */
[----:B------:R-:W-:Y:S04]  /*15620*/  STS.U16 [R25+UR5+0x7500], R12 ;  /* 0x0075000c19007988 */ /* 0x000fe80008000405 */
[----:B------:R-:W-:Y:S04]  /*15630*/  STS.U16 [R25+UR5+0x7580], R11 ;  /* 0x0075800b19007988 */ /* 0x000fe80008000405 */
[----:B------:R-:W-:Y:S04]  /*15640*/  STS.U16 [R25+UR5+0x7600], R10 ;  /* 0x0076000a19007988 */ /* 0x000fe80008000405 */
[----:B------:R-:W-:Y:S04]  /*15650*/  STS.U16 [R25+UR5+0x7680], R9 ;  /* 0x0076800919007988 */ /* 0x000fe80008000405 */
[----:B------:R-:W-:Y:S04]  /*15660*/  STS.U16 [R25+UR5+0x7700], R8 ;  /* 0x0077000819007988 */ /* 0x000fe80008000405 */
[----:B------:R0:W-:Y:S04]  /*15670*/  STS.U16 [R25+UR5+0x7780], R5 ;  /* 0x0077800519007988 */ /* 0x0001e80008000405 */
[----:B------:R1:W-:Y:S04]  /*15680*/  STS.U16 [R28+UR5+0x1800], R26 ;  /* 0x0018001a1c007988 */ /* 0x0003e80008000405 */
[----:B------:R2:W-:Y:S04]  /*15690*/  STS.U16 [R28+UR5+0x1880], R27 ;  /* 0x0018801b1c007988 */ /* 0x0005e80008000405 */
[----:B------:R4:W-:Y:S04]  /*156a0*/  STS.U16 [R28+UR5+0x1900], R2 ;  /* 0x001900021c007988 */ /* 0x0009e80008000405 */
[----:B------:R1:W-:Y:S04]  /*156b0*/  STS.U16 [R28+UR5+0x1980], R29 ;  /* 0x0019801d1c007988 */ /* 0x0003e80008000405 */
[----:B------:R1:W-:Y:S04]  /*156c0*/  STS.U16 [R28+UR5+0x1a00], R7 ;  /* 0x001a00071c007988 */ /* 0x0003e80008000405 */
[----:B0-----:R-:W3:Y:S04]  /*156d0*/  LDL.LU R25, [R1+0x2538] ;  /* 0x0025380001197983 */ /* 0x001ee80000300800 */
[----:B------:R-:W3:Y:S04]  /*156e0*/  LDL R5, [R1+0x1388] ;  /* 0x0013880001057983 */ /* 0x000ee80000100800 */
[----:B-1----:R-:W3:Y:S04]  /*156f0*/  LDL.LU R26, [R1+0x2534] ;  /* 0x00253400011a7983 */ /* 0x002ee80000300800 */
[----:B--2---:R-:W2:Y:S04]  /*15700*/  LDL.LU R27, [R1+0x2530] ;  /* 0x00253000011b7983 */ /* 0x004ea80000300800 */
[----:B----4-:R-:W4:Y:S04]  /*15710*/  LDL R2, [R1+0x13ec] ;  /* 0x0013ec0001027983 */ /* 0x010f280000100800 */
[----:B------:R-:W2:Y:S04]  /*15720*/  LDL.LU R29, [R1+0x252c] ;  /* 0x00252c00011d7983 */ /* 0x000ea80000300800 */
[----:B------:R-:W2:Y:S04]  /*15730*/  LDL.LU R7, [R1+0x2528] ;  /* 0x0025280001077983 */ /* 0x000ea80000300800 */
[----:B------:R0:W-:Y:S04]  /*15740*/  STS.U16 [R28+UR5+0x1a80], R6 ;  /* 0x001a80061c007988 */ /* 0x0001e80008000405 */
[----:B0-----:R-:W2:Y:S04]  /*15750*/  LDL.LU R6, [R1+0x2524] ;  /* 0x0025240001067983 */ /* 0x001ea80000300800 */
[----:B------:R0:W-:Y:S04]  /*15760*/  STS.U16 [R28+UR5+0x1b00], R3 ;  /* 0x001b00031c007988 */ /* 0x0001e80008000405 */
[----:B0-----:R-:W4:Y:S01]  /*15770*/  LDL.LU R3, [R1+0x2520] ;  /* 0x0025200001037983 */ /* 0x001f220000300800 */
[----:B--2---:R-:W-:-:S06]  /*15780*/  PRMT R6, RZ, 0x7610, R6 ;  /* 0x00007610ff067816 */ /* 0x004fcc0000000006 */
[----:B---3--:R-:W2:Y:S04]  /*15790*/  @!P0 LDG.E.U16 R6, desc[UR8][R4.64] ;  /* 0x0000000804068981 */ /* 0x008ea8000c1e1500 */
[----:B----4-:R0:W-:Y:S04]  /*157a0*/  STS.U16 [R28+UR5+0x1b80], R3 ;  /* 0x001b80031c007988 */ /* 0x0101e80008000405 */
[----:B0-----:R-:W3:Y:S04]  /*157b0*/  LDL.LU R28, [R1+0x251c] ;  /* 0x00251c00011c7983 */ /* 0x001ee80000300800 */
[----:B------:R-:W4:Y:S04]  /*157c0*/  LDL.LU R3, [R1+0x2518] ;  /* 0x0025180001037983 */ /* 0x000f280000300800 */
[----:B--2---:R0:W-:Y:S04]  /*157d0*/  STL [R1+0x20], R6 ;  /* 0x0000200601007387 */ /* 0x0041e80000100800 */
[----:B0-----:R-:W2:Y:S04]  /*157e0*/  LDL.LU R6, [R1+0x2514] ;  /* 0x0025140001067983 */ /* 0x001ea80000300800 */
[----:B------:R-:W2:Y:S04]  /*157f0*/  LDL R4, [R1+0x13bc] ;  /* 0x0013bc0001047983 */ /* 0x000ea80000100800 */
[----:B------:R-:W2:Y:S01]  /*15800*/  LDL R5, [R1+0x13dc] ;  /* 0x0013dc0001057983 */ /* 0x000ea20000100800 */
[----:B----4-:R-:W-:-:S02]  /*15810*/  PRMT R3, RZ, 0x7610, R3 ;  /* 0x00007610ff037816 */ /* 0x010fc40000000003 */
[----:B--2---:R-:W-:-:S04]  /*15820*/  @!P0 LOP3.LUT R5, R5, R4, RZ, 0x3c, !PT ;  /* 0x0000000405058212 */ /* 0x004fc800078e3cff */
[----:B------:R-:W-:-:S04]  /*15830*/  @!P0 LOP3.LUT R4, R5, R4, RZ, 0x3c, !PT ;  /* 0x0000000405048212 */ /* 0x000fc800078e3cff */
[----:B------:R-:W-:-:S05]  /*15840*/  @!P0 LOP3.LUT R5, R5, R4, RZ, 0x3c, !PT ;  /* 0x0000000405058212 */ /* 0x000fca00078e3cff */
[----:B------:R-:W2:Y:S04]  /*15850*/  @!P0 LDG.E.U16 R3, desc[UR8][R4.64] ;  /* 0x0000000804038981 */ /* 0x000ea8000c1e1500 */
[----:B--2---:R0:W-:Y:S04]  /*15860*/  STL [R1+0x1c], R3 ;  /* 0x00001c0301007387 */ /* 0x0041e80000100800 */
[----:B0-----:R-:W2:Y:S04]  /*15870*/  LDL.LU R3, [R1+0x2510] ;  /* 0x0025100001037983 */ /* 0x001ea80000300800 */
[----:B------:R-:W4:Y:S04]  /*15880*/  LDL R4, [R1+0x13b8] ;  /* 0x0013b80001047983 */ /* 0x000f280000100800 */
[----:B------:R-:W4:Y:S01]  /*15890*/  LDL R5, [R1+0x13e4] ;  /* 0x0013e40001057983 */ /* 0x000f220000100800 */
[----:B---3--:R-:W-:-:S02]  /*158a0*/  PRMT R28, RZ, 0x7610, R28 ;  /* 0x00007610ff1c7816 */ /* 0x008fc4000000001c */
[----:B----4-:R-:W-:-:S04]  /*158b0*/  @!P0 LOP3.LUT R5, R5, R4, RZ, 0x3c, !PT ;  /* 0x0000000405058212 */ /* 0x010fc800078e3cff */
[----:B------:R-:W-:-:S04]  /*158c0*/  @!P0 LOP3.LUT R4, R5, R4, RZ, 0x3c, !PT ;  /* 0x0000000405048212 */ /* 0x000fc800078e3cff */
[----:B------:R-:W-:-:S05]  /*158d0*/  @!P0 LOP3.LUT R5, R5, R4, RZ, 0x3c, !PT ;  /* 0x0000000405058212 */ /* 0x000fca00078e3cff */
[----:B------:R-:W3:Y:S01]  /*158e0*/  @!P0 LDG.E.U16 R28, desc[UR8][R4.64] ;  /* 0x00000008041c8981 */ /* 0x000ee2000c1e1500 */
[----:B--2---:R-:W-:-:S03]  /*158f0*/  PRMT R3, RZ, 0x7610, R3 ;  /* 0x00007610ff037816 */ /* 0x004fc60000000003 */
[----:B---3--:R0:W-:Y:S04]  /*15900*/  STL [R1+0x18], R28 ;  /* 0x0000181c01007387 */ /* 0x0081e80000100800 */
[----:B0-----:R-:W2:Y:S04]  /*15910*/  LDL.LU R28, [R1+0x250c] ;  /* 0x00250c00011c7983 */ /* 0x001ea80000300800 */
[----:B------:R-:W3:Y:S01]  /*15920*/  LDL R5, [R1+0x13c0] ;  /* 0x0013c00001057983 */ /* 0x000ee20000100800 */
[----:B------:R-:W-:-:S03]  /*15930*/  @!P0 IMAD.MOV.U32 R4, RZ, RZ, R2 ;  /* 0x000000ffff048224 */ /* 0x000fc600078e0002 */
[----:B------:R-:W4:Y:S04]  /*15940*/  LDL R2, [R1+0x1414] ;  /* 0x0014140001027983 */ /* 0x000f280000100800 */
[----:B---3--:R0:W3:Y:S04]  /*15950*/  @!P0 LDG.E.U16 R3, desc[UR8][R4.64] ;  /* 0x0000000804038981 */ /* 0x0080e8000c1e1500 */
[----:B------:R-:W0:Y:S04]  /*15960*/  LDL R4, [R1+0x13c4] ;  /* 0x0013c40001047983 */ /* 0x000e280000100800 */
[----:B------:R-:W0:Y:S01]  /*15970*/  LDL R5, [R1+0x13f4] ;  /* 0x0013f40001057983 */ /* 0x000e220000100800 */
[----:B--2---:R-:W-:-:S02]  /*15980*/  PRMT R28, RZ, 0x7610, R28 ;  /* 0x00007610ff1c7816 */ /* 0x004fc4000000001c */
[----:B0-----:R-:W-:-:S04]  /*15990*/  @!P0 LOP3.LUT R5, R5, R4, RZ, 0x3c, !PT ;  /* 0x0000000405058212 */ /* 0x001fc800078e3cff */
[----:B------:R-:W-:-:S04]  /*159a0*/  @!P0 LOP3.LUT R4, R5, R4, RZ, 0x3c, !PT ;  /* 0x0000000405048212 */ /* 0x000fc800078e3cff */
[----:B------:R-:W-:-:S05]  /*159b0*/  @!P0 LOP3.LUT R5, R5, R4, RZ, 0x3c, !PT ;  /* 0x0000000405058212 */ /* 0x000fca00078e3cff */
[----:B------:R-:W2:Y:S04]  /*159c0*/  @!P0 LDG.E.U16 R28, desc[UR8][R4.64] ;  /* 0x00000008041c8981 */ /* 0x000ea8000c1e1500 */
[----:B---3--:R-:W-:Y:S04]  /*159d0*/  STL [R1+0x2490], R3 ;  /* 0x0024900301007387 */ /* 0x008fe80000100800 */
[----:B--2---:R0:W-:Y:S04]  /*159e0*/  STL [R1+0x10], R28 ;  /* 0x0000101c01007387 */ /* 0x0041e80000100800 */
[----:B0-----:R-:W2:Y:S04]  /*159f0*/  LDL.LU R28, [R1+0x2508] ;  /* 0x00250800011c7983 */ /* 0x001ea80000300800 */
[----:B------:R-:W3:Y:S04]  /*15a00*/  LDL R4, [R1+0x13c8] ;  /* 0x0013c80001047983 */ /* 0x000ee80000100800 */
[----:B------:R-:W3:Y:S01]  /*15a10*/  LDL R5, [R1+0x13fc] ;  /* 0x0013fc0001057983 */ /* 0x000ee20000100800 */
[----:B------:R-:W-:-:S02]  /*15a20*/  PRMT R0, RZ, 0x7610, R0 ;  /* 0x00007610ff007816 */ /* 0x000fc40000000000 */
[----:B---3--:R-:W-:-:S04]  /*15a30*/  @!P0 LOP3.LUT R5, R5, R4, RZ, 0x3c, !PT ;  /* 0x0000000405058212 */ /* 0x008fc800078e3cff */
[----:B------:R-:W-:-:S04]  /*15a40*/  @!P0 LOP3.LUT R4, R5, R4, RZ, 0x3c, !PT ;  /* 0x0000000405048212 */ /* 0x000fc800078e3cff */
[----:B------:R-:W-:-:S05]  /*15a50*/  @!P0 LOP3.LUT R5, R5, R4, RZ, 0x3c, !PT ;  /* 0x0000000405058212 */ /* 0x000fca00078e3cff */
[----:B------:R0:W3:Y:S04]  /*15a60*/  @!P0 LDG.E.U16 R0, desc[UR8][R4.64] ;  /* 0x0000000804008981 */ /* 0x0000e8000c1e1500 */
[----:B------:R-:W0:Y:S04]  /*15a70*/  LDL R4, [R1+0x13d0] ;  /* 0x0013d00001047983 */ /* 0x000e280000100800 */
[----:B------:R-:W0:Y:S01]  /*15a80*/  LDL R5, [R1+0x1404] ;  /* 0x0014040001057983 */ /* 0x000e220000100800 */
[----:B------:R-:W-:Y:S02]  /*15a90*/  PRMT R7, RZ, 0x7610, R7 ;  /* 0x00007610ff077816 */ /* 0x000fe40000000007 */
[----:B0-----:R-:W-:-:S04]  /*15aa0*/  @!P0 LOP3.LUT R5, R5, R4, RZ, 0x3c, !PT ;  /* 0x0000000405058212 */ /* 0x001fc800078e3cff */
[----:B------:R-:W-:-:S04]  /*15ab0*/  @!P0 LOP3.LUT R4, R5, R4, RZ, 0x3c, !PT ;  /* 0x0000000405048212 */ /* 0x000fc800078e3cff */
[----:B------:R-:W-:-:S05]  /*15ac0*/  @!P0 LOP3.LUT R5, R5, R4, RZ, 0x3c, !PT ;  /* 0x0000000405058212 */ /* 0x000fca00078e3cff */
[----:B------:R-:W2:Y:S04]  /*15ad0*/  @!P0 LDG.E.U16 R7, desc[UR8][R4.64] ;  /* 0x0000000804078981 */ /* 0x000ea8000c1e1500 */
[----:B---3--:R0:W-:Y:S04]  /*15ae0*/  STL [R1+0x2494], R0 ;  /* 0x0024940001007387 */ /* 0x0081e80000100800 */
[----:B0-----:R-:W3:Y:S04]  /*15af0*/  LDL R0, [R1+0x140c] ;  /* 0x00140c0001007983 */ /* 0x001ee80000100800 */
[----:B--2---:R0:W-:Y:S04]  /*15b00*/  STL [R1+0x8], R7 ;  /* 0x0000080701007387 */ /* 0x0041e80000100800 */
[----:B0-----:R-:W2:Y:S04]  /*15b10*/  LDL.LU R7, [R1+0x2504] ;  /* 0x0025040001077983 */ /* 0x001ea80000300800 */
[----:B------:R-:W2:Y:S01]  /*15b20*/  LDL R5, [R1+0x13d4] ;  /* 0x0013d40001057983 */ /* 0x000ea20000100800 */
[----:B------:R-:W-:Y:S01]  /*15b30*/  PRMT R28, RZ, 0x7610, R28 ;  /* 0x00007610ff1c7816 */ /* 0x000fe2000000001c */
[----:B---3--:R-:W-:Y:S01]  /*15b40*/  @!P0 IMAD.MOV.U32 R4, RZ, RZ, R0 ;  /* 0x000000ffff048224 */ /* 0x008fe200078e0000 */
[----:B------:R-:W-:Y:S01]  /*15b50*/  PRMT R3, RZ, 0x7610, R3 ;  /* 0x00007610ff037816 */ /* 0x000fe20000000003 */
[----:B------:R-:W3:Y:S04]  /*15b60*/  LDL R0, [R1+0x142c] ;  /* 0x00142c0001007983 */ /* 0x000ee80000100800 */
[----:B--2---:R4:W2:Y:S04]  /*15b70*/  @!P0 LDG.E.U16 R28, desc[UR8][R4.64] ;  /* 0x00000008041c8981 */ /* 0x0048a8000c1e1500 */
[----:B------:R-:W3:Y:S01]  /*15b80*/  LDL R5, [R1+0x13d8] ;  /* 0x0013d80001057983 */ /* 0x000ee20000100800 */
[----:B----4-:R-:W-:-:S03]  /*15b90*/  @!P0 IMAD.MOV.U32 R4, RZ, RZ, R2 ;  /* 0x000000ffff048224 */ /* 0x010fc600078e0002 */
[----:B--2---:R0:W-:Y:S01]  /*15ba0*/  STL [R1+0x2498], R28 ;  /* 0x0024981c01007387 */ /* 0x0041e20000100800 */
[----:B------:R-:W-:-:S03]  /*15bb0*/  PRMT R29, RZ, 0x7610, R29 ;  /* 0x00007610ff1d7816 */ /* 0x000fc6000000001d */
[----:B------:R-:W2:Y:S04]  /*15bc0*/  LDL R2, [R1+0x1434] ;  /* 0x0014340001027983 */ /* 0x000ea80000100800 */
[----:B---3--:R1:W3:Y:S04]  /*15bd0*/  @!P0 LDG.E.U16 R3, desc[UR8][R4.64] ;  /* 0x0000000804038981 */ /* 0x0082e8000c1e1500 */
[----:B0-----:R-:W4:Y:S04]  /*15be0*/  LDL R28, [R1+0x13f8] ;  /* 0x0013f800011c7983 */ /* 0x001f280000100800 */
[----:B------:R-:W1:Y:S04]  /*15bf0*/  LDL R4, [R1+0x13e0] ;  /* 0x0013e00001047983 */ /* 0x000e680000100800 */
[----:B------:R-:W1:Y:S02]  /*15c00*/  LDL R5, [R1+0x141c] ;  /* 0x00141c0001057983 */ /* 0x000e640000100800 */
[----:B-1----:R-:W-:-:S04]  /*15c10*/  @!P0 LOP3.LUT R5, R5, R4, RZ, 0x3c, !PT ;  /* 0x0000000405058212 */ /* 0x002fc800078e3cff */
[----:B------:R-:W-:-:S04]  /*15c20*/  @!P0 LOP3.LUT R4, R5, R4, RZ, 0x3c, !PT ;  /* 0x0000000405048212 */ /* 0x000fc800078e3cff */
[----:B------:R-:W-:Y:S01]  /*15c30*/  @!P0 LOP3.LUT R5, R5, R4, RZ, 0x3c, !PT ;  /* 0x0000000405058212 */ /* 0x000fe200078e3cff */
[----:B---3--:R0:W-:Y:S04]  /*15c40*/  STL [R1+0x249c], R3 ;  /* 0x00249c0301007387 */ /* 0x0081e80000100800 */
[----:B------:R1:W3:Y:S04]  /*15c50*/  @!P0 LDG.E.U16 R29, desc[UR8][R4.64] ;  /* 0x00000008041d8981 */ /* 0x0002e8000c1e1500 */
[----:B0-----:R-:W2:Y:S04]  /*15c60*/  LDL R3, [R1+0x13f0] ;  /* 0x0013f00001037983 */ /* 0x001ea80000100800 */
[----:B------:R-:W1:Y:S04]  /*15c70*/  LDL R4, [R1+0x13e8] ;  /* 0x0013e80001047983 */ /* 0x000e680000100800 */
[----:B------:R-:W1:Y:S01]  /*15c80*/  LDL R5, [R1+0x1424] ;  /* 0x0014240001057983 */ /* 0x000e620000100800 */
[----:B------:R-:W-:-:S02]  /*15c90*/  PRMT R27, RZ, 0x7610, R27 ;  /* 0x00007610ff1b7816 */ /* 0x000fc4000000001b */
[----:B------:R-:W-:Y:S02]  /*15ca0*/  PRMT R26, RZ, 0x7610, R26 ;  /* 0x00007610ff1a7816 */ /* 0x000fe4000000001a */
[----:B------:R-:W-:Y:S02]  /*15cb0*/  PRMT R25, RZ, 0x7610, R25 ;  /* 0x00007610ff197816 */ /* 0x000fe40000000019 */
[----:B-1----:R-:W-:-:S04]  /*15cc0*/  @!P0 LOP3.LUT R5, R5, R4, RZ, 0x3c, !PT ;  /* 0x0000000405058212 */ /* 0x002fc800078e3cff */
[----:B------:R-:W-:-:S04]  /*15cd0*/  @!P0 LOP3.LUT R4, R5, R4, RZ, 0x3c, !PT ;  /* 0x0000000405048212 */ /* 0x000fc800078e3cff */
[----:B------:R-:W-:-:S05]  /*15ce0*/  @!P0 LOP3.LUT R5, R5, R4, RZ, 0x3c, !PT ;  /* 0x0000000405058212 */ /* 0x000fca00078e3cff */
[----:B------:R0:W3:Y:S02]  /*15cf0*/  @!P0 LDG.E.U16 R27, desc[UR8][R4.64] ;  /* 0x00000008041b8981 */ /* 0x0000e4000c1e1500 */
[----:B0-----:R-:W-:Y:S02]  /*15d00*/  @!P0 IMAD.MOV.U32 R4, RZ, RZ, R0 ;  /* 0x000000ffff048224 */ /* 0x001fe400078e0000 */
[----:B--2---:R-:W-:-:S05]  /*15d10*/  @!P0 IMAD.MOV.U32 R5, RZ, RZ, R3 ;  /* 0x000000ffff058224 */ /* 0x004fca00078e0003 */
[----:B------:R0:W2:Y:S02]  /*15d20*/  @!P0 LDG.E.U16 R26, desc[UR8][R4.64] ;  /* 0x00000008041a8981 */ /* 0x0000a4000c1e1500 */
[----:B0-----:R-:W-:Y:S02]  /*15d30*/  @!P0 IMAD.MOV.U32 R4, RZ, RZ, R2 ;  /* 0x000000ffff048224 */ /* 0x001fe400078e0002 */
[----:B----4-:R-:W-:-:S05]  /*15d40*/  @!P0 IMAD.MOV.U32 R5, RZ, RZ, R28 ;  /* 0x000000ffff058224 */ /* 0x010fca00078e001c */
[----:B------:R-:W4:Y:S04]  /*15d50*/  @!P0 LDG.E.U16 R25, desc[UR8][R4.64] ;  /* 0x0000000804198981 */ /* 0x000f28000c1e1500 */
[----:B---3--:R-:W-:Y:S04]  /*15d60*/  STL [R1+0x24a0], R29 ;  /* 0x0024a01d01007387 */ /* 0x008fe80000100800 */
[----:B------:R0:W-:Y:S04]  /*15d70*/  STL [R1+0x24a4], R27 ;  /* 0x0024a41b01007387 */ /* 0x0001e80000100800 */
[----:B------:R-:W3:Y:S04]  /*15d80*/  LDL R3, [R1+0x1408] ;  /* 0x0014080001037983 */ /* 0x000ee80000100800 */
[----:B------:R-:W3:Y:S04]  /*15d90*/  LDL R0, [R1+0x1444] ;  /* 0x0014440001007983 */ /* 0x000ee80000100800 */
[----:B0-----:R-:W3:Y:S04]  /*15da0*/  LDL R27, [R1+0x143c] ;  /* 0x00143c00011b7983 */ /* 0x001ee80000100800 */
[----:B--2---:R0:W-:Y:S04]  /*15db0*/  STL [R1+0x24a8], R26 ;  /* 0x0024a81a01007387 */ /* 0x0041e80000100800 */
[----:B------:R-:W2:Y:S04]  /*15dc0*/  LDL R29, [R1+0x144c] ;  /* 0x00144c00011d7983 */ /* 0x000ea80000100800 */
[----:B------:R-:W2:Y:S04]  /*15dd0*/  LDL R28, [R1+0x1418] ;  /* 0x00141800011c7983 */ /* 0x000ea80000100800 */
[----:B------:R-:W2:Y:S04]  /*15de0*/  LDL R2, [R1+0x1454] ;  /* 0x0014540001027983 */ /* 0x000ea80000100800 */
[----:B0-----:R-:W2:Y:S04]  /*15df0*/  LDL R26, [R1+0x1400] ;  /* 0x00140000011a7983 */ /* 0x001ea80000100800 */
[----:B----4-:R0:W-:Y:S04]  /*15e00*/  STL [R1+0x24ac], R25 ;  /* 0x0024ac1901007387 */ /* 0x0101e80000100800 */
[----:B0-----:R-:W4:Y:S01]  /*15e10*/  LDL R25, [R1+0x1410] ;  /* 0x0014100001197983 */ /* 0x001f220000100800 */
[----:B------:R-:W-:-:S02]  /*15e20*/  PRMT R24, RZ, 0x7610, R24 ;  /* 0x00007610ff187816 */ /* 0x000fc40000000018 */
[----:B------:R-:W-:Y:S01]  /*15e30*/  PRMT R23, RZ, 0x7610, R23 ;  /* 0x00007610ff177816 */ /* 0x000fe20000000017 */
[----:B---3--:R-:W-:Y:S02]  /*15e40*/  @!P0 IMAD.MOV.U32 R4, RZ, RZ, R27 ;  /* 0x000000ffff048224 */ /* 0x008fe400078e001b */
[----:B------:R-:W3:Y:S01]  /*15e50*/  LDL R27, [R1+0x1420] ;  /* 0x00142000011b7983 */ /* 0x000ee20000100800 */
[----:B--2---:R-:W-:-:S03]  /*15e60*/  @!P0 IMAD.MOV.U32 R5, RZ, RZ, R26 ;  /* 0x000000ffff058224 */ /* 0x004fc600078e001a */
[----:B------:R-:W2:Y:S04]  /*15e70*/  LDL R26, [R1+0x145c] ;  /* 0x00145c00011a7983 */ /* 0x000ea80000100800 */
[----:B------:R0:W2:Y:S01]  /*15e80*/  @!P0 LDG.E.U16 R24, desc[UR8][R4.64] ;  /* 0x0000000804188981 */ /* 0x0000a2000c1e1500 */
[----:B------:R-:W-:Y:S01]  /*15e90*/  PRMT R22, RZ, 0x7610, R22 ;  /* 0x00007610ff167816 */ /* 0x000fe20000000016 */
[----:B0-----:R-:W-:Y:S02]  /*15ea0*/  @!P0 IMAD.MOV.U32 R4, RZ, RZ, R0 ;  /* 0x000000ffff048224 */ /* 0x001fe400078e0000 */
[----:B------:R-:W-:-:S05]  /*15eb0*/  @!P0 IMAD.MOV.U32 R5, RZ, RZ, R3 ;  /* 0x000000ffff058224 */ /* 0x000fca00078e0003 */
[----:B------:R0:W2:Y:S02]  /*15ec0*/  @!P0 LDG.E.U16 R23, desc[UR8][R4.64] ;  /* 0x0000000804178981 */ /* 0x0000a4000c1e1500 */
[----:B0-----:R-:W-:Y:S02]  /*15ed0*/  @!P0 IMAD.MOV.U32 R4, RZ, RZ, R29 ;  /* 0x000000ffff048224 */ /* 0x001fe400078e001d */
[----:B----4-:R-:W-:-:S05]  /*15ee0*/  @!P0 IMAD.MOV.U32 R5, RZ, RZ, R25 ;  /* 0x000000ffff058224 */ /* 0x010fca00078e0019 */
[----:B------:R0:W4:Y:S01]  /*15ef0*/  @!P0 LDG.E.U16 R22, desc[UR8][R4.64] ;  /* 0x0000000804168981 */ /* 0x000122000c1e1500 */
[----:B------:R-:W-:Y:S02]  /*15f00*/  PRMT R21, RZ, 0x7610, R21 ;  /* 0x00007610ff157816 */ /* 0x000fe40000000015 */
[----:B------:R-:W-:Y:S01]  /*15f10*/  PRMT R20, RZ, 0x7610, R20 ;  /* 0x00007610ff147816 */ /* 0x000fe20000000014 */
[----:B0-----:R-:W-:Y:S02]  /*15f20*/  @!P0 IMAD.MOV.U32 R4, RZ, RZ, R2 ;  /* 0x000000ffff048224 */ /* 0x001fe400078e0002 */
[----:B------:R-:W-:-:S05]  /*15f30*/  @!P0 IMAD.MOV.U32 R5, RZ, RZ, R28 ;  /* 0x000000ffff058224 */ /* 0x000fca00078e001c */
[----:B------:R3:W4:Y:S02]  /*15f40*/  @!P0 LDG.E.U16 R21, desc[UR8][R4.64] ;  /* 0x0000000804158981 */ /* 0x000724000c1e1500 */
[----:B---3--:R-:W-:Y:S02]  /*15f50*/  @!P0 IMAD.MOV.U32 R5, RZ, RZ, R27 ;  /* 0x000000ffff058224 */ /* 0x008fe400078e001b */
[----:B--2---:R-:W-:-:S05]  /*15f60*/  @!P0 IMAD.MOV.U32 R4, RZ, RZ, R26 ;  /* 0x000000ffff048224 */ /* 0x004fca00078e001a */
[----:B------:R-:W2:Y:S04]  /*15f70*/  @!P0 LDG.E.U16 R20, desc[UR8][R4.64] ;  /* 0x0000000804148981 */ /* 0x000ea8000c1e1500 */
[----:B------:R0:W-:Y:S04]  /*15f80*/  STL [R1+0x24b0], R24 ;  /* 0x0024b01801007387 */ /* 0x0001e80000100800 */
[----:B------:R-:W3:Y:S04]  /*15f90*/  LDL R3, [R1+0x1428] ;  /* 0x0014280001037983 */ /* 0x000ee80000100800 */
[----:B------:R-:W3:Y:S04]  /*15fa0*/  LDL R0, [R1+0x1464] ;  /* 0x0014640001007983 */ /* 0x000ee80000100800 */
[----:B------:R1:W-:Y:S04]  /*15fb0*/  STL [R1+0x24b4], R23 ;  /* 0x0024b41701007387 */ /* 0x0003e80000100800 */
[----:B----4-:R4:W-:Y:S04]  /*15fc0*/  STL [R1+0x24b8], R22 ;  /* 0x0024b81601007387 */ /* 0x0109e80000100800 */
[----:B------:R-:W3:Y:S04]  /*15fd0*/  LDL R25, [R1+0x1430] ;  /* 0x0014300001197983 */ /* 0x000ee80000100800 */
[----:B------:R-:W3:Y:S04]  /*15fe0*/  LDL R2, [R1+0x146c] ;  /* 0x00146c0001027983 */ /* 0x000ee80000100800 */
[----:B------:R2:W-:Y:S04]  /*15ff0*/  STL [R1+0x24bc], R21 ;  /* 0x0024bc1501007387 */ /* 0x0005e80000100800 */
[----:B0-----:R-:W3:Y:S04]  /*16000*/  LDL R24, [R1+0x1438] ;  /* 0x0014380001187983 */ /* 0x001ee80000100800 */
[----:B-1----:R-:W3:Y:S04]  /*16010*/  LDL R23, [R1+0x1474] ;  /* 0x0014740001177983 */ /* 0x002ee80000100800 */
[----:B--2---:R0:W-:Y:S04]  /*16020*/  STL [R1+0x24c0], R20 ;  /* 0x0024c01401007387 */ /* 0x0041e80000100800 */
[----:B----4-:R-:W2:Y:S04]  /*16030*/  LDL R22, [R1+0x1458] ;  /* 0x0014580001167983 */ /* 0x010ea80000100800 */
[----:B------:R-:W4:Y:S01]  /*16040*/  LDL R21, [R1+0x1494] ;  /* 0x0014940001157983 */ /* 0x000f220000100800 */
[----:B------:R-:W-:Y:S01]  /*16050*/  PRMT R19, RZ, 0x7610, R19 ;  /* 0x00007610ff137816 */ /* 0x000fe20000000013 */
[----:B---3--:R-:W-:-:S02]  /*16060*/  @!P0 IMAD.MOV.U32 R4, RZ, RZ, R0 ;  /* 0x000000ffff048224 */ /* 0x008fc400078e0000 */
[----:B------:R-:W-:Y:S01]  /*16070*/  @!P0 IMAD.MOV.U32 R5, RZ, RZ, R3 ;  /* 0x000000ffff058224 */ /* 0x000fe200078e0003 */
[----:B------:R-:W-:Y:S02]  /*16080*/  PRMT R18, RZ, 0x7610, R18 ;  /* 0x00007610ff127816 */ /* 0x000fe40000000012 */
[----:B------:R-:W-:Y:S02]  /*16090*/  PRMT R17, RZ, 0x7610, R17 ;  /* 0x00007610ff117816 */ /* 0x000fe40000000011 */
[----:B------:R-:W-:Y:S01]  /*160a0*/  PRMT R16, RZ, 0x7610, R16 ;  /* 0x00007610ff107816 */ /* 0x000fe20000000010 */
[----:B------:R-:W3:Y:S04]  /*160b0*/  LDL R3, [R1+0x1478] ;  /* 0x0014780001037983 */ /* 0x000ee80000100800 */
[----:B------:R1:W3:Y:S04]  /*160c0*/  @!P0 LDG.E.U16 R19, desc[UR8][R4.64] ;  /* 0x0000000804138981 */ /* 0x0002e8000c1e1500 */
[----:B------:R-:W3:Y:S01]  /*160d0*/  LDL R0, [R1+0x14a4] ;  /* 0x0014a40001007983 */ /* 0x000ee20000100800 */
[----:B-1----:R-:W-:-:S02]  /*160e0*/  @!P0 IMAD.MOV.U32 R5, RZ, RZ, R25 ;  /* 0x000000ffff058224 */ /* 0x002fc400078e0019 */
[----:B------:R-:W-:-:S05]  /*160f0*/  @!P0 IMAD.MOV.U32 R4, RZ, RZ, R2 ;  /* 0x000000ffff048224 */ /* 0x000fca00078e0002 */
[----:B------:R1:W3:Y:S02]  /*16100*/  @!P0 LDG.E.U16 R18, desc[UR8][R4.64] ;  /* 0x0000000804128981 */ /* 0x0002e4000c1e1500 */
[----:B-1----:R-:W-:Y:S02]  /*16110*/  @!P0 IMAD.MOV.U32 R5, RZ, RZ, R24 ;  /* 0x000000ffff058224 */ /* 0x002fe400078e0018 */
[----:B------:R-:W-:-:S05]  /*16120*/  @!P0 IMAD.MOV.U32 R4, RZ, RZ, R23 ;  /* 0x000000ffff048224 */ /* 0x000fca00078e0017 */
[----:B------:R2:W3:Y:S02]  /*16130*/  @!P0 LDG.E.U16 R17, desc[UR8][R4.64] ;  /* 0x0000000804118981 */ /* 0x0004e4000c1e1500 */
[----:B--2---:R-:W-:Y:S02]  /*16140*/  @!P0 IMAD.MOV.U32 R5, RZ, RZ, R22 ;  /* 0x000000ffff058224 */ /* 0x004fe400078e0016 */
[----:B----4-:R-:W-:-:S05]  /*16150*/  @!P0 IMAD.MOV.U32 R4, RZ, RZ, R21 ;  /* 0x000000ffff048224 */ /* 0x010fca00078e0015 */
[----:B------:R1:W2:Y:S04]  /*16160*/  @!P0 LDG.E.U16 R16, desc[UR8][R4.64] ;  /* 0x0000000804108981 */ /* 0x0002a8000c1e1500 */
[----:B---3--:R3:W-:Y:S04]  /*16170*/  STL [R1+0x24c4], R19 ;  /* 0x0024c41301007387 */ /* 0x0087e80000100800 */
[----:B0-----:R-:W4:Y:S04]  /*16180*/  LDL R20, [R1+0x1440] ;  /* 0x0014400001147983 */ /* 0x001f280000100800 */
[----:B------:R-:W4:Y:S04]  /*16190*/  LDL R2, [R1+0x147c] ;  /* 0x00147c0001027983 */ /* 0x000f280000100800 */
[----:B------:R0:W-:Y:S04]  /*161a0*/  STL [R1+0x24c8], R18 ;  /* 0x0024c81201007387 */ /* 0x0001e80000100800 */
[----:B---3--:R-:W3:Y:S04]  /*161b0*/  LDL R19, [R1+0x1460] ;  /* 0x0014600001137983 */ /* 0x008ee80000100800 */
[----:B0-----:R-:W3:Y:S01]  /*161c0*/  LDL R18, [R1+0x14b0] ;  /* 0x0014b00001127983 */ /* 0x001ee20000100800 */
[----:B------:R-:W-:Y:S01]  /*161d0*/  PRMT R15, RZ, 0x7610, R15 ;  /* 0x00007610ff0f7816 */ /* 0x000fe2000000000f */
[----:B-1----:R-:W-:-:S02]  /*161e0*/  @!P0 IMAD.MOV.U32 R4, RZ, RZ, R0 ;  /* 0x000000ffff048224 */ /* 0x002fc400078e0000 */
[----:B------:R-:W-:Y:S01]  /*161f0*/  @!P0 IMAD.MOV.U32 R5, RZ, RZ, R3 ;  /* 0x000000ffff058224 */ /* 0x000fe200078e0003 */
[----:B------:R0:W-:Y:S04]  /*16200*/  STL [R1+0x24cc], R17 ;  /* 0x0024cc1101007387 */ /* 0x0001e80000100800 */
[----:B------:R4:W3:Y:S04]  /*16210*/  @!P0 LDG.E.U16 R15, desc[UR8][R4.64] ;  /* 0x00000008040f8981 */ /* 0x0008e8000c1e1500 */
[----:B--2---:R1:W-:Y:S04]  /*16220*/  STL [R1+0x24d0], R16 ;  /* 0x0024d01001007387 */ /* 0x0043e80000100800 */
[----:B------:R-:W2:Y:S04]  /*16230*/  LDL R3, [R1+0x1480] ;  /* 0x0014800001037983 */ /* 0x000ea80000100800 */
[----:B------:R-:W2:Y:S01]  /*16240*/  LDL R0, [R1+0x14a0] ;  /* 0x0014a00001007983 */ /* 0x000ea20000100800 */
[----:B------:R-:W-:Y:S01]  /*16250*/  PRMT R14, RZ, 0x7610, R14 ;  /* 0x00007610ff0e7816 */ /* 0x000fe2000000000e */
[----:B----4-:R-:W-:-:S02]  /*16260*/  @!P0 IMAD.MOV.U32 R4, RZ, RZ, R2 ;  /* 0x000000ffff048224 */ /* 0x010fc400078e0002 */
[----:B------:R-:W-:-:S05]  /*16270*/  @!P0 IMAD.MOV.U32 R5, RZ, RZ, R20 ;  /* 0x000000ffff058224 */ /* 0x000fca00078e0014 */
[----:B------:R3:W4:Y:S01]  /*16280*/  @!P0 LDG.E.U16 R14, desc[UR8][R4.64] ;  /* 0x00000008040e8981 */ /* 0x000722000c1e1500 */
[----:B------:R-:W-:Y:S01]  /*16290*/  PRMT R13, RZ, 0x7610, R13 ;  /* 0x00007610ff0d7816 */ /* 0x000fe2000000000d */
[----:B---3--:R-:W-:Y:S02]  /*162a0*/  @!P0 IMAD.MOV.U32 R5, RZ, RZ, R19 ;  /* 0x000000ffff058224 */ /* 0x008fe400078e0013 */
[----:B------:R-:W-:-:S05]  /*162b0*/  @!P0 IMAD.MOV.U32 R4, RZ, RZ, R18 ;  /* 0x000000ffff048224 */ /* 0x000fca00078e0012 */
[----:B------:R2:W3:Y:S01]  /*162c0*/  @!P0 LDG.E.U16 R13, desc[UR8][R4.64] ;  /* 0x00000008040d8981 */ /* 0x0004e2000c1e1500 */
[----:B------:R-:W-:-:S03]  /*162d0*/  PRMT R12, RZ, 0x7610, R12 ;  /* 0x00007610ff0c7816 */ /* 0x000fc6000000000c */
[----:B------:R0:W-:Y:S04]  /*162e0*/  STL [R1+0x24d4], R15 ;  /* 0x0024d40f01007387 */ /* 0x0001e80000100800 */
[----:B------:R-:W3:Y:S04]  /*162f0*/  LDL R2, [R1+0x1484] ;  /* 0x0014840001027983 */ /* 0x000ee80000100800 */
[----:B------:R-:W3:Y:S01]  /*16300*/  LDL R20, [R1+0x1448] ;  /* 0x0014480001147983 */ /* 0x000ee20000100800 */
[----:B--2---:R-:W-:Y:S02]  /*16310*/  @!P0 IMAD.MOV.U32 R5, RZ, RZ, R3 ;  /* 0x000000ffff058224 */ /* 0x004fe400078e0003 */
[----:B------:R-:W-:-:S05]  /*16320*/  @!P0 IMAD.MOV.U32 R4, RZ, RZ, R0 ;  /* 0x000000ffff048224 */ /* 0x000fca00078e0000 */
[----:B------:R2:W2:Y:S04]  /*16330*/  @!P0 LDG.E.U16 R12, desc[UR8][R4.64] ;  /* 0x00000008040c8981 */ /* 0x0004a8000c1e1500 */
[----:B----4-:R4:W-:Y:S04]  /*16340*/  STL [R1+0x24d8], R14 ;  /* 0x0024d80e01007387 */ /* 0x0109e80000100800 */
[----:B------:R-:W2:Y:S04]  /*16350*/  LDL R19, [R1+0x1468] ;  /* 0x0014680001137983 */ /* 0x000ea80000100800 */
[----:B------:R-:W2:Y:S04]  /*16360*/  LDL R18, [R1+0x14ac] ;  /* 0x0014ac0001127983 */ /* 0x000ea80000100800 */
[----:B0-----:R-:W2:Y:S04]  /*16370*/  LDL R17, [R1+0x1488] ;  /* 0x0014880001117983 */ /* 0x001ea80000100800 */
[----:B-1----:R-:W2:Y:S04]  /*16380*/  LDL R16, [R1+0x149c] ;  /* 0x00149c0001107983 */ /* 0x002ea80000100800 */
[----:B---3--:R0:W-:Y:S04]  /*16390*/  STL [R1+0x24dc], R13 ;  /* 0x0024dc0d01007387 */ /* 0x0081e80000100800 */
[----:B------:R-:W3:Y:S04]  /*163a0*/  LDL R15, [R1+0x1450] ;  /* 0x00145000010f7983 */ /* 0x000ee80000100800 */
[----:B----4-:R-:W4:Y:S04]  /*163b0*/  LDL R14, [R1+0x148c] ;  /* 0x00148c00010e7983 */ /* 0x010f280000100800 */
[----:B------:R-:W3:Y:S04]  /*163c0*/  LDL R3, [R1+0x14a8] ;  /* 0x0014a80001037983 */ /* 0x000ee80000100800 */
[----:B------:R-:W3:Y:S04]  /*163d0*/  LDL R0, [R1+0x1498] ;  /* 0x0014980001007983 */ /* 0x000ee80000100800 */
[----:B0-----:R-:W3:Y:S01]  /*163e0*/  LDL R13, [R1+0x1470] ;  /* 0x00147000010d7983 */ /* 0x001ee20000100800 */
[----:B--2---:R-:W-:Y:S01]  /*163f0*/  @!P0 IMAD.MOV.U32 R4, RZ, RZ, R2 ;  /* 0x000000ffff048224 */ /* 0x004fe200078e0002 */
[----:B------:R-:W-:Y:S01]  /*16400*/  PRMT R11, RZ, 0x7610, R11 ;  /* 0x00007610ff0b7816 */ /* 0x000fe2000000000b */
[----:B------:R-:W-:Y:S01]  /*16410*/  @!P0 IMAD.MOV.U32 R5, RZ, RZ, R20 ;  /* 0x000000ffff058224 */ /* 0x000fe200078e0014 */
[----:B------:R-:W-:-:S04]  /*16420*/  PRMT R10, RZ, 0x7610, R10 ;  /* 0x00007610ff0a7816 */ /* 0x000fc8000000000a */
[----:B------:R0:W2:Y:S04]  /*16430*/  @!P0 LDG.E.U16 R11, desc[UR8][R4.64] ;  /* 0x00000008040b8981 */ /* 0x0000a8000c1e1500 */
[----:B------:R-:W-:Y:S04]  /*16440*/  STL [R1+0x24e0], R12 ;  /* 0x0024e00c01007387 */ /* 0x000fe80000100800 */
[----:B------:R-:W2:Y:S01]  /*16450*/  LDL R2, [R1+0x1490] ;  /* 0x0014900001027983 */ /* 0x000ea20000100800 */
[----:B0-----:R-:W-:Y:S02]  /*16460*/  @!P0 IMAD.MOV.U32 R4, RZ, RZ, R18 ;  /* 0x000000ffff048224 */ /* 0x001fe400078e0012 */
[----:B------:R-:W-:Y:S01]  /*16470*/  @!P0 IMAD.MOV.U32 R5, RZ, RZ, R19 ;  /* 0x000000ffff058224 */ /* 0x000fe200078e0013 */
[----:B------:R-:W-:-:S04]  /*16480*/  PRMT R9, RZ, 0x7610, R9 ;  /* 0x00007610ff097816 */ /* 0x000fc80000000009 */
[----:B------:R0:W2:Y:S01]  /*16490*/  @!P0 LDG.E.U16 R10, desc[UR8][R4.64] ;  /* 0x00000008040a8981 */ /* 0x0000a2000c1e1500 */
[----:B------:R-:W-:Y:S01]  /*164a0*/  PRMT R8, RZ, 0x7610, R8 ;  /* 0x00007610ff087816 */ /* 0x000fe20000000008 */
[----:B0-----:R-:W-:Y:S02]  /*164b0*/  @!P0 IMAD.MOV.U32 R4, RZ, RZ, R16 ;  /* 0x000000ffff048224 */ /* 0x001fe400078e0010 */
[----:B------:R-:W-:-:S05]  /*164c0*/  @!P0 IMAD.MOV.U32 R5, RZ, RZ, R17 ;  /* 0x000000ffff058224 */ /* 0x000fca00078e0011 */
[----:B------:R3:W2:Y:S01]  /*164d0*/  @!P0 LDG.E.U16 R9, desc[UR8][R4.64] ;  /* 0x0000000804098981 */ /* 0x0006a2000c1e1500 */
[----:B------:R-:W-:Y:S01]  /*164e0*/  PRMT R7, RZ, 0x7610, R7 ;  /* 0x00007610ff077816 */ /* 0x000fe20000000007 */
[----:B---3--:R-:W-:Y:S02]  /*164f0*/  @!P0 IMAD.MOV.U32 R5, RZ, RZ, R15 ;  /* 0x000000ffff058224 */ /* 0x008fe400078e000f */
[----:B----4-:R-:W-:-:S05]  /*16500*/  @!P0 IMAD.MOV.U32 R4, RZ, RZ, R14 ;  /* 0x000000ffff048224 */ /* 0x010fca00078e000e */
[----:B------:R0:W3:Y:S02]  /*16510*/  @!P0 LDG.E.U16 R8, desc[UR8][R4.64] ;  /* 0x0000000804088981 */ /* 0x0000e4000c1e1500 */
[----:B0-----:R-:W-:Y:S02]  /*16520*/  @!P0 IMAD.MOV.U32 R4, RZ, RZ, R3 ;  /* 0x000000ffff048224 */ /* 0x001fe400078e0003 */
[----:B------:R-:W-:-:S05]  /*16530*/  @!P0 IMAD.MOV.U32 R5, RZ, RZ, R13 ;  /* 0x000000ffff058224 */ /* 0x000fca00078e000d */
[----:B------:R0:W4:Y:S01]  /*16540*/  @!P0 LDG.E.U16 R7, desc[UR8][R4.64] ;  /* 0x0000000804078981 */ /* 0x000122000c1e1500 */
[----:B------:R-:W-:Y:S01]  /*16550*/  PRMT R6, RZ, 0x7610, R6 ;  /* 0x00007610ff067816 */ /* 0x000fe20000000006 */
[----:B0-----:R-:W-:Y:S02]  /*16560*/  @!P0 IMAD.MOV.U32 R4, RZ, RZ, R0 ;  /* 0x000000ffff048224 */ /* 0x001fe400078e0000 */
[----:B--2---:R-:W-:-:S05]  /*16570*/  @!P0 IMAD.MOV.U32 R5, RZ, RZ, R2 ;  /* 0x000000ffff058224 */ /* 0x004fca00078e0002 */
[----:B------:R-:W2:Y:S01]  /*16580*/  @!P0 LDG.E.U16 R6, desc[UR8][R4.64] ;  /* 0x0000000804068981 */ /* 0x000ea2000c1e1500 */
[----:B------:R-:W0:Y:S03]  /*16590*/  S2R R0, SR_TID.X ;  /* 0x0000000000007919 */ /* 0x000e260000002100 */
[----:B------:R-:W-:Y:S04]  /*165a0*/  STL [R1+0x24e4], R11 ;  /* 0x0024e40b01007387 */ /* 0x000fe80000100800 */
[----:B------:R-:W-:Y:S04]  /*165b0*/  STL [R1+0x24e8], R10 ;  /* 0x0024e80a01007387 */ /* 0x000fe80000100800 */
[----:B------:R-:W-:Y:S04]  /*165c0*/  STL [R1+0x24ec], R9 ;  /* 0x0024ec0901007387 */ /* 0x000fe80000100800 */
[----:B---3--:R-:W-:Y:S04]  /*165d0*/  STL [R1+0x24f0], R8 ;  /* 0x0024f00801007387 */ /* 0x008fe80000100800 */
[----:B----4-:R1:W-:Y:S04]  /*165e0*/  STL [R1+0x24f4], R7 ;  /* 0x0024f40701007387 */ /* 0x0103e80000100800 */
[----:B-1----:R-:W3:Y:S04]  /*165f0*/  LDL.LU R7, [R1+0xac4] ;  /* 0x000ac40001077983 */ /* 0x002ee80000300800 */
[----:B------:R-:W4:Y:S04]  /*16600*/  LDL.LU R8, [R1+0xabc] ;  /* 0x000abc0001087983 */ /* 0x000f280000300800 */
[----:B------:R-:W3:Y:S04]  /*16610*/  LDL.LU R9, [R1+0xab4] ;  /* 0x000ab40001097983 */ /* 0x000ee80000300800 */
        /* <DEDUP_REMOVED lines=18> */
[----:B------:R-:W3:Y:S01]  /*16740*/  LDL.LU R29, [R1+0xbbc] ;  /* 0x000bbc00011d7983 */ /* 0x000ee20000300800 */
[----:B0-----:R-:W-:-:S03]  /*16750*/  LOP3.LUT R28, R0, 0x3f, RZ, 0xc0, !PT ;  /* 0x0000003f001c7812 */ /* 0x001fc600078ec0ff */
[----:B------:R-:W3:Y:S04]  /*16760*/  LDL.LU R3, [R1+0xbb4] ;  /* 0x000bb40001037983 */ /* 0x000ee80000300800 */
[----:B------:R-:W3:Y:S04]  /*16770*/  LDL.LU R0, [R1+0xbac] ;  /* 0x000bac0001007983 */ /* 0x000ee80000300800 */
[----:B------:R-:W3:Y:S04]  /*16780*/  LDL.LU R4, [R1+0xad4] ;  /* 0x000ad40001047983 */ /* 0x000ee80000300800 */
[----:B------:R-:W3:Y:S04]  /*16790*/  LDL.LU R5, [R1+0xacc] ;  /* 0x000acc0001057983 */ /* 0x000ee80000300800 */
[----:B--2---:R0:W-:Y:S04]  /*167a0*/  STL [R1+0x24f8], R6 ;  /* 0x0024f80601007387 */ /* 0x0041e80000100800 */
[----:B0-----:R-:W2:Y:S01]  /*167b0*/  LDL.LU R6, [R1+0xadc] ;  /* 0x000adc0001067983 */ /* 0x001ea20000300800 */
[----:B------:R-:W-:-:S05]  /*167c0*/  IMAD.SHL.U32 R26, R28, 0x2, RZ ;  /* 0x000000021c1a7824 */ /* 0x000fca00078e00ff */
[----:B------:R-:W-:-:S05]  /*167d0*/  LOP3.LUT R26, R26, 0x60, RZ, 0x3c, !PT ;  /* 0x000000601a1a7812 */ /* 0x000fca00078e3cff */
[----:B--2---:R-:W-:Y:S04]  /*167e0*/  STS.U16 [R26+UR5+0x3800], R6 ;  /* 0x003800061a007988 */ /* 0x004fe80008000405 */
[----:B---3--:R-:W-:Y:S04]  /*167f0*/  STS.U16 [R26+UR5+0x3880], R4 ;  /* 0x003880041a007988 */ /* 0x008fe80008000405 */
        /* <DEDUP_REMOVED lines=20> */
[----:B------:R-:W-:-:S03]  /*16940*/  IMAD.SHL.U32 R28, R28, 0x2, RZ ;  /* 0x000000021c1c7824 */ /* 0x000fc600078e00ff */
[----:B------:R-:W-:Y:S04]  /*16950*/  STS.U16 [R26+UR5+0x7900], R21 ;  /* 0x007900151a007988 */ /* 0x000fe80008000405 */
[----:B------:R-:W-:Y:S04]  /*16960*/  STS.U16 [R26+UR5+0x7980], R22 ;  /* 0x007980161a007988 */ /* 0x000fe80008000405 */
[----:B------:R-:W-:Y:S01]  /*16970*/  STS.U16 [R26+UR5+0x7a00], R23 ;  /* 0x007a00171a007988 */ /* 0x000fe20008000405 */
[----:B------:R-:W-:-:S03]  /*16980*/  LOP3.LUT R28, R28, 0x70, RZ, 0x3c, !PT ;  /* 0x000000701c1c7812 */ /* 0x000fc600078e3cff */
[----:B------:R-:W-:Y:S04]  /*16990*/  STS.U16 [R26+UR5+0x7a80], R24 ;  /* 0x007a80181a007988 */ /* 0x000fe80008000405 */
[----:B---3--:R0:W-:Y:S04]  /*169a0*/  STL [R1+0x2500], R6 ;  /* 0x0025000601007387 */ /* 0x0081e80000100800 */
[----:B0-----:R-:W3:Y:S04]  /*169b0*/  LDL.LU R6, [R1+0xb9c] ;  /* 0x000b9c0001067983 */ /* 0x001ee80000300800 */
        /* <DEDUP_REMOVED lines=23> */
[----:B------:R-:W-:Y:S04]  /*16b30*/  STS.U16 [R28+UR5+0x1d00], R0 ;  /* 0x001d00001c007988 */ /* 0x000fe80008000405 */
[----:B--2---:R2:W-:Y:S04]  /*16b40*/  STS.U16 [R28+UR5+0x1d80], R2 ;  /* 0x001d80021c007988 */ /* 0x0045e80008000405 */
[----:B0-----:R-:W4:Y:S04]  /*16b50*/  LDL.LU R25, [R1+0x4c] ;  /* 0x00004c0001197983 */ /* 0x001f280000300800 */
[----:B-1----:R-:W4:Y:S04]  /*16b60*/  LDL.LU R26, [R1+0x44] ;  /* 0x00004400011a7983 */ /* 0x002f280000300800 */
[----:B------:R-:W4:Y:S04]  /*16b70*/  LDL.LU R27, [R1+0x3c] ;  /* 0x00003c00011b7983 */ /* 0x000f280000300800 */
[----:B------:R-:W4:Y:S04]  /*16b80*/  LDL.LU R29, [R1+0x34] ;  /* 0x00003400011d7983 */ /* 0x000f280000300800 */
[----:B------:R-:W4:Y:S04]  /*16b90*/  LDL.LU R3, [R1+0x2c] ;  /* 0x00002c0001037983 */ /* 0x000f280000300800 */
[----:B--2---:R-:W2:Y:S04]  /*16ba0*/  LDL.LU R2, [R1+0x24] ;  /* 0x0000240001027983 */ /* 0x004ea80000300800 */
[----:B------:R-:W2:Y:S04]  /*16bb0*/  LDL.LU R0, [R1+0x20] ;  /* 0x0000200001007983 */ /* 0x000ea80000300800 */
[----:B------:R-:W2:Y:S04]  /*16bc0*/  LDL.LU R5, [R1+0x10] ;  /* 0x0000100001057983 */ /* 0x000ea80000300800 */
[----:B---3--:R0:W-:Y:S04]  /*16bd0*/  STS.U16 [R28+UR5+0x1e00], R6 ;  /* 0x001e00061c007988 */ /* 0x0081e80008000405 */
[----:B0-----:R-:W3:Y:S04]  /*16be0*/  LDL.LU R6, [R1+0x2500] ;  /* 0x0025000001067983 */ /* 0x001ee80000300800 */
[----:B---3--:R0:W-:Y:S04]  /*16bf0*/  STS.U16 [R28+UR5+0x1e80], R6 ;  /* 0x001e80061c007988 */ /* 0x0081e80008000405 */
[----:B0-----:R-:W3:Y:S04]  /*16c00*/  LDL.LU R6, [R1+0x24fc] ;  /* 0x0024fc0001067983 */ /* 0x001ee80000300800 */
[----:B---3--:R0:W-:Y:S04]  /*16c10*/  STS.U16 [R28+UR5+0x1f00], R6 ;  /* 0x001f00061c007988 */ /* 0x0081e80008000405 */
[----:B----4-:R1:W-:Y:S04]  /*16c20*/  STS.U16 [R28+UR5+0x1f80], R7 ;  /* 0x001f80071c007988 */ /* 0x0103e80008000405 */
[----:B------:R3:W-:Y:S04]  /*16c30*/  STS.U16 [R28+UR5+0x3c00], R8 ;  /* 0x003c00081c007988 */ /* 0x0007e80008000405 */
[----:B------:R4:W-:Y:S04]  /*16c40*/  STS.U16 [R28+UR5+0x3c80], R9 ;  /* 0x003c80091c007988 */ /* 0x0009e80008000405 */
[----:B------:R1:W-:Y:S04]  /*16c50*/  STS.U16 [R28+UR5+0x3d00], R10 ;  /* 0x003d000a1c007988 */ /* 0x0003e80008000405 */
[----:B------:R2:W-:Y:S04]  /*16c60*/  STS.U16 [R28+UR5+0x3d80], R11 ;  /* 0x003d800b1c007988 */ /* 0x0005e80008000405 */
[----:B0-----:R-:W2:Y:S04]  /*16c70*/  LDL.LU R6, [R1+0x24f8] ;  /* 0x0024f80001067983 */ /* 0x001ea80000300800 */
[----:B-1----:R-:W2:Y:S04]  /*16c80*/  LDL.LU R7, [R1+0x24f4] ;  /* 0x0024f40001077983 */ /* 0x002ea80000300800 */
[----:B---3--:R-:W3:Y:S04]  /*16c90*/  LDL.LU R8, [R1+0x24f0] ;  /* 0x0024f00001087983 */ /* 0x008ee80000300800 */
[----:B----4-:R-:W4:Y:S04]  /*16ca0*/  LDL.LU R9, [R1+0x24ec] ;  /* 0x0024ec0001097983 */ /* 0x010f280000300800 */
[----:B------:R-:W3:Y:S04]  /*16cb0*/  LDL.LU R10, [R1+0x24e8] ;  /* 0x0024e800010a7983 */ /* 0x000ee80000300800 */
[----:B--2---:R-:W2:Y:S04]  /*16cc0*/  LDL.LU R11, [R1+0x24e4] ;  /* 0x0024e400010b7983 */ /* 0x004ea80000300800 */
        /* <DEDUP_REMOVED lines=23> */
[----:B------:R-:W3:Y:S04]  /*16e40*/  LDL.LU R22, [R1+0x24b8] ;  /* 0x0024b80001167983 */ /* 0x000ee80000300800 */
        /* <DEDUP_REMOVED lines=9> */
[----:B------:R-:W4:Y:S04]  /*16ee0*/  LDL.LU R26, [R1+0x24a8] ;  /* 0x0024a800011a7983 */ /* 0x000f280000300800 */
[----:B------:R-:W4:Y:S04]  /*16ef0*/  LDL.LU R27, [R1+0x24a4] ;  /* 0x0024a400011b7983 */ /* 0x000f280000300800 */
[----:B------:R-:W4:Y:S04]  /*16f00*/  LDL.LU R29, [R1+0x24a0] ;  /* 0x0024a000011d7983 */ /* 0x000f280000300800 */
[----:B------:R0:W-:Y:S04]  /*16f10*/  STS.U16 [R28+UR5+0x7f00], R3 ;  /* 0x007f00031c007988 */ /* 0x0001e80008000405 */
[----:B0-----:R-:W4:Y:S04]  /*16f20*/  LDL.LU R3, [R1+0x249c] ;  /* 0x00249c0001037983 */ /* 0x001f280000300800 */
[----:B------:R0:W-:Y:S02]  /*16f30*/  STS.U16 [R28+UR5+0x7f80], R2 ;  /* 0x007f80021c007988 */ /* 0x0001e40008000405 */
[----:B0-----:R-:W0:Y:S02]  /*16f40*/  S2R R2, SR_TID.X ;  /* 0x0000000000027919 */ /* 0x001e240000002100 */
[----:B------:R-:W4:Y:S01]  /*16f50*/  LDL.LU R28, [R1+0x2498] ;  /* 0x00249800011c7983 */ /* 0x000f220000300800 */
[----:B0-----:R-:W-:-:S05]  /*16f60*/  LOP3.LUT R2, R2, 0x3f, RZ, 0xc0, !PT ;  /* 0x0000003f02027812 */ /* 0x001fca00078ec0ff */
[----:B------:R-:W-:-:S05]  /*16f70*/  IMAD.SHL.U32 R2, R2, 0x2, RZ ;  /* 0x0000000202027824 */ /* 0x000fca00078e00ff */
[----:B------:R0:W-:Y:S04]  /*16f80*/  STS.U16 [R2+UR5+0x8000], R0 ;  /* 0x0080000002007988 */ /* 0x0001e80008000405 */
[----:B0-----:R-:W4:Y:S04]  /*16f90*/  LDL.LU R0, [R1+0x2494] ;  /* 0x0024940001007983 */ /* 0x001f280000300800 */
[----:B--2---:R-:W-:Y:S04]  /*16fa0*/  STS.U16 [R2+UR5+0x8a00], R17 ;  /* 0x008a001102007988 */ /* 0x004fe80008000405 */
[----:B---3--:R-:W-:Y:S04]  /*16fb0*/  STS.U16 [R2+UR5+0x8600], R25 ;  /* 0x0086001902007988 */ /* 0x008fe80008000405 */
[----:B----4-:R0:W-:Y:S04]  /*16fc0*/  STS.U16 [R2+UR5+0x8400], R3 ;  /* 0x0084000302007988 */ /* 0x0101e80008000405 */
[----:B0-----:R-:W2:Y:S04]  /*16fd0*/  LDL.LU R3, [R1+0x2490] ;  /* 0x0024900001037983 */ /* 0x001ea80000300800 */
[----:B------:R-:W3:Y:S04]  /*16fe0*/  LDL.LU R25, [R1+0x18] ;  /* 0x0000180001197983 */ /* 0x000ee80000300800 */
[----:B------:R-:W4:Y:S04]  /*16ff0*/  LDL.LU R17, [R1+0x1c] ;  /* 0x00001c0001117983 */ /* 0x000f280000300800 */
[----:B------:R0:W-:Y:S04]  /*17000*/  STS.U16 [R2+UR5+0x8800], R21 ;  /* 0x0088001502007988 */ /* 0x0001e80008000405 */
[----:B------:R1:W-:Y:S04]  /*17010*/  STS.U16 [R2+UR5+0x8200], R5 ;  /* 0x0082000502007988 */ /* 0x0003e80008000405 */
[----:B------:R-:W-:Y:S04]  /*17020*/  STS.U16 [R2+UR5+0x8c00], R16 ;  /* 0x008c001002007988 */ /* 0x000fe80008000405 */
[----:B------:R-:W-:Y:S01]  /*17030*/  STS.U16 [R2+UR5+0x8e00], R15 ;  /* 0x008e000f02007988 */ /* 0x000fe20008000405 */
[----:B0-----:R-:W-:Y:S01]  /*17040*/  LOP3.LUT R21, R2, 0x10, RZ, 0x3c, !PT ;  /* 0x0000001002157812 */ /* 0x001fe200078e3cff */
[----:B-1----:R-:W0:Y:S04]  /*17050*/  S2R R5, SR_TID.X ;  /* 0x0000000000057919 */ /* 0x002e280000002100 */
[----:B----4-:R-:W-:Y:S04]  /*17060*/  STS.U16 [R21+UR5+0x8080], R17 ;  /* 0x0080801115007988 */ /* 0x010fe80008000405 */
[----:B------:R1:W-:Y:S04]  /*17070*/  STS.U16 [R21+UR5+0x8280], R0 ;  /* 0x0082800015007988 */ /* 0x0003e80008000405 */
[----:B-1----:R-:W2:Y:S01]  /*17080*/  LDL.LU R0, [R1+0x248c] ;  /* 0x00248c0001007983 */ /* 0x002ea20000300800 */
[----:B0-----:R-:W-:-:S03]  /*17090*/  LOP3.LUT R5, R5, 0x3f, RZ, 0xc0, !PT ;  /* 0x0000003f05057812 */ /* 0x001fc600078ec0ff */
[----:B------:R-:W-:Y:S02]  /*170a0*/  STS.U16 [R21+UR5+0x8480], R29 ;  /* 0x0084801d15007988 */ /* 0x000fe40008000405 */
[----:B------:R-:W-:Y:S02]  /*170b0*/  IMAD.SHL.U32 R5, R5, 0x2, RZ ;  /* 0x0000000205057824 */ /* 0x000fe400078e00ff */
[----:B------:R-:W-:Y:S04]  /*170c0*/  STS.U16 [R21+UR5+0x8680], R24 ;  /* 0x0086801815007988 */ /* 0x000fe80008000405 */
[----:B------:R-:W-:Y:S04]  /*170d0*/  STS.U16 [R21+UR5+0x8880], R20 ;  /* 0x0088801415007988 */ /* 0x000fe80008000405 */
[----:B------:R-:W-:Y:S01]  /*170e0*/  STS.U16 [R21+UR5+0x8a80], R14 ;  /* 0x008a800e15007988 */ /* 0x000fe20008000405 */
[----:B------:R-:W-:-:S03]  /*170f0*/  LOP3.LUT R5, R5, 0x20, RZ, 0x3c, !PT ;  /* 0x0000002005057812 */ /* 0x000fc600078e3cff */
[----:B------:R-:W-:Y:S04]  /*17100*/  STS.U16 [R21+UR5+0x8c80], R13 ;  /* 0x008c800d15007988 */ /* 0x000fe80008000405 */
[----:B------:R-:W-:Y:S04]  /*17110*/  STS.U16 [R21+UR5+0x8e80], R12 ;  /* 0x008e800c15007988 */ /* 0x000fe80008000405 */
[----:B---3--:R-:W-:Y:S04]  /*17120*/  STS.U16 [R5+UR5+0x8100], R25 ;  /* 0x0081001905007988 */ /* 0x008fe80008000405 */
[----:B------:R-:W-:Y:S04]  /*17130*/  STS.U16 [R5+UR5+0x8300], R4 ;  /* 0x0083000405007988 */ /* 0x000fe80008000405 */
[----:B------:R-:W-:Y:S04]  /*17140*/  STS.U16 [R5+UR5+0x8500], R27 ;  /* 0x0085001b05007988 */ /* 0x000fe80008000405 */
[----:B------:R-:W-:Y:S04]  /*17150*/  STS.U16 [R5+UR5+0x8700], R23 ;  /* 0x0087001705007988 */ /* 0x000fe80008000405 */
[----:B------:R-:W-:Y:S04]  /*17160*/  STS.U16 [R5+UR5+0x8900], R19 ;  /* 0x0089001305007988 */ /* 0x000fe80008000405 */
[----:B------:R-:W-:Y:S04]  /*17170*/  STS.U16 [R5+UR5+0x8b00], R11 ;  /* 0x008b000b05007988 */ /* 0x000fe80008000405 */
[----:B------:R-:W-:Y:S04]  /*17180*/  STS.U16 [R5+UR5+0x8d00], R10 ;  /* 0x008d000a05007988 */ /* 0x000fe80008000405 */
[----:B------:R0:W-:Y:S02]  /*17190*/  STS.U16 [R5+UR5+0x8f00], R9 ;  /* 0x008f000905007988 */ /* 0x0001e40008000405 */
[----:B0-----:R-:W0:Y:S02]  /*171a0*/  S2R R5, SR_TID.X ;  /* 0x0000000000057919 */ /* 0x001e240000002100 */
[C---:B0-----:R-:W-:Y:S01]  /*171b0*/  IMAD.SHL.U32 R16, R5.reuse, 0x2, RZ ;  /* 0x0000000205107824 */ /* 0x041fe200078e00ff */
[----:B------:R-:W-:Y:S01]  /*171c0*/  LOP3.LUT R5, R5, 0x7, RZ, 0xc0, !PT ;  /* 0x0000000705057812 */ /* 0x000fe200078ec0ff */
[----:B--2---:R0:W-:Y:S02]  /*171d0*/  STS.U16 [R0+UR5+0x8180], R3 ;  /* 0x0081800300007988 */ /* 0x0041e40008000405 */
[----:B0-----:R-:W0:Y:S02]  /*171e0*/  S2R R3, SR_TID.X ;  /* 0x0000000000037919 */ /* 0x001e240000002100 */
[----:B------:R1:W-:Y:S04]  /*171f0*/  STS.U16 [R0+UR5+0x8380], R28 ;  /* 0x0083801c00007988 */ /* 0x0003e80008000405 */
[----:B------:R-:W-:Y:S04]  /*17200*/  STS.U16 [R0+UR5+0x8580], R26 ;  /* 0x0085801a00007988 */ /* 0x000fe80008000405 */
[----:B------:R-:W-:Y:S04]  /*17210*/  STS.U16 [R0+UR5+0x8780], R22 ;  /* 0x0087801600007988 */ /* 0x000fe80008000405 */
[----:B------:R-:W-:Y:S04]  /*17220*/  STS.U16 [R0+UR5+0x8980], R18 ;  /* 0x0089801200007988 */ /* 0x000fe80008000405 */
[----:B------:R-:W-:Y:S04]  /*17230*/  STS.U16 [R0+UR5+0x8b80], R8 ;  /* 0x008b800800007988 */ /* 0x000fe80008000405 */
[----:B------:R-:W-:Y:S04]  /*17240*/  STS.U16 [R0+UR5+0x8d80], R7 ;  /* 0x008d800700007988 */ /* 0x000fe80008000405 */
[----:B------:R-:W-:Y:S04]  /*17250*/  STS.U16 [R0+UR5+0x8f80], R6 ;  /* 0x008f800600007988 */ /* 0x000fe80008000405 */
[----:B-1----:R-:W2:Y:S01]  /*17260*/  LDL.LU R28, [R1+0x2488] ;  /* 0x00248800011c7983 */ /* 0x002ea20000300800 */
[----:B------:R-:W-:Y:S01]  /*17270*/  BAR.SYNC.DEFER_BLOCKING 0x0 ;  /* 0x0000000000007b1d */ /* 0x000fe20000010000 */
[----:B0-----:R-:W-:-:S05]  /*17280*/  IMAD.SHL.U32 R3, R3, 0x8, RZ ;  /* 0x0000000803037824 */ /* 0x001fca00078e00ff */
[----:B------:R-:W-:-:S05]  /*17290*/  LOP3.LUT R3, R3, 0x30, RZ, 0xc0, !PT ;  /* 0x0000003003037812 */ /* 0x000fca00078ec0ff */
[----:B------:R-:W-:-:S05]  /*172a0*/  IMAD R5, R5, 0x40, R3 ;  /* 0x0000004005057824 */ /* 0x000fca00078e0203 */
[----:B------:R-:W-:-:S05]  /*172b0*/  LOP3.LUT R5, R5, 0x30, R16, 0x78, !PT ;  /* 0x0000003005057812 */ /* 0x000fca00078e7810 */
[----:B------:R-:W0:Y:S04]  /*172c0*/  LDSM.16.M88.4 R12, [R5+UR5+0x8000] ;  /* 0x00800005050c783b */ /* 0x000e280008000200 */
[----:B------:R-:W1:Y:S04]  /*172d0*/  LDSM.16.M88.4 R16, [R5+UR5+0x8200] ;  /* 0x008200050510783b */ /* 0x000e680008000200 */
[----:B------:R-:W-:Y:S04]  /*172e0*/  LDSM.16.M88.4 R20, [R5+UR5+0x8a00] ;  /* 0x008a00050514783b */ /* 0x000fe80008000200 */
[----:B------:R-:W-:Y:S04]  /*172f0*/  LDSM.16.M88.4 R24, [R5+UR5+0x8e00] ;  /* 0x008e00050518783b */ /* 0x000fe80008000200 */
[----:B0-----:R-:W-:Y:S01]  /*17300*/  STL.64 [R1+0x60], R12 ;  /* 0x0000600c01007387 */ /* 0x001fe20000100a00 */
[----:B------:R-:W-:-:S03]  /*17310*/  IMAD.MOV.U32 R2, RZ, RZ, R12 ;  /* 0x000000ffff027224 */ /* 0x000fc600078e000c */
[----:B------:R-:W-:Y:S01]  /*17320*/  STL.64 [R1+0x68], R14 ;  /* 0x0000680e01007387 */ /* 0x000fe20000100a00 */
[----:B------:R-:W-:-:S03]  /*17330*/  IMAD.MOV.U32 R0, RZ, RZ, R13 ;  /* 0x000000ffff007224 */ /* 0x000fc600078e000d */
[----:B------:R-:W0:Y:S04]  /*17340*/  LDSM.16.M88.4 R12, [R5+UR5+0x8400] ;  /* 0x00840005050c783b */ /* 0x000e280008000200 */
[----:B-1----:R-:W-:Y:S04]  /*17350*/  STL.64 [R1+0x50], R16 ;  /* 0x0000501001007387 */ /* 0x002fe80000100a00 */
[----:B------:R1:W-:Y:S04]  /*17360*/  STL.64 [R1+0x58], R18 ;  /* 0x0000581201007387 */ /* 0x0003e80000100a00 */
[----:B0-----:R-:W-:Y:S01]  /*17370*/  STL.64 [R1+0x40], R12 ;  /* 0x0000400c01007387 */ /* 0x001fe20000100a00 */
[----:B------:R-:W-:-:S03]  /*17380*/  IMAD.MOV.U32 R4, RZ, RZ, R12 ;  /* 0x000000ffff047224 */ /* 0x000fc600078e000c */
[----:B------:R-:W-:Y:S01]  /*17390*/  STL.64 [R1+0x48], R14 ;  /* 0x0000480e01007387 */ /* 0x000fe20000100a00 */
[----:B------:R-:W-:-:S03]  /*173a0*/  IMAD.MOV.U32 R3, RZ, RZ, R13 ;  /* 0x000000ffff037224 */ /* 0x000fc600078e000d */
[----:B------:R-:W0:Y:S01]  /*173b0*/  LDSM.16.M88.4 R12, [R5+UR5+0x8600] ;  /* 0x00860005050c783b */ /* 0x000e220008000200 */
[----:B-1----:R-:W-:Y:S02]  /*173c0*/  IMAD.MOV.U32 R18, RZ, RZ, R20 ;  /* 0x000000ffff127224 */ /* 0x002fe400078e0014 */
[----:B------:R-:W-:Y:S01]  /*173d0*/  IMAD.MOV.U32 R17, RZ, RZ, R21 ;  /* 0x000000ffff117224 */ /* 0x000fe200078e0015 */
[----:B0-----:R-:W-:Y:S04]  /*173e0*/  STL.64 [R1+0x30], R12 ;  /* 0x0000300c01007387 */ /* 0x001fe80000100a00 */
[----:B------:R-:W-:Y:S01]  /*173f0*/  STL.64 [R1+0x38], R14 ;  /* 0x0000380e01007387 */ /* 0x000fe20000100a00 */
[----:B------:R-:W-:-:S03]  /*17400*/  IMAD.MOV.U32 R29, RZ, RZ, R15 ;  /* 0x000000ffff1d7224 */ /* 0x000fc600078e000f */
[----:B------:R-:W0:Y:S04]  /*17410*/  LDSM.16.M88.4 R12, [R5+UR5+0x8800] ;  /* 0x00880005050c783b */ /* 0x000e280008000200 */
[----:B------:R-:W-:Y:S04]  /*17420*/  STL [R1+0x1d80], R29 ;  /* 0x001d801d01007387 */ /* 0x000fe80000100800 */
[----:B------:R-:W-:Y:S04]  /*17430*/  STL.64 [R1+0x10], R20 ;  /* 0x0000101401007387 */ /* 0x000fe80000100a00 */
[----:B------:R-:W-:Y:S04]  /*17440*/  STL.64 [R1+0x18], R22 ;  /* 0x0000181601007387 */ /* 0x000fe80000100a00 */
[----:B------:R-:W-:Y:S04]  /*17450*/  STL [R1+0x246c], R18 ;  /* 0x00246c1201007387 */ /* 0x000fe80000100800 */
[----:B------:R-:W-:Y:S04]  /*17460*/  STL [R1+0x2468], R17 ;  /* 0x0024681101007387 */ /* 0x000fe80000100800 */
[----:B------:R-:W1:Y:S04]  /*17470*/  LDSM.16.M88.4 R20, [R5+UR5+0x8c00] ;  /* 0x008c00050514783b */ /* 0x000e680008000200 */
[----:B0-----:R-:W-:Y:S04]  /*17480*/  STL.64 [R1+0x20], R12 ;  /* 0x0000200c01007387 */ /* 0x001fe80000100a00 */
[----:B------:R-:W-:Y:S04]  /*17490*/  STL.64 [R1+0x28], R14 ;  /* 0x0000280e01007387 */ /* 0x000fe80000100a00 */
[----:B------:R0:W-:Y:S04]  /*174a0*/  STL.64 [R1+0x2430], R12 ;  /* 0x0024300c01007387 */ /* 0x0001e80000100a00 */
[----:B0-----:R-:W3:Y:S04]  /*174b0*/  LDL.64 R12, [R1+0x30] ;  /* 0x00003000010c7983 */ /* 0x001ee80000100a00 */
[----:B--2---:R-:W0:Y:S04]  /*174c0*/  LDSM.16.MT88.4 R8, [R28+UR5] ;  /* 0x000000051c08783b */ /* 0x004e280008004200 */
[----:B---3--:R2:W-:Y:S04]  /*174d0*/  STL.64 [R1+0x2448], R12 ;  /* 0x0024480c01007387 */ /* 0x0085e80000100a00 */
[----:B------:R-:W3:Y:S04]  /*174e0*/  LDL.LU.64 R16, [R1+0x1c0] ;  /* 0x0001c00001107983 */ /* 0x000ee80000300a00 */
[----:B------:R-:W4:Y:S01]  /*174f0*/  LDL.LU.64 R18, [R1+0x1c8] ;  /* 0x0001c80001127983 */ /* 0x000f220000300a00 */
[----:B--2---:R-:W-:-:S02]  /*17500*/  IMAD.MOV.U32 R12, RZ, RZ, R4 ;  /* 0x000000ffff0c7224 */ /* 0x004fc400078e0004 */
[----:B------:R-:W-:Y:S01]  /*17510*/  IMAD.MOV.U32 R13, RZ, RZ, R3 ;  /* 0x000000ffff0d7224 */ /* 0x000fe200078e0003 */
[----:B------:R-:W2:Y:S04]  /*17520*/  LDSM.16.MT88.4 R4, [R28+UR5+0x80] ;  /* 0x000080051c04783b */ /* 0x000ea80008004200 */
[----:B----4-:R-:W-:Y:S04]  /*17530*/  STL.64 [R1+0x2478], R18 ;  /* 0x0024781201007387 */ /* 0x010fe80000100a00 */
[----:B---3--:R-:W-:Y:S04]  /*17540*/  STL.64 [R1+0x2470], R16 ;  /* 0x0024701001007387 */ /* 0x008fe80000100a00 */
[----:B------:R3:W-:Y:S04]  /*17550*/  STL.64 [R1+0x2460], R12 ;  /* 0x0024600c01007387 */ /* 0x0007e80000100a00 */
[----:B---3--:R-:W3:Y:S04]  /*17560*/  LDL.64 R12, [R1+0x50] ;  /* 0x00005000010c7983 */ /* 0x008ee80000100a00 */
[----:B---3--:R3:W-:Y:S04]  /*17570*/  STL.64 [R1+0x2480], R12 ;  /* 0x0024800c01007387 */ /* 0x0087e80000100a00 */
[----:B---3--:R-:W0:Y:S04]  /*17580*/  LDL.LU.64 R12, [R1+0x1d0] ;  /* 0x0001d000010c7983 */ /* 0x008e280000300a00 */
[----:B------:R-:W0:Y:S04]  /*17590*/  LDL.LU.64 R14, [R1+0x1d8] ;  /* 0x0001d800010e7983 */ /* 0x000e280000300a00 */
[----:B-1----:R-:W-:Y:S04]  /*175a0*/  STL.64 [R1], R20 ;  /* 0x0000001401007387 */ /* 0x002fe80000100a00 */
[----:B------:R-:W-:Y:S04]  /*175b0*/  STL.64 [R1+0x8], R22 ;  /* 0x0000081601007387 */ /* 0x000fe80000100a00 */
[----:B------:R1:W-:Y:S04]  /*175c0*/  STL.64 [R1+0x2418], R20 ;  /* 0x0024181401007387 */ /* 0x0003e80000100a00 */
[----:B-1----:R-:W3:Y:S04]  /*175d0*/  LDL.LU.64 R20, [R1+0x530] ;  /* 0x0005300001147983 */ /* 0x002ee80000300a00 */
[----:B------:R-:W4:Y:S04]  /*175e0*/  LDL.LU.64 R22, [R1+0x538] ;  /* 0x0005380001167983 */ /* 0x000f280000300a00 */
[----:B----4-:R-:W-:Y:S04]  /*175f0*/  STL.64 [R1+0x2428], R22 ;  /* 0x0024281601007387 */ /* 0x010fe80000100a00 */
[----:B---3--:R1:W-:Y:S04]  /*17600*/  STL.64 [R1+0x2420], R20 ;  /* 0x0024201401007387 */ /* 0x0083e80000100a00 */
[----:B-1----:R-:W3:Y:S04]  /*17610*/  LDL.LU.64 R20, [R1+0x380] ;  /* 0x0003800001147983 */ /* 0x002ee80000300a00 */
[----:B------:R-:W4:Y:S01]  /*17620*/  LDL.LU.64 R22, [R1+0x388] ;  /* 0x0003880001167983 */ /* 0x000f220000300a00 */
[----:B------:R-:W-:-:S02]  /*17630*/  IMAD.MOV.U32 R16, RZ, RZ, R2 ;  /* 0x000000ffff107224 */ /* 0x000fc400078e0002 */
[----:B------:R-:W-:Y:S01]  /*17640*/  IMAD.MOV.U32 R17, RZ, RZ, R0 ;  /* 0x000000ffff117224 */ /* 0x000fe200078e0000 */
[----:B----4-:R-:W-:Y:S04]  /*17650*/  STL.64 [R1+0x2440], R22 ;  /* 0x0024401601007387 */ /* 0x010fe80000100a00 */
[----:B---3--:R1:W-:Y:S04]  /*17660*/  STL.64 [R1+0x2438], R20 ;  /* 0x0024381401007387 */ /* 0x0083e80000100a00 */
[----:B-1----:R-:W3:Y:S04]  /*17670*/  LDL.LU.64 R20, [R1+0x1a0] ;  /* 0x0001a00001147983 */ /* 0x002ee80000300a00 */
[----:B------:R-:W4:Y:S01]  /*17680*/  LDL.LU.64 R22, [R1+0x1a8] ;  /* 0x0001a80001167983 */ /* 0x000f220000300a00 */
[C---:B0-----:R-:W-:Y:S03]  /*17690*/  HMMA.16816.F32.BF16 R16, R8.reuse, R16, R12 ;  /* 0x000000100810723c */ /* 0x041fe6000004180c */
[----:B----4-:R-:W-:Y:S04]  /*176a0*/  STL.64 [R1+0x2458], R22 ;  /* 0x0024581601007387 */ /* 0x010fe80000100a00 */
[----:B---3--:R0:W-:Y:S04]  /*176b0*/  STL.64 [R1+0x2450], R20 ;  /* 0x0024501401007387 */ /* 0x0081e80000100a00 */
[----:B0-----:R-:W3:Y:S04]  /*176c0*/  LDL.LU.64 R20, [R1+0x1b0] ;  /* 0x0001b00001147983 */ /* 0x001ee80000300a00 */
[----:B------:R-:W3:Y:S04]  /*176d0*/  LDL.LU.64 R22, [R1+0x1b8] ;  /* 0x0001b80001167983 */ /* 0x000ee80000300a00 */
[----:B------:R-:W-:Y:S04]  /*176e0*/  STL [R1+0x1d04], R26 ;  /* 0x001d041a01007387 */ /* 0x000fe80000100800 */
[----:B------:R-:W-:Y:S04]  /*176f0*/  STL [R1+0x1d00], R27 ;  /* 0x001d001b01007387 */ /* 0x000fe80000100800 */
[----:B--2---:R-:W-:Y:S04]  /*17700*/  STL.64 [R1+0x2410], R6 ;  /* 0x0024100601007387 */ /* 0x004fe80000100a00 */
[----:B------:R0:W-:Y:S04]  /*17710*/  STL.64 [R1+0x2408], R4 ;  /* 0x0024080401007387 */ /* 0x0001e80000100a00 */
[----:B0-----:R-:W2:Y:S04]  /*17720*/  LDL.LU.64 R4, [R1+0x710] ;  /* 0x0007100001047983 */ /* 0x001ea80000300a00 */
[----:B------:R-:W2:Y:S04]  /*17730*/  LDL.LU.64 R6, [R1+0x718] ;  /* 0x0007180001067983 */ /* 0x000ea80000300a00 */
[----:B------:R-:W4:Y:S04]  /*17740*/  LDL.LU.64 R12, [R1+0x2480] ;  /* 0x00248000010c7983 */ /* 0x000f280000300a00 */
[----:B------:R-:W-:Y:S04]  /*17750*/  STL.64 [R1+0x1d0], R16 ;  /* 0x0001d01001007387 */ /* 0x000fe80000100a00 */
[----:B------:R0:W-:Y:S04]  /*17760*/  STL.64 [R1+0x1d8], R18 ;  /* 0x0001d81201007387 */ /* 0x0001e80000100a00 */
[----:B0-----:R-:W4:Y:S04]  /*17770*/  LDL.LU.64 R18, [R1+0x2478] ;  /* 0x0024780001127983 */ /* 0x001f280000300a00 */
[----:B------:R-:W4:Y:S02]  /*17780*/  LDL.LU.64 R16, [R1+0x2470] ;  /* 0x0024700001107983 */ /* 0x000f240000300a00 */
[----:B----4-:R-:W-:Y:S01]  /*17790*/  HMMA.16816.F32.BF16 R16, R8, R12, R16 ;  /* 0x0000000c0810723c */ /* 0x010fe20000041810 */
[----:B------:R-:W-:-:S15]  /*177a0*/  IMAD.MOV.U32 R3, RZ, RZ, R13 ;  /* 0x000000ffff037224 */ /* 0x000fde00078e000d */
[----:B------:R-:W-:-:S03]  /*177b0*/  NOP ;  /* 0x0000000000007918 */ /* 0x000fc60000000000 */
[----:B------:R0:W-:Y:S04]  /*177c0*/  STL.64 [R1+0x1c0], R16 ;  /* 0x0001c01001007387 */ /* 0x0001e80000100a00 */
[----:B------:R1:W-:Y:S01]  /*177d0*/  STL.64 [R1+0x1c8], R18 ;  /* 0x0001c81201007387 */ /* 0x0003e20000100a00 */
[----:B0-----:R-:W-:-:S03]  /*177e0*/  IMAD.MOV.U32 R16, RZ, RZ, R12 ;  /* 0x000000ffff107224 */ /* 0x001fc600078e000c */
[----:B-1----:R-:W4:Y:S04]  /*177f0*/  LDL.LU R18, [R1+0x246c] ;  /* 0x00246c0001127983 */ /* 0x002f280000300800 */
[----:B------:R-:W2:Y:S04]  /*17800*/  LDL.LU R17, [R1+0x2468] ;  /* 0x0024680001117983 */ /* 0x000ea80000300800 */
[----:B------:R-:W3:Y:S02]  /*17810*/  LDL.LU.64 R12, [R1+0x2460] ;  /* 0x00246000010c7983 */ /* 0x000ee40000300a00 */
[----:B---3--:R-:W-:Y:S02]  /*17820*/  HMMA.16816.F32.BF16 R12, R8, R12, R20 ;  /* 0x0000000c080c723c */ /* 0x008fe40000041814 */
[----:B------:R-:W3:Y:S04]  /*17830*/  LDL.LU.64 R22, [R1+0x2458] ;  /* 0x0024580001167983 */ /* 0x000ee80000300a00 */
[----:B------:R-:W3:-:S13]  /*17840*/  LDL.LU.64 R20, [R1+0x2450] ;  /* 0x0024500001147983 */ /* 0x000eda0000300a00 */
[----:B------:R0:W-:Y:S04]  /*17850*/  STL.64 [R1+0x1b0], R12 ;  /* 0x0001b00c01007387 */ /* 0x0001e80000100a00 */
[----:B------:R-:W-:Y:S04]  /*17860*/  STL.64 [R1+0x1b8], R14 ;  /* 0x0001b80e01007387 */ /* 0x000fe80000100a00 */
[----:B0-----:R-:W3:Y:S02]  /*17870*/  LDL.LU.64 R12, [R1+0x2448] ;  /* 0x00244800010c7983 */ /* 0x001ee40000300a00 */
[----:B---3--:R-:W-:Y:S01]  /*17880*/  HMMA.16816.F32.BF16 R20, R8, R12, R20 ;  /* 0x0000000c0814723c */ /* 0x008fe20000041814 */
[----:B------:R-:W-:-:S02]  /*17890*/  IMAD.MOV.U32 R2, RZ, RZ, R12 ;  /* 0x000000ffff027224 */ /* 0x000fc400078e000c */
[----:B------:R-:W-:-:S15]  /*178a0*/  IMAD.MOV.U32 R0, RZ, RZ, R13 ;  /* 0x000000ffff007224 */ /* 0x000fde00078e000d */
[----:B------:R-:W-:Y:S01]  /*178b0*/  NOP ;  /* 0x0000000000007918 */ /* 0x000fe20000000000 */
[----:B------:R-:W-:Y:S04]  /*178c0*/  STL.64 [R1+0x1a0], R20 ;  /* 0x0001a01401007387 */ /* 0x000fe80000100a00 */
[----:B------:R0:W-:Y:S04]  /*178d0*/  STL.64 [R1+0x1a8], R22 ;  /* 0x0001a81601007387 */ /* 0x0001e80000100a00 */
[----:B0-----:R-:W3:Y:S04]  /*178e0*/  LDL.LU.64 R22, [R1+0x2440] ;  /* 0x0024400001167983 */ /* 0x001ee80000300a00 */
[----:B------:R-:W3:Y:S04]  /*178f0*/  LDL.LU.64 R20, [R1+0x2438] ;  /* 0x0024380001147983 */ /* 0x000ee80000300a00 */
[----:B------:R-:W3:Y:S02]  /*17900*/  LDL.LU.64 R12, [R1+0x2430] ;  /* 0x00243000010c7983 */ /* 0x000ee40000300a00 */
[----:B---3--:R-:W-:-:S15]  /*17910*/  HMMA.16816.F32.BF16 R20, R8, R12, R20 ;  /* 0x0000000c0814723c */ /* 0x008fde0000041814 */
[----:B------:R-:W-:-:S04]  /*17920*/  NOP ;  /* 0x0000000000007918 */ /* 0x000fc80000000000 */
[----:B------:R-:W-:Y:S04]  /*17930*/  STL.64 [R1+0x380], R20 ;  /* 0x0003801401007387 */ /* 0x000fe80000100a00 */
[----:B------:R0:W-:Y:S04]  /*17940*/  STL.64 [R1+0x388], R22 ;  /* 0x0003881601007387 */ /* 0x0001e80000100a00 */
[----:B0-----:R-:W3:Y:S04]  /*17950*/  LDL.LU.64 R22, [R1+0x2428] ;  /* 0x0024280001167983 */ /* 0x001ee80000300a00 */
[----:B------:R-:W3:Y:S04]  /*17960*/  LDL.LU.64 R20, [R1+0x2420] ;  /* 0x0024200001147983 */ /* 0x000ee80000300a00 */
[----:B------:R4:W-:Y:S02]  /*17970*/  STL.64 [R1+0x23c0], R12 ;  /* 0x0023c00c01007387 */ /* 0x0009e40000100a00 */
[----:B----4-:R-:W-:-:S02]  /*17980*/  IMAD.MOV.U32 R12, RZ, RZ, R18 ;  /* 0x000000ffff0c7224 */ /* 0x010fc400078e0012 */
[----:B--2---:R-:W-:-:S07]  /*17990*/  IMAD.MOV.U32 R13, RZ, RZ, R17 ;  /* 0x000000ffff0d7224 */ /* 0x004fce00078e0011 */
[----:B---3--:R-:W-:Y:S01]  /*179a0*/  HMMA.16816.F32.BF16 R12, R8, R12, R20 ;  /* 0x0000000c080c723c */ /* 0x008fe20000041814 */
[----:B------:R-:W2:-:S15]  /*179b0*/  LDL.LU.64 R20, [R1+0x2418] ;  /* 0x0024180001147983 */ /* 0x000e9e0000300a00 */
[----:B------:R-:W-:-:S03]  /*179c0*/  NOP ;  /* 0x0000000000007918 */ /* 0x000fc60000000000 */
[----:B------:R-:W-:Y:S01]  /*179d0*/  IMAD.MOV.U32 R29, RZ, RZ, R13 ;  /* 0x000000ffff1d7224 */ /* 0x000fe200078e000d */
[----:B------:R-:W-:Y:S04]  /*179e0*/  STL [R1+0x530], R12 ;  /* 0x0005300c01007387 */ /* 0x000fe80000100800 */
[----:B------:R-:W-:Y:S04]  /*179f0*/  STL.64 [R1+0x538], R14 ;  /* 0x0005380e01007387 */ /* 0x000fe80000100a00 */
[----:B------:R-:W-:Y:S01]  /*17a00*/  STL [R1+0x1df8], R29 ;  /* 0x001df81d01007387 */ /* 0x000fe20000100800 */
[----:B--2---:R-:W-:-:S15]  /*17a10*/  HMMA.16816.F32.BF16 R4, R8, R20, R4 ;  /* 0x000000140804723c */ /* 0x004fde0000041804 */
[----:B------:R-:W-:-:S04]  /*17a20*/  NOP ;  /* 0x0000000000007918 */ /* 0x000fc80000000000 */
[----:B------:R0:W-:Y:S01]  /*17a30*/  STL.64 [R1+0x710], R4 ;  /* 0x0007100401007387 */ /* 0x0001e20000100a00 */
[----:B------:R-:W-:Y:S02]  /*17a40*/  IMAD.MOV.U32 R26, RZ, RZ, R6 ;  /* 0x000000ffff1a7224 */ /* 0x000fe400078e0006 */
[----:B------:R-:W-:Y:S01]  /*17a50*/  IMAD.MOV.U32 R27, RZ, RZ, R7 ;  /* 0x000000ffff1b7224 */ /* 0x000fe200078e0007 */
[----:B0-----:R-:W2:Y:S04]  /*17a60*/  LDL.LU.64 R4, [R1+0x700] ;  /* 0x0007000001047983 */ /* 0x001ea80000300a00 */
[----:B------:R-:W2:Y:S04]  /*17a70*/  LDL.LU.64 R6, [R1+0x708] ;  /* 0x0007080001067983 */ /* 0x000ea80000300a00 */
[----:B------:R-:W3:Y:S04]  /*17a80*/  LDL.LU.64 R12, [R1+0x830] ;  /* 0x00083000010c7983 */ /* 0x000ee80000300a00 */
[----:B------:R-:W4:Y:S04]  /*17a90*/  LDL.LU.64 R14, [R1+0x838] ;  /* 0x00083800010e7983 */ /* 0x000f280000300a00 */
[----:B----4-:R-:W-:Y:S04]  /*17aa0*/  STL.64 [R1+0x23d0], R14 ;  /* 0x0023d00e01007387 */ /* 0x010fe80000100a00 */
[----:B---3--:R0:W-:Y:S04]  /*17ab0*/  STL.64 [R1+0x23c8], R12 ;  /* 0x0023c80c01007387 */ /* 0x0081e80000100a00 */
[----:B0-----:R-:W3:Y:S01]  /*17ac0*/  LDL.64 R12, [R1+0x40] ;  /* 0x00004000010c7983 */ /* 0x001ee20000100a00 */
[----:B------:R-:W-:-:S03]  /*17ad0*/  IMAD.MOV.U32 R29, RZ, RZ, R21 ;  /* 0x000000ffff1d7224 */ /* 0x000fc600078e0015 */
[----:B---3--:R0:W-:Y:S02]  /*17ae0*/  STL.64 [R1+0x23e8], R12 ;  /* 0x0023e80c01007387 */ /* 0x0081e40000100a00 */
[----:B0-----:R-:W-:Y:S02]  /*17af0*/  IMAD.MOV.U32 R12, RZ, RZ, R16 ;  /* 0x000000ffff0c7224 */ /* 0x001fe400078e0010 */
[----:B------:R-:W-:Y:S01]  /*17b00*/  IMAD.MOV.U32 R13, RZ, RZ, R3 ;  /* 0x000000ffff0d7224 */ /* 0x000fe200078e0003 */
[----:B------:R-:W3:Y:S04]  /*17b10*/  LDL.LU.64 R16, [R1+0x860] ;  /* 0x0008600001107983 */ /* 0x000ee80000300a00 */
[----:B------:R-:W3:Y:S04]  /*17b20*/  LDL.LU.64 R18, [R1+0x868] ;  /* 0x0008680001127983 */ /* 0x000ee80000300a00 */
[----:B------:R0:W-:Y:S04]  /*17b30*/  STL.64 [R1+0x2400], R12 ;  /* 0x0024000c01007387 */ /* 0x0001e80000100a00 */
[----:B0-----:R-:W3:Y:S04]  /*17b40*/  LDL.64 R12, [R1+0x60] ;  /* 0x00006000010c7983 */ /* 0x001ee80000100a00 */
[----:B------:R-:W4:Y:S04]  /*17b50*/  LDL.LU.64 R20, [R1+0x820] ;  /* 0x0008200001147983 */ /* 0x000f280000300a00 */
[----:B------:R-:W2:Y:S04]  /*17b60*/  LDL.LU.64 R22, [R1+0x828] ;  /* 0x0008280001167983 */ /* 0x000ea80000300a00 */
[----:B--2---:R-:W-:Y:S04]  /*17b70*/  STL.64 [R1+0x23e0], R22 ;  /* 0x0023e01601007387 */ /* 0x004fe80000100a00 */
[----:B----4-:R0:W-:Y:S04]  /*17b80*/  STL.64 [R1+0x23d8], R20 ;  /* 0x0023d81401007387 */ /* 0x0101e80000100a00 */
[----:B0-----:R-:W2:Y:S04]  /*17b90*/  LDL.LU.64 R20, [R1+0x840] ;  /* 0x0008400001147983 */ /* 0x001ea80000300a00 */
[----:B------:R-:W4:Y:S01]  /*17ba0*/  LDL.LU.64 R22, [R1+0x848] ;  /* 0x0008480001167983 */ /* 0x000f220000300a00 */
[----:B------:R-:W-:Y:S03]  /*17bb0*/  HMMA.16816.F32.BF16 R8, R8, R24, R4 ;  /* 0x000000180808723c */ /* 0x000fe60000041804 */
[----:B----4-:R-:W-:Y:S04]  /*17bc0*/  STL.64 [R1+0x23f8], R22 ;  /* 0x0023f81601007387 */ /* 0x010fe80000100a00 */
[----:B--2---:R0:W-:Y:S04]  /*17bd0*/  STL.64 [R1+0x23f0], R20 ;  /* 0x0023f01401007387 */ /* 0x0041e80000100a00 */
[----:B0-----:R-:W2:Y:S04]  /*17be0*/  LDL.LU.64 R20, [R1+0x850] ;  /* 0x0008500001147983 */ /* 0x001ea80000300a00 */
[----:B------:R-:W2:Y:S04]  /*17bf0*/  LDL.LU.64 R22, [R1+0x858] ;  /* 0x0008580001167983 */ /* 0x000ea80000300a00 */
[----:B------:R-:W-:Y:S04]  /*17c00*/  STL [R1+0x1e00], R27 ;  /* 0x001e001b01007387 */ /* 0x000fe80000100800 */
[----:B------:R-:W-:Y:S04]  /*17c10*/  STL [R1+0x1dfc], R26 ;  /* 0x001dfc1a01007387 */ /* 0x000fe80000100800 */
[----:B------:R-:W3:Y:S04]  /*17c20*/  LDL.LU.64 R6, [R1+0x2410] ;  /* 0x0024100001067983 */ /* 0x000ee80000300a00 */
[----:B------:R-:W3:Y:S04]  /*17c30*/  LDL.LU.64 R4, [R1+0x2408] ;  /* 0x0024080001047983 */ /* 0x000ee80000300a00 */
[----:B------:R-:W-:Y:S04]  /*17c40*/  STL.64 [R1+0x700], R8 ;  /* 0x0007000801007387 */ /* 0x000fe80000100a00 */
[----:B------:R-:W-:Y:S01]  /*17c50*/  STL.64 [R1+0x708], R10 ;  /* 0x0007080a01007387 */ /* 0x000fe20000100a00 */
[----:B---3--:R-:W-:-:S15]  /*17c60*/  HMMA.16816.F32.BF16 R16, R4, R12, R16 ;  /* 0x0000000c0410723c */ /* 0x008fde0000041810 */
[----:B------:R-:W-:-:S04]  /*17c70*/  NOP ;  /* 0x0000000000007918 */ /* 0x000fc80000000000 */
[----:B------:R0:W-:Y:S04]  /*17c80*/  STL.64 [R1+0x860], R16 ;  /* 0x0008601001007387 */ /* 0x0001e80000100a00 */
[----:B------:R-:W-:Y:S01]  /*17c90*/  STL.64 [R1+0x868], R18 ;  /* 0x0008681201007387 */ /* 0x000fe20000100a00 */
[----:B0-----:R-:W-:Y:S02]  /*17ca0*/  IMAD.MOV.U32 R17, RZ, RZ, R12 ;  /* 0x000000ffff117224 */ /* 0x001fe400078e000c */
[----:B------:R-:W-:Y:S02]  /*17cb0*/  IMAD.MOV.U32 R16, RZ, RZ, R13 ;  /* 0x000000ffff107224 */ /* 0x000fe400078e000d */
[----:B------:R-:W2:Y:S04]  /*17cc0*/  LDL.LU.64 R12, [R1+0x2400] ;  /* 0x00240000010c7983 */ /* 0x000ea80000300a00 */
[----:B------:R0:W-:Y:S04]  /*17cd0*/  STL.64 [R1+0x23b8], R16 ;  /* 0x0023b81001007387 */ /* 0x0001e80000100a00 */
[----:B0-----:R-:W3:Y:S04]  /*17ce0*/  LDL.LU.64 R16, [R1+0x810] ;  /* 0x0008100001107983 */ /* 0x001ee80000300a00 */
[----:B------:R-:W3:Y:S01]  /*17cf0*/  LDL.LU.64 R18, [R1+0x818] ;  /* 0x0008180001127983 */ /* 0x000ee20000300a00 */
[----:B--2---:R-:W-:Y:S03]  /*17d00*/  HMMA.16816.F32.BF16 R12, R4, R12, R20 ;  /* 0x0000000c040c723c */ /* 0x004fe60000041814 */
[----:B------:R-:W2:Y:S04]  /*17d10*/  LDL.LU.64 R22, [R1+0x23f8] ;  /* 0x0023f80001167983 */ /* 0x000ea80000300a00 */
[----:B------:R-:W2:-:S12]  /*17d20*/  LDL.LU.64 R20, [R1+0x23f0] ;  /* 0x0023f00001147983 */ /* 0x000e980000300a00 */
[----:B------:R0:W-:Y:S04]  /*17d30*/  STL.64 [R1+0x850], R12 ;  /* 0x0008500c01007387 */ /* 0x0001e80000100a00 */
[----:B------:R-:W-:Y:S04]  /*17d40*/  STL.64 [R1+0x858], R14 ;  /* 0x0008580e01007387 */ /* 0x000fe80000100a00 */
[----:B0-----:R-:W2:Y:S02]  /*17d50*/  LDL.LU.64 R12, [R1+0x23e8] ;  /* 0x0023e800010c7983 */ /* 0x001ea40000300a00 */
[----:B--2---:R-:W-:Y:S01]  /*17d60*/  HMMA.16816.F32.BF16 R20, R4, R12, R20 ;  /* 0x0000000c0414723c */ /* 0x004fe20000041814 */
[----:B------:R-:W-:-:S02]  /*17d70*/  IMAD.MOV.U32 R26, RZ, RZ, R12 ;  /* 0x000000ffff1a7224 */ /* 0x000fc400078e000c */
[----:B------:R-:W-:-:S15]  /*17d80*/  IMAD.MOV.U32 R3, RZ, RZ, R13 ;  /* 0x000000ffff037224 */ /* 0x000fde00078e000d */
[----:B------:R-:W-:Y:S01]  /*17d90*/  NOP ;  /* 0x0000000000007918 */ /* 0x000fe20000000000 */
[----:B------:R-:W-:Y:S04]  /*17da0*/  STL.64 [R1+0x840], R20 ;  /* 0x0008401401007387 */ /* 0x000fe80000100a00 */
[----:B------:R0:W-:Y:S04]  /*17db0*/  STL.64 [R1+0x848], R22 ;  /* 0x0008481601007387 */ /* 0x0001e80000100a00 */
[----:B0-----:R-:W2:Y:S04]  /*17dc0*/  LDL.LU.64 R22, [R1+0x23e0] ;  /* 0x0023e00001167983 */ /* 0x001ea80000300a00 */
[----:B------:R-:W2:Y:S04]  /*17dd0*/  LDL.LU.64 R20, [R1+0x23d8] ;  /* 0x0023d80001147983 */ /* 0x000ea80000300a00 */
[----:B------:R-:W4:Y:S04]  /*17de0*/  LDL.LU.64 R14, [R1+0x23d0] ;  /* 0x0023d000010e7983 */ /* 0x000f280000300a00 */
[----:B------:R-:W4:Y:S01]  /*17df0*/  LDL.LU.64 R12, [R1+0x23c8] ;  /* 0x0023c800010c7983 */ /* 0x000f220000300a00 */
[----:B------:R-:W-:-:S02]  /*17e00*/  IMAD.MOV.U32 R8, RZ, RZ, R2 ;  /* 0x000000ffff087224 */ /* 0x000fc400078e0002 */
[----:B------:R-:W-:-:S07]  /*17e10*/  IMAD.MOV.U32 R9, RZ, RZ, R0 ;  /* 0x000000ffff097224 */ /* 0x000fce00078e0000 */
[----:B----4-:R-:W-:Y:S01]  /*17e20*/  HMMA.16816.F32.BF16 R8, R4, R8, R12 ;  /* 0x000000080408723c */ /* 0x010fe2000004180c */
[----:B------:R-:W2:-:S15]  /*17e30*/  LDL.LU.64 R12, [R1+0x23c0] ;  /* 0x0023c000010c7983 */ /* 0x000e9e0000300a00 */
[----:B------:R-:W-:-:S03]  /*17e40*/  NOP ;  /* 0x0000000000007918 */ /* 0x000fc60000000000 */
[----:B------:R-:W-:Y:S04]  /*17e50*/  STL.64 [R1+0x830], R8 ;  /* 0x0008300801007387 */ /* 0x000fe80000100a00 */
[----:B------:R-:W-:Y:S04]  /*17e60*/  STL.64 [R1+0x838], R10 ;  /* 0x0008380a01007387 */ /* 0x000fe80000100a00 */
[----:B------:R-:W-:Y:S01]  /*17e70*/  LDSM.16.MT88.4 R8, [R28+UR5+0x100] ;  /* 0x000100051c08783b */ /* 0x000fe20008004200 */
[----:B--2---:R-:W-:Y:S01]  /*17e80*/  HMMA.16816.F32.BF16 R20, R4, R12, R20 ;  /* 0x0000000c0414723c */ /* 0x004fe20000041814 */
[----:B------:R-:W-:-:S02]  /*17e90*/  IMAD.MOV.U32 R2, RZ, RZ, R12 ;  /* 0x000000ffff027224 */ /* 0x000fc400078e000c */
[----:B------:R-:W-:Y:S02]  /*17ea0*/  IMAD.MOV.U32 R0, RZ, RZ, R13 ;  /* 0x000000ffff007224 */ /* 0x000fe400078e000d */
[----:B------:R-:W0:-:S14]  /*17eb0*/  LDSM.16.MT88.4 R12, [R28+UR5+0x180] ;  /* 0x000180051c0c783b */ /* 0x000e1c0008004200 */
[----:B------:R1:W-:Y:S04]  /*17ec0*/  STL.64 [R1+0x820], R20 ;  /* 0x0008201401007387 */ /* 0x0003e80000100a00 */
[----:B------:R2:W-:Y:S04]  /*17ed0*/  STL.64 [R1+0x828], R22 ;  /* 0x0008281601007387 */ /* 0x0005e80000100a00 */
[----:B-1----:R-:W4:Y:S04]  /*17ee0*/  LDL.LU.64 R20, [R1+0x800] ;  /* 0x0008000001147983 */ /* 0x002f280000300a00 */
[----:B--2---:R-:W4:Y:S04]  /*17ef0*/  LDL.LU.64 R22, [R1+0x808] ;  /* 0x0008080001167983 */ /* 0x004f280000300a00 */
[----:B0-----:R-:W-:Y:S04]  /*17f00*/  STL.64 [R1+0x2368], R14 ;  /* 0x0023680e01007387 */ /* 0x001fe80000100a00 */
[----:B------:R0:W-:Y:S04]  /*17f10*/  STL.64 [R1+0x2360], R12 ;  /* 0x0023600c01007387 */ /* 0x0001e80000100a00 */
[----:B0-----:R-:W3:Y:S04]  /*17f20*/  LDL R12, [R1+0x10] ;  /* 0x00001000010c7983 */ /* 0x001ee80000100800 */
[----:B------:R-:W3:Y:S02]  /*17f30*/  LDL R13, [R1+0x14] ;  /* 0x00001400010d7983 */ /* 0x000ee40000100800 */
[----:B---3--:R-:W-:Y:S02]  /*17f40*/  HMMA.16816.F32.BF16 R12, R4, R12, R16 ;  /* 0x0000000c040c723c */ /* 0x008fe40000041810 */
[----:B------:R-:W2:-:S15]  /*17f50*/  LDL.LU.64 R16, [R1+0x23b8] ;  /* 0x0023b80001107983 */ /* 0x000e9e0000300a00 */
[----:B------:R-:W-:Y:S02]  /*17f60*/  NOP ;  /* 0x0000000000007918 */ /* 0x000fe40000000000 */
[----:B------:R0:W-:Y:S04]  /*17f70*/  STL.64 [R1+0x810], R12 ;  /* 0x0008100c01007387 */ /* 0x0001e80000100a00 */
[----:B------:R-:W-:Y:S04]  /*17f80*/  STL.64 [R1+0x818], R14 ;  /* 0x0008180e01007387 */ /* 0x000fe80000100a00 */
[----:B0-----:R-:W3:Y:S04]  /*17f90*/  LDL.64 R12, [R1+0x30] ;  /* 0x00003000010c7983 */ /* 0x001ee80000100a00 */
[----:B---3--:R0:W-:Y:S04]  /*17fa0*/  STL.64 [R1+0x2390], R12 ;  /* 0x0023900c01007387 */ /* 0x0081e80000100a00 */
[----:B0-----:R-:W3:Y:S04]  /*17fb0*/  LDL.64 R12, [R1+0x50] ;  /* 0x00005000010c7983 */ /* 0x001ee80000100a00 */
[----:B---3--:R2:W-:Y:S02]  /*17fc0*/  STL.64 [R1+0x23a0], R12 ;  /* 0x0023a00c01007387 */ /* 0x0085e40000100a00 */
[----:B--2---:R-:W-:-:S02]  /*17fd0*/  IMAD.MOV.U32 R12, RZ, RZ, R17 ;  /* 0x000000ffff0c7224 */ /* 0x004fc400078e0011 */
[----:B------:R-:W-:Y:S02]  /*17fe0*/  IMAD.MOV.U32 R13, RZ, RZ, R16 ;  /* 0x000000ffff0d7224 */ /* 0x000fe400078e0010 */
[----:B------:R-:W0:Y:S04]  /*17ff0*/  LDSM.16.MT88.4 R16, [R28+UR5+0x200] ;  /* 0x000200051c10783b */ /* 0x000e280008004200 */
[----:B0-----:R-:W-:Y:S04]  /*18000*/  STL.64 [R1+0x22f0], R18 ;  /* 0x0022f01201007387 */ /* 0x001fe80000100a00 */
[----:B------:R0:W-:Y:S04]  /*18010*/  STL.64 [R1+0x22e8], R16 ;  /* 0x0022e81001007387 */ /* 0x0001e80000100a00 */
[----:B0-----:R-:W4:Y:S01]  /*18020*/  LDL R16, [R1] ;  /* 0x0000000001107983 */ /* 0x001f220000100800 */
[----:B------:R-:W-:-:S07]  /*18030*/  IMAD.MOV.U32 R17, RZ, RZ, R29 ;  /* 0x000000ffff117224 */ /* 0x000fce00078e001d */
[----:B----4-:R-:W-:Y:S01]  /*18040*/  HMMA.16816.F32.BF16 R20, R4, R16, R20 ;  /* 0x000000100414723c */ /* 0x010fe20000041814 */
[----:B------:R0:W-:Y:S04]  /*18050*/  STL.64 [R1+0x2380], R16 ;  /* 0x0023801001007387 */ /* 0x0001e80000100a00 */
[----:B0-----:R-:W2:-:S14]  /*18060*/  LDL.LU.64 R16, [R1+0x6f0] ;  /* 0x0006f00001107983 */ /* 0x001e9c0000300a00 */
[----:B------:R-:W-:Y:S04]  /*18070*/  STL.64 [R1+0x800], R20 ;  /* 0x0008001401007387 */ /* 0x000fe80000100a00 */
[----:B------:R-:W-:Y:S04]  /*18080*/  STL.64 [R1+0x808], R22 ;  /* 0x0008081601007387 */ /* 0x000fe80000100a00 */
[----:B------:R-:W0:Y:S04]  /*18090*/  LDSM.16.MT88.4 R20, [R28+UR5+0x280] ;  /* 0x000280051c14783b */ /* 0x000e280008004200 */
[----:B------:R-:W2:Y:S04]  /*180a0*/  LDL.LU.64 R18, [R1+0x6f8] ;  /* 0x0006f80001127983 */ /* 0x000ea80000300a00 */
[----:B0-----:R-:W-:Y:S04]  /*180b0*/  STL.64 [R1+0x2288], R22 ;  /* 0x0022881601007387 */ /* 0x001fe80000100a00 */
[----:B------:R0:W-:Y:S02]  /*180c0*/  STL.64 [R1+0x2280], R20 ;  /* 0x0022801401007387 */ /* 0x0001e40000100a00 */
[----:B0-----:R-:W-:-:S02]  /*180d0*/  IMAD.MOV.U32 R20, RZ, RZ, R26 ;  /* 0x000000ffff147224 */ /* 0x001fc400078e001a */
[----:B------:R-:W-:-:S05]  /*180e0*/  IMAD.MOV.U32 R21, RZ, RZ, R3 ;  /* 0x000000ffff157224 */ /* 0x000fca00078e0003 */
[----:B------:R0:W-:Y:S04]  /*180f0*/  STL.64 [R1+0x2398], R20 ;  /* 0x0023981401007387 */ /* 0x0001e80000100a00 */
[----:B0-----:R-:W3:Y:S04]  /*18100*/  LDL.LU.64 R20, [R1+0x6d0] ;  /* 0x0006d00001147983 */ /* 0x001ee80000300a00 */
[----:B------:R-:W4:Y:S04]  /*18110*/  LDL.LU.64 R22, [R1+0x6d8] ;  /* 0x0006d80001167983 */ /* 0x000f280000300a00 */
[----:B----4-:R-:W-:Y:S04]  /*18120*/  STL.64 [R1+0x23b0], R22 ;  /* 0x0023b01601007387 */ /* 0x010fe80000100a00 */
[----:B---3--:R0:W-:Y:S04]  /*18130*/  STL.64 [R1+0x23a8], R20 ;  /* 0x0023a81401007387 */ /* 0x0081e80000100a00 */
[----:B0-----:R-:W3:Y:S04]  /*18140*/  LDL.LU.64 R20, [R1+0x6e0] ;  /* 0x0006e00001147983 */ /* 0x001ee80000300a00 */
[----:B------:R-:W3:Y:S01]  /*18150*/  LDL.LU.64 R22, [R1+0x6e8] ;  /* 0x0006e80001167983 */ /* 0x000ee20000300a00 */
[----:B--2---:R-:W-:Y:S03]  /*18160*/  HMMA.16816.F32.BF16 R4, R4, R24, R16 ;  /* 0x000000180404723c */ /* 0x004fe60000041810 */
[----:B------:R-:W2:Y:S04]  /*18170*/  LDL.LU.64 R16, [R1+0x6b0] ;  /* 0x0006b00001107983 */ /* 0x000ea80000300a00 */
[----:B------:R-:W2:-:S12]  /*18180*/  LDL.LU.64 R18, [R1+0x6b8] ;  /* 0x0006b80001127983 */ /* 0x000e980000300a00 */
[----:B------:R-:W-:Y:S04]  /*18190*/  STL.64 [R1+0x6f0], R4 ;  /* 0x0006f00401007387 */ /* 0x000fe80000100a00 */
[----:B------:R-:W-:Y:S04]  /*181a0*/  STL.64 [R1+0x6f8], R6 ;  /* 0x0006f80601007387 */ /* 0x000fe80000100a00 */
[----:B------:R-:W0:Y:S04]  /*181b0*/  LDSM.16.MT88.4 R4, [R28+UR5+0x300] ;  /* 0x000300051c04783b */ /* 0x000e280008004200 */
[----:B------:R1:W-:Y:S04]  /*181c0*/  STL.64 [R1+0x2370], R24 ;  /* 0x0023701801007387 */ /* 0x0003e80000100a00 */
[----:B-1----:R-:W4:Y:S04]  /*181d0*/  LDL.LU.64 R24, [R1+0x6c0] ;  /* 0x0006c00001187983 */ /* 0x002f280000300a00 */
[----:B------:R-:W4:Y:S04]  /*181e0*/  LDL.LU.64 R26, [R1+0x6c8] ;  /* 0x0006c800011a7983 */ /* 0x000f280000300a00 */
[----:B0-----:R-:W-:Y:S04]  /*181f0*/  STL.64 [R1+0x2218], R6 ;  /* 0x0022180601007387 */ /* 0x001fe80000100a00 */
[----:B------:R-:W-:Y:S01]  /*18200*/  STL.64 [R1+0x2210], R4 ;  /* 0x0022100401007387 */ /* 0x000fe20000100a00 */
[----:B---3--:R-:W-:Y:S03]  /*18210*/  HMMA.16816.F32.BF16 R12, R8, R12, R20 ;  /* 0x0000000c080c723c */ /* 0x008fe60000041814 */
[----:B------:R-:W3:Y:S04]  /*18220*/  LDL.LU.64 R22, [R1+0x23b0] ;  /* 0x0023b00001167983 */ /* 0x000ee80000300a00 */
[----:B------:R-:W3:-:S12]  /*18230*/  LDL.LU.64 R20, [R1+0x23a8] ;  /* 0x0023a80001147983 */ /* 0x000ed80000300a00 */
[----:B------:R0:W-:Y:S04]  /*18240*/  STL.64 [R1+0x6e0], R12 ;  /* 0x0006e00c01007387 */ /* 0x0001e80000100a00 */
[----:B------:R-:W-:Y:S04]  /*18250*/  STL.64 [R1+0x6e8], R14 ;  /* 0x0006e80e01007387 */ /* 0x000fe80000100a00 */
[----:B0-----:R-:W3:Y:S02]  /*18260*/  LDL.LU.64 R12, [R1+0x23a0] ;  /* 0x0023a000010c7983 */ /* 0x001ee40000300a00 */
[----:B---3--:R-:W-:-:S15]  /*18270*/  HMMA.16816.F32.BF16 R20, R8, R12, R20 ;  /* 0x0000000c0814723c */ /* 0x008fde0000041814 */
[----:B------:R-:W-:-:S04]  /*18280*/  NOP ;  /* 0x0000000000007918 */ /* 0x000fc80000000000 */
[----:B------:R0:W-:Y:S04]  /*18290*/  STL.64 [R1+0x6d0], R20 ;  /* 0x0006d01401007387 */ /* 0x0001e80000100a00 */
[----:B------:R-:W-:Y:S04]  /*182a0*/  STL.64 [R1+0x6d8], R22 ;  /* 0x0006d81601007387 */ /* 0x000fe80000100a00 */
[----:B0-----:R-:W4:Y:S01]  /*182b0*/  LDL.LU.64 R20, [R1+0x2398] ;  /* 0x0023980001147983 */ /* 0x001f220000300a00 */
[----:B------:R-:W-:Y:S02]  /*182c0*/  IMAD.MOV.U32 R4, RZ, RZ, R2 ;  /* 0x000000ffff047224 */ /* 0x000fe400078e0002 */
[----:B------:R-:W-:-:S02]  /*182d0*/  IMAD.MOV.U32 R5, RZ, RZ, R0 ;  /* 0x000000ffff057224 */ /* 0x000fc400078e0000 */
[----:B------:R-:W-:Y:S02]  /*182e0*/  IMAD.MOV.U32 R2, RZ, RZ, R12 ;  /* 0x000000ffff027224 */ /* 0x000fe400078e000c */
[----:B------:R-:W-:Y:S02]  /*182f0*/  IMAD.MOV.U32 R0, RZ, RZ, R13 ;  /* 0x000000ffff007224 */ /* 0x000fe400078e000d */
[----:B------:R-:W2:Y:S01]  /*18300*/  LDL.LU.64 R12, [R1+0x2390] ;  /* 0x00239000010c7983 */ /* 0x000ea20000300a00 */
[----:B----4-:R-:W-:Y:S03]  /*18310*/  HMMA.16816.F32.BF16 R24, R8, R20, R24 ;  /* 0x000000140818723c */ /* 0x010fe60000041818 */
[----:B------:R0:W-:Y:S02]  /*18320*/  STL.64 [R1+0x2330], R20 ;  /* 0x0023301401007387 */ /* 0x0001e40000100a00 */
[----:B0-----:R-:W-:-:S02]  /*18330*/  IMAD.MOV.U32 R20, RZ, RZ, R2 ;  /* 0x000000ffff147224 */ /* 0x001fc400078e0002 */
[----:B------:R-:W-:-:S12]  /*18340*/  IMAD.MOV.U32 R21, RZ, RZ, R0 ;  /* 0x000000ffff157224 */ /* 0x000fd800078e0000 */
[----:B------:R-:W-:Y:S04]  /*18350*/  STL.64 [R1+0x6c0], R24 ;  /* 0x0006c01801007387 */ /* 0x000fe80000100a00 */
[----:B------:R-:W-:Y:S04]  /*18360*/  STL.64 [R1+0x6c8], R26 ;  /* 0x0006c81a01007387 */ /* 0x000fe80000100a00 */
[----:B------:R0:W-:Y:S04]  /*18370*/  STL.64 [R1+0x2348], R20 ;  /* 0x0023481401007387 */ /* 0x0001e80000100a00 */
[----:B0-----:R-:W3:Y:S04]  /*18380*/  LDL.64 R20, [R1+0x60] ;  /* 0x0000600001147983 */ /* 0x001ee80000100a00 */
[----:B---3--:R0:W-:Y:S04]  /*18390*/  STL.64 [R1+0x2378], R20 ;  /* 0x0023781401007387 */ /* 0x0081e80000100a00 */
[----:B0-----:R-:W3:Y:S01]  /*183a0*/  LDL.64 R20, [R1+0x10] ;  /* 0x0000100001147983 */ /* 0x001ee20000100a00 */
[----:B--2---:R-:W-:Y:S03]  /*183b0*/  HMMA.16816.F32.BF16 R16, R8, R12, R16 ;  /* 0x0000000c0810723c */ /* 0x004fe60000041810 */
[----:B---3--:R0:W-:Y:S04]  /*183c0*/  STL.64 [R1+0x2388], R20 ;  /* 0x0023881401007387 */ /* 0x0081e80000100a00 */
[----:B0-----:R-:W2:Y:S04]  /*183d0*/  LDL.LU.64 R20, [R1+0x6a0] ;  /* 0x0006a00001147983 */ /* 0x001ea80000300a00 */
[----:B------:R-:W2:Y:S08]  /*183e0*/  LDL.LU.64 R22, [R1+0x6a8] ;  /* 0x0006a80001167983 */ /* 0x000eb00000300a00 */
[----:B------:R0:W-:Y:S04]  /*183f0*/  STL.64 [R1+0x6b0], R16 ;  /* 0x0006b01001007387 */ /* 0x0001e80000100a00 */
[----:B------:R1:W-:Y:S01]  /*18400*/  STL.64 [R1+0x6b8], R18 ;  /* 0x0006b81201007387 */ /* 0x0003e20000100a00 */
[----:B------:R-:W-:-:S02]  /*18410*/  IMAD.MOV.U32 R2, RZ, RZ, R12 ;  /* 0x000000ffff027224 */ /* 0x000fc400078e000c */
[----:B------:R-:W-:Y:S01]  /*18420*/  IMAD.MOV.U32 R0, RZ, RZ, R13 ;  /* 0x000000ffff007224 */ /* 0x000fe200078e000d */
[----:B0-----:R-:W3:Y:S04]  /*18430*/  LDL.LU.64 R16, [R1+0x690] ;  /* 0x0006900001107983 */ /* 0x001ee80000300a00 */
[----:B-1----:R-:W3:Y:S04]  /*18440*/  LDL.LU.64 R18, [R1+0x698] ;  /* 0x0006980001127983 */ /* 0x002ee80000300a00 */
[----:B------:R-:W4:Y:S04]  /*18450*/  LDL.LU.64 R24, [R1+0x680] ;  /* 0x0006800001187983 */ /* 0x000f280000300a00 */
[----:B------:R-:W4:Y:S04]  /*18460*/  LDL.LU.64 R26, [R1+0x688] ;  /* 0x00068800011a7983 */ /* 0x000f280000300a00 */
[----:B------:R-:W3:Y:S04]  /*18470*/  LDL.LU.64 R12, [R1+0x4b0] ;  /* 0x0004b000010c7983 */ /* 0x000ee80000300a00 */
[----:B------:R-:W3:Y:S01]  /*18480*/  LDL.LU.64 R14, [R1+0x4b8] ;  /* 0x0004b800010e7983 */ /* 0x000ee20000300a00 */
[----:B--2---:R-:W-:Y:S03]  /*18490*/  HMMA.16816.F32.BF16 R4, R8, R4, R20 ;  /* 0x000000040804723c */ /* 0x004fe60000041814 */
[----:B------:R-:W3:-:S15]  /*184a0*/  LDL.LU.64 R20, [R1+0x2388] ;  /* 0x0023880001147983 */ /* 0x000ede0000300a00 */
[----:B------:R-:W-:Y:S01]  /*184b0*/  NOP ;  /* 0x0000000000007918 */ /* 0x000fe20000000000 */
[----:B------:R0:W-:Y:S04]  /*184c0*/  STL.64 [R1+0x6a0], R4 ;  /* 0x0006a00401007387 */ /* 0x0001e80000100a00 */
[----:B------:R1:W-:Y:S04]  /*184d0*/  STL.64 [R1+0x6a8], R6 ;  /* 0x0006a80601007387 */ /* 0x0003e80000100a00 */
[----:B0-----:R-:W2:Y:S04]  /*184e0*/  LDL.LU.64 R4, [R1+0x460] ;  /* 0x0004600001047983 */ /* 0x001ea80000300a00 */
[----:B-1----:R-:W2:Y:S04]  /*184f0*/  LDL.LU.64 R6, [R1+0x468] ;  /* 0x0004680001067983 */ /* 0x002ea80000300a00 */
[----:B--2---:R-:W-:Y:S04]  /*18500*/  STL.64 [R1+0x2340], R6 ;  /* 0x0023400601007387 */ /* 0x004fe80000100a00 */
[----:B------:R0:W-:Y:S04]  /*18510*/  STL.64 [R1+0x2338], R4 ;  /* 0x0023380401007387 */ /* 0x0001e80000100a00 */
[----:B0-----:R-:W2:Y:S04]  /*18520*/  LDL.LU.64 R4, [R1+0x480] ;  /* 0x0004800001047983 */ /* 0x001ea80000300a00 */
[----:B------:R-:W2:Y:S01]  /*18530*/  LDL.LU.64 R6, [R1+0x488] ;  /* 0x0004880001067983 */ /* 0x000ea20000300a00 */
[----:B---3--:R-:W-:Y:S03]  /*18540*/  HMMA.16816.F32.BF16 R16, R8, R20, R16 ;  /* 0x000000140810723c */ /* 0x008fe60000041810 */
[----:B--2---:R-:W-:Y:S04]  /*18550*/  STL.64 [R1+0x2358], R6 ;  /* 0x0023580601007387 */ /* 0x004fe80000100a00 */
[----:B------:R0:W-:Y:S04]  /*18560*/  STL.64 [R1+0x2350], R4 ;  /* 0x0023500401007387 */ /* 0x0001e80000100a00 */
[----:B0-----:R-:W2:Y:S04]  /*18570*/  LDL.LU.64 R4, [R1+0x490] ;  /* 0x0004900001047983 */ /* 0x001ea80000300a00 */
[----:B------:R-:W2:Y:S04]  /*18580*/  LDL.LU.64 R6, [R1+0x498] ;  /* 0x0004980001067983 */ /* 0x000ea80000300a00 */
[----:B------:R0:W-:Y:S04]  /*18590*/  STL.64 [R1+0x690], R16 ;  /* 0x0006901001007387 */ /* 0x0001e80000100a00 */
[----:B------:R1:W-:Y:S04]  /*185a0*/  STL.64 [R1+0x698], R18 ;  /* 0x0006981201007387 */ /* 0x0003e80000100a00 */
[----:B0-----:R-:W4:Y:S01]  /*185b0*/  LDL.LU.64 R16, [R1+0x2380] ;  /* 0x0023800001107983 */ /* 0x001f220000300a00 */
[----:B-1----:R-:W-:-:S02]  /*185c0*/  IMAD.MOV.U32 R18, RZ, RZ, R20 ;  /* 0x000000ffff127224 */ /* 0x002fc400078e0014 */
[----:B------:R-:W-:Y:S02]  /*185d0*/  IMAD.MOV.U32 R3, RZ, RZ, R21 ;  /* 0x000000ffff037224 */ /* 0x000fe400078e0015 */
[----:B------:R-:W3:Y:S01]  /*185e0*/  LDL.LU.64 R20, [R1+0x2378] ;  /* 0x0023780001147983 */ /* 0x000ee20000300a00 */
[----:B----4-:R-:W-:-:S15]  /*185f0*/  HMMA.16816.F32.BF16 R24, R8, R16, R24 ;  /* 0x000000100818723c */ /* 0x010fde0000041818 */
[----:B------:R-:W-:-:S04]  /*18600*/  NOP ;  /* 0x0000000000007918 */ /* 0x000fc80000000000 */
[----:B------:R0:W-:Y:S04]  /*18610*/  STL.64 [R1+0x680], R24 ;  /* 0x0006801801007387 */ /* 0x0001e80000100a00 */
[----:B------:R-:W-:Y:S04]  /*18620*/  STL.64 [R1+0x688], R26 ;  /* 0x0006881a01007387 */ /* 0x000fe80000100a00 */
[----:B0-----:R-:W4:Y:S04]  /*18630*/  LDL.LU.64 R24, [R1+0x2370] ;  /* 0x0023700001187983 */ /* 0x001f280000300a00 */
[----:B------:R0:W-:Y:S01]  /*18640*/  STL.64 [R1+0x2300], R16 ;  /* 0x0023001001007387 */ /* 0x0001e20000100a00 */
[----:B----4-:R-:W-:Y:S03]  /*18650*/  HMMA.16816.F32.BF16 R8, R8, R24, R12 ;  /* 0x000000180808723c */ /* 0x010fe6000004180c */
[----:B------:R-:W2:Y:S04]  /*18660*/  LDL.LU.64 R14, [R1+0x2368] ;  /* 0x00236800010e7983 */ /* 0x000ea80000300a00 */
[----:B------:R-:W2:Y:S01]  /*18670*/  LDL.LU.64 R12, [R1+0x2360] ;  /* 0x00236000010c7983 */ /* 0x000ea20000300a00 */
[----:B0-----:R-:W-:-:S02]  /*18680*/  IMAD.MOV.U32 R16, RZ, RZ, R18 ;  /* 0x000000ffff107224 */ /* 0x001fc400078e0012 */
[----:B------:R-:W-:-:S09]  /*18690*/  IMAD.MOV.U32 R17, RZ, RZ, R3 ;  /* 0x000000ffff117224 */ /* 0x000fd200078e0003 */
[----:B------:R-:W-:Y:S04]  /*186a0*/  STL.64 [R1+0x4b0], R8 ;  /* 0x0004b00801007387 */ /* 0x000fe80000100a00 */
[----:B------:R-:W-:Y:S04]  /*186b0*/  STL.64 [R1+0x4b8], R10 ;  /* 0x0004b80a01007387 */ /* 0x000fe80000100a00 */
[----:B------:R0:W-:Y:S04]  /*186c0*/  STL.64 [R1+0x2318], R16 ;  /* 0x0023181001007387 */ /* 0x0001e80000100a00 */
[----:B0-----:R-:W4:Y:S04]  /*186d0*/  LDL.64 R16, [R1+0x20] ;  /* 0x0000200001107983 */ /* 0x001f280000100a00 */
[----:B------:R0:W-:Y:S01]  /*186e0*/  STL.64 [R1+0x22f8], R24 ;  /* 0x0022f81801007387 */ /* 0x0001e20000100a00 */
[----:B------:R-:W-:-:S02]  /*186f0*/  IMAD.MOV.U32 R8, RZ, RZ, R2 ;  /* 0x000000ffff087224 */ /* 0x000fc400078e0002 */
[----:B------:R-:W-:Y:S02]  /*18700*/  IMAD.MOV.U32 R9, RZ, RZ, R0 ;  /* 0x000000ffff097224 */ /* 0x000fe400078e0000 */
[----:B---3--:R-:W-:Y:S02]  /*18710*/  IMAD.MOV.U32 R2, RZ, RZ, R20 ;  /* 0x000000ffff027224 */ /* 0x008fe400078e0014 */
[----:B------:R-:W-:Y:S01]  /*18720*/  IMAD.MOV.U32 R0, RZ, RZ, R21 ;  /* 0x000000ffff007224 */ /* 0x000fe200078e0015 */
[----:B0-----:R-:W3:Y:S04]  /*18730*/  LDL.LU.64 R24, [R1+0x470] ;  /* 0x0004700001187983 */ /* 0x001ee80000300a00 */
[----:B------:R-:W3:Y:S01]  /*18740*/  LDL.LU.64 R26, [R1+0x478] ;  /* 0x00047800011a7983 */ /* 0x000ee20000300a00 */
[----:B--2---:R-:W-:-:S15]  /*18750*/  HMMA.16816.F32.BF16 R4, R12, R20, R4 ;  /* 0x000000140c04723c */ /* 0x004fde0000041804 */
[----:B------:R-:W-:-:S04]  /*18760*/  NOP ;  /* 0x0000000000007918 */ /* 0x000fc80000000000 */
[----:B------:R-:W-:Y:S04]  /*18770*/  STL.64 [R1+0x490], R4 ;  /* 0x0004900401007387 */ /* 0x000fe80000100a00 */
[----:B------:R0:W-:Y:S04]  /*18780*/  STL.64 [R1+0x498], R6 ;  /* 0x0004980601007387 */ /* 0x0001e80000100a00 */
[----:B0-----:R-:W2:Y:S04]  /*18790*/  LDL.LU.64 R6, [R1+0x2358] ;  /* 0x0023580001067983 */ /* 0x001ea80000300a00 */
[----:B------:R-:W2:Y:S04]  /*187a0*/  LDL.LU.64 R4, [R1+0x2350] ;  /* 0x0023500001047983 */ /* 0x000ea80000300a00 */
[----:B------:R-:W2:Y:S02]  /*187b0*/  LDL.LU.64 R20, [R1+0x2348] ;  /* 0x0023480001147983 */ /* 0x000ea40000300a00 */
[----:B--2---:R-:W-:Y:S02]  /*187c0*/  HMMA.16816.F32.BF16 R20, R12, R20, R4 ;  /* 0x000000140c14723c */ /* 0x004fe40000041804 */
[----:B------:R-:W2:Y:S04]  /*187d0*/  LDL.LU.64 R6, [R1+0x2340] ;  /* 0x0023400001067983 */ /* 0x000ea80000300a00 */
[----:B------:R-:W2:-:S13]  /*187e0*/  LDL.LU.64 R4, [R1+0x2338] ;  /* 0x0023380001047983 */ /* 0x000e9a0000300a00 */
[----:B------:R0:W-:Y:S04]  /*187f0*/  STL.64 [R1+0x480], R20 ;  /* 0x0004801401007387 */ /* 0x0001e80000100a00 */
[----:B------:R3:W-:Y:S04]  /*18800*/  STL.64 [R1+0x488], R22 ;  /* 0x0004881601007387 */ /* 0x0007e80000100a00 */
[----:B0-----:R-:W3:Y:S02]  /*18810*/  LDL.LU.64 R20, [R1+0x2330] ;  /* 0x0023300001147983 */ /* 0x001ee40000300a00 */
[----:B---3--:R-:W-:Y:S02]  /*18820*/  HMMA.16816.F32.BF16 R20, R12, R20, R24 ;  /* 0x000000140c14723c */ /* 0x008fe40000041818 */
[----:B------:R-:W3:-:S15]  /*18830*/  LDL.LU.64 R24, [R1+0x430] ;  /* 0x0004300001187983 */ /* 0x000ede0000300a00 */
[----:B------:R-:W-:Y:S02]  /*18840*/  NOP ;  /* 0x0000000000007918 */ /* 0x000fe40000000000 */
[----:B------:R-:W-:Y:S04]  /*18850*/  STL.64 [R1+0x470], R20 ;  /* 0x0004701401007387 */ /* 0x000fe80000100a00 */
[----:B------:R-:W-:Y:S04]  /*18860*/  STL.64 [R1+0x478], R22 ;  /* 0x0004781601007387 */ /* 0x000fe80000100a00 */
[----:B------:R-:W3:Y:S01]  /*18870*/  LDL.LU.64 R26, [R1+0x438] ;  /* 0x00043800011a7983 */ /* 0x000ee20000300a00 */
[----:B--2---:R-:W-:-:S15]  /*18880*/  HMMA.16816.F32.BF16 R4, R12, R8, R4 ;  /* 0x000000080c04723c */ /* 0x004fde0000041804 */
[----:B------:R-:W-:-:S04]  /*18890*/  NOP ;  /* 0x0000000000007918 */ /* 0x000fc80000000000 */
[----:B------:R-:W-:Y:S04]  /*188a0*/  STL.64 [R1+0x460], R4 ;  /* 0x0004600401007387 */ /* 0x000fe80000100a00 */
[----:B------:R-:W-:Y:S04]  /*188b0*/  STL.64 [R1+0x468], R6 ;  /* 0x0004680601007387 */ /* 0x000fe80000100a00 */
[----:B---3--:R-:W-:Y:S04]  /*188c0*/  STL.64 [R1+0x2310], R26 ;  /* 0x0023101a01007387 */ /* 0x008fe80000100a00 */
[----:B------:R0:W-:Y:S04]  /*188d0*/  STL.64 [R1+0x2308], R24 ;  /* 0x0023081801007387 */ /* 0x0001e80000100a00 */
[----:B0-----:R-:W2:Y:S04]  /*188e0*/  LDL.LU.64 R24, [R1+0x440] ;  /* 0x0004400001187983 */ /* 0x001ea80000300a00 */
[----:B------:R-:W3:Y:S04]  /*188f0*/  LDL.LU.64 R26, [R1+0x448] ;  /* 0x00044800011a7983 */ /* 0x000ee80000300a00 */
[----:B---3--:R-:W-:Y:S04]  /*18900*/  STL.64 [R1+0x2328], R26 ;  /* 0x0023281a01007387 */ /* 0x008fe80000100a00 */
[----:B--2---:R0:W-:Y:S04]  /*18910*/  STL.64 [R1+0x2320], R24 ;  /* 0x0023201801007387 */ /* 0x0041e80000100a00 */
[----:B0-----:R-:W4:Y:S04]  /*18920*/  LDL.LU.64 R24, [R1+0x450] ;  /* 0x0004500001187983 */ /* 0x001f280000300a00 */
[----:B------:R-:W4:Y:S04]  /*18930*/  LDL.LU.64 R26, [R1+0x458] ;  /* 0x00045800011a7983 */ /* 0x000f280000300a00 */
[----:B------:R-:W2:Y:S04]  /*18940*/  LDL.LU.64 R20, [R1+0x2e0] ;  /* 0x0002e00001147983 */ /* 0x000ea80000300a00 */
[----:B------:R-:W2:Y:S04]  /*18950*/  LDL.LU.64 R22, [R1+0x2e8] ;  /* 0x0002e80001167983 */ /* 0x000ea80000300a00 */
[----:B------:R-:W3:Y:S04]  /*18960*/  LDL.LU.64 R4, [R1+0x2b0] ;  /* 0x0002b00001047983 */ /* 0x000ee80000300a00 */
[----:B------:R-:W2:Y:S04]  /*18970*/  LDL.LU.64 R6, [R1+0x2b8] ;  /* 0x0002b80001067983 */ /* 0x000ea80000300a00 */
[----:B--2---:R-:W-:Y:S04]  /*18980*/  STL.64 [R1+0x22c0], R6 ;  /* 0x0022c00601007387 */ /* 0x004fe80000100a00 */
[----:B---3--:R0:W-:Y:S04]  /*18990*/  STL.64 [R1+0x22b8], R4 ;  /* 0x0022b80401007387 */ /* 0x0081e80000100a00 */
[----:B0-----:R-:W2:Y:S04]  /*189a0*/  LDL.64 R4, [R1+0x50] ;  /* 0x0000500001047983 */ /* 0x001ea80000100a00 */
[----:B--2---:R-:W-:Y:S04]  /*189b0*/  STL.64 [R1+0x22d0], R4 ;  /* 0x0022d00401007387 */ /* 0x004fe80000100a00 */
[----:B------:R0:W-:Y:S04]  /*189c0*/  STL.64 [R1+0x22b0], R8 ;  /* 0x0022b00801007387 */ /* 0x0001e80000100a00 */
[----:B0-----:R-:W2:Y:S01]  /*189d0*/  LDL.64 R8, [R1+0x40] ;  /* 0x0000400001087983 */ /* 0x001ea20000100a00 */
[----:B----4-:R-:W-:Y:S03]  /*189e0*/  HMMA.16816.F32.BF16 R24, R12, R16, R24 ;  /* 0x000000100c18723c */ /* 0x010fe60000041818 */
[----:B--2---:R0:W-:Y:S04]  /*189f0*/  STL.64 [R1+0x22c8], R8 ;  /* 0x0022c80801007387 */ /* 0x0041e80000100a00 */
[----:B0-----:R-:W2:Y:S04]  /*18a00*/  LDL.LU.64 R8, [R1+0x2c0] ;  /* 0x0002c00001087983 */ /* 0x001ea80000300a00 */
[----:B------:R-:W3:Y:S01]  /*18a10*/  LDL.LU.64 R10, [R1+0x2c8] ;  /* 0x0002c800010a7983 */ /* 0x000ee20000300a00 */
[----:B------:R-:W-:-:S02]  /*18a20*/  IMAD.MOV.U32 R4, RZ, RZ, R2 ;  /* 0x000000ffff047224 */ /* 0x000fc400078e0002 */
[----:B------:R-:W-:Y:S02]  /*18a30*/  IMAD.MOV.U32 R5, RZ, RZ, R0 ;  /* 0x000000ffff057224 */ /* 0x000fe400078e0000 */
[----:B------:R-:W-:Y:S02]  /*18a40*/  IMAD.MOV.U32 R2, RZ, RZ, R16 ;  /* 0x000000ffff027224 */ /* 0x000fe400078e0010 */
[----:B------:R-:W-:Y:S01]  /*18a50*/  IMAD.MOV.U32 R0, RZ, RZ, R17 ;  /* 0x000000ffff007224 */ /* 0x000fe200078e0011 */
[----:B---3--:R-:W-:Y:S04]  /*18a60*/  STL.64 [R1+0x22e0], R10 ;  /* 0x0022e00a01007387 */ /* 0x008fe80000100a00 */
[----:B--2---:R0:W-:Y:S04]  /*18a70*/  STL.64 [R1+0x22d8], R8 ;  /* 0x0022d80801007387 */ /* 0x0041e80000100a00 */
[----:B0-----:R-:W2:Y:S04]  /*18a80*/  LDL.LU.64 R8, [R1+0x2d0] ;  /* 0x0002d00001087983 */ /* 0x001ea80000300a00 */
[----:B------:R-:W2:Y:S04]  /*18a90*/  LDL.LU.64 R10, [R1+0x2d8] ;  /* 0x0002d800010a7983 */ /* 0x000ea80000300a00 */
[----:B------:R-:W-:Y:S04]  /*18aa0*/  STL.64 [R1+0x450], R24 ;  /* 0x0004501801007387 */ /* 0x000fe80000100a00 */
[----:B------:R0:W-:Y:S04]  /*18ab0*/  STL.64 [R1+0x458], R26 ;  /* 0x0004581a01007387 */ /* 0x0001e80000100a00 */
[----:B0-----:R-:W3:Y:S04]  /*18ac0*/  LDL.LU.64 R26, [R1+0x2328] ;  /* 0x00232800011a7983 */ /* 0x001ee80000300a00 */
[----:B------:R-:W3:Y:S04]  /*18ad0*/  LDL.LU.64 R24, [R1+0x2320] ;  /* 0x0023200001187983 */ /* 0x000ee80000300a00 */
[----:B------:R-:W3:Y:S02]  /*18ae0*/  LDL.LU.64 R16, [R1+0x2318] ;  /* 0x0023180001107983 */ /* 0x000ee40000300a00 */
[----:B---3--:R-:W-:Y:S02]  /*18af0*/  HMMA.16816.F32.BF16 R16, R12, R16, R24 ;  /* 0x000000100c10723c */ /* 0x008fe40000041818 */
[----:B------:R-:W3:Y:S04]  /*18b00*/  LDL.LU.64 R26, [R1+0x2310] ;  /* 0x00231000011a7983 */ /* 0x000ee80000300a00 */
[----:B------:R-:W3:-:S13]  /*18b10*/  LDL.LU.64 R24, [R1+0x2308] ;  /* 0x0023080001187983 */ /* 0x000eda0000300a00 */
[----:B------:R0:W-:Y:S04]  /*18b20*/  STL.64 [R1+0x440], R16 ;  /* 0x0004401001007387 */ /* 0x0001e80000100a00 */
[----:B------:R3:W-:Y:S04]  /*18b30*/  STL.64 [R1+0x448], R18 ;  /* 0x0004481201007387 */ /* 0x0007e80000100a00 */
[----:B0-----:R-:W3:Y:S02]  /*18b40*/  LDL.LU.64 R16, [R1+0x2300] ;  /* 0x0023000001107983 */ /* 0x001ee40000300a00 */
[----:B---3--:R-:W-:Y:S02]  /*18b50*/  HMMA.16816.F32.BF16 R16, R12, R16, R24 ;  /* 0x000000100c10723c */ /* 0x008fe40000041818 */
[----:B------:R-:W3:-:S15]  /*18b60*/  LDL.LU.64 R24, [R1+0x22f8] ;  /* 0x0022f80001187983 */ /* 0x000ede0000300a00 */
[----:B------:R-:W-:Y:S02]  /*18b70*/  NOP ;  /* 0x0000000000007918 */ /* 0x000fe40000000000 */
[----:B------:R-:W-:Y:S04]  /*18b80*/  STL.64 [R1+0x430], R16 ;  /* 0x0004301001007387 */ /* 0x000fe80000100a00 */
[----:B------:R0:W-:Y:S04]  /*18b90*/  STL.64 [R1+0x438], R18 ;  /* 0x0004381201007387 */ /* 0x0001e80000100a00 */
[----:B0-----:R-:W2:Y:S04]  /*18ba0*/  LDL.LU.64 R18, [R1+0x22f0] ;  /* 0x0022f00001127983 */ /* 0x001ea80000300a00 */
[----:B------:R-:W2:Y:S01]  /*18bb0*/  LDL.LU.64 R16, [R1+0x22e8] ;  /* 0x0022e80001107983 */ /* 0x000ea20000300a00 */
[----:B---3--:R-:W-:Y:S03]  /*18bc0*/  HMMA.16816.F32.BF16 R12, R12, R24, R20 ;  /* 0x000000180c0c723c */ /* 0x008fe60000041814 */
[----:B------:R-:W3:Y:S04]  /*18bd0*/  LDL.LU.64 R20, [R1+0x290] ;  /* 0x0002900001147983 */ /* 0x000ee80000300a00 */
[----:B------:R-:W3:-:S12]  /*18be0*/  LDL.LU.64 R22, [R1+0x298] ;  /* 0x0002980001167983 */ /* 0x000ed80000300a00 */
[----:B------:R-:W-:Y:S04]  /*18bf0*/  STL.64 [R1+0x2e0], R12 ;  /* 0x0002e00c01007387 */ /* 0x000fe80000100a00 */
[----:B------:R-:W-:Y:S04]  /*18c00*/  STL.64 [R1+0x2e8], R14 ;  /* 0x0002e80e01007387 */ /* 0x000fe80000100a00 */
[----:B------:R0:W-:Y:S04]  /*18c10*/  STL.64 [R1+0x2290], R24 ;  /* 0x0022901801007387 */ /* 0x0001e80000100a00 */
[----:B0-----:R-:W4:Y:S01]  /*18c20*/  LDL.64 R24, [R1] ;  /* 0x0000000001187983 */ /* 0x001f220000100a00 */
[----:B--2---:R-:W-:Y:S03]  /*18c30*/  HMMA.16816.F32.BF16 R4, R16, R4, R8 ;  /* 0x000000041004723c */ /* 0x004fe60000041808 */
[----:B----4-:R0:W-:Y:S04]  /*18c40*/  STL.64 [R1+0x22a0], R24 ;  /* 0x0022a01801007387 */ /* 0x0101e80000100a00 */
[----:B0-----:R-:W2:Y:S04]  /*18c50*/  LDL.64 R24, [R1+0x10] ;  /* 0x0000100001187983 */ /* 0x001ea80000100a00 */
[----:B------:R-:W4:Y:S04]  /*18c60*/  LDL.LU.64 R10, [R1+0x22e0] ;  /* 0x0022e000010a7983 */ /* 0x000f280000300a00 */
[----:B------:R-:W4:Y:S04]  /*18c70*/  LDL.LU.64 R8, [R1+0x22d8] ;  /* 0x0022d80001087983 */ /* 0x000f280000300a00 */
[----:B------:R0:W-:Y:S04]  /*18c80*/  STL.64 [R1+0x2d0], R4 ;  /* 0x0002d00401007387 */ /* 0x0001e80000100a00 */
[----:B------:R-:W-:Y:S04]  /*18c90*/  STL.64 [R1+0x2d8], R6 ;  /* 0x0002d80601007387 */ /* 0x000fe80000100a00 */
[----:B0-----:R-:W4:Y:S01]  /*18ca0*/  LDL.LU.64 R4, [R1+0x22d0] ;  /* 0x0022d00001047983 */ /* 0x001f220000300a00 */
[----:B------:R-:W-:-:S02]  /*18cb0*/  IMAD.MOV.U32 R12, RZ, RZ, R2 ;  /* 0x000000ffff0c7224 */ /* 0x000fc400078e0002 */
[----:B------:R-:W-:Y:S01]  /*18cc0*/  IMAD.MOV.U32 R13, RZ, RZ, R0 ;  /* 0x000000ffff0d7224 */ /* 0x000fe200078e0000 */
[----:B----4-:R-:W-:Y:S01]  /*18cd0*/  HMMA.16816.F32.BF16 R8, R16, R4, R8 ;  /* 0x000000041008723c */ /* 0x010fe20000041808 */
[----:B------:R-:W-:Y:S02]  /*18ce0*/  IMAD.MOV.U32 R2, RZ, RZ, R4 ;  /* 0x000000ffff027224 */ /* 0x000fe400078e0004 */
[----:B------:R-:W-:-:S15]  /*18cf0*/  IMAD.MOV.U32 R0, RZ, RZ, R5 ;  /* 0x000000ffff007224 */ /* 0x000fde00078e0005 */
[----:B------:R-:W-:Y:S01]  /*18d00*/  NOP ;  /* 0x0000000000007918 */ /* 0x000fe20000000000 */
[----:B------:R0:W-:Y:S04]  /*18d10*/  STL.64 [R1+0x2c0], R8 ;  /* 0x0002c00801007387 */ /* 0x0001e80000100a00 */
[----:B------:R-:W-:Y:S04]  /*18d20*/  STL.64 [R1+0x2c8], R10 ;  /* 0x0002c80a01007387 */ /* 0x000fe80000100a00 */
[----:B0-----:R-:W4:Y:S04]  /*18d30*/  LDL.LU.64 R8, [R1+0x22c8] ;  /* 0x0022c80001087983 */ /* 0x001f280000300a00 */
[----:B------:R-:W4:Y:S04]  /*18d40*/  LDL.LU.64 R6, [R1+0x22c0] ;  /* 0x0022c00001067983 */ /* 0x000f280000300a00 */
[----:B------:R-:W4:Y:S02]  /*18d50*/  LDL.LU.64 R4, [R1+0x22b8] ;  /* 0x0022b80001047983 */ /* 0x000f240000300a00 */
[----:B----4-:R-:W-:-:S15]  /*18d60*/  HMMA.16816.F32.BF16 R4, R16, R8, R4 ;  /* 0x000000081004723c */ /* 0x010fde0000041804 */
[----:B------:R-:W-:-:S04]  /*18d70*/  NOP ;  /* 0x0000000000007918 */ /* 0x000fc80000000000 */
[----:B------:R0:W-:Y:S04]  /*18d80*/  STL.64 [R1+0x2b0], R4 ;  /* 0x0002b00401007387 */ /* 0x0001e80000100a00 */
[----:B------:R-:W-:Y:S01]  /*18d90*/  STL.64 [R1+0x2b8], R6 ;  /* 0x0002b80601007387 */ /* 0x000fe20000100a00 */
[----:B0-----:R-:W-:Y:S02]  /*18da0*/  IMAD.MOV.U32 R5, RZ, RZ, R8 ;  /* 0x000000ffff057224 */ /* 0x001fe400078e0008 */
[----:B------:R-:W-:Y:S02]  /*18db0*/  IMAD.MOV.U32 R4, RZ, RZ, R9 ;  /* 0x000000ffff047224 */ /* 0x000fe400078e0009 */
[----:B------:R-:W4:Y:S04]  /*18dc0*/  LDL.LU.64 R8, [R1+0x22b0] ;  /* 0x0022b00001087983 */ /* 0x000f280000300a00 */
[----:B------:R0:W-:Y:S04]  /*18dd0*/  STL.64 [R1+0x2298], R4 ;  /* 0x0022980401007387 */ /* 0x0001e80000100a00 */
[----:B0-----:R-:W4:Y:S04]  /*18de0*/  LDL.LU.64 R4, [R1+0x2a0] ;  /* 0x0002a00001047983 */ /* 0x001f280000300a00 */
[----:B------:R-:W4:Y:S02]  /*18df0*/  LDL.LU.64 R6, [R1+0x2a8] ;  /* 0x0002a80001067983 */ /* 0x000f240000300a00 */
[----:B----4-:R-:W-:Y:S02]  /*18e00*/  HMMA.16816.F32.BF16 R4, R16, R8, R4 ;  /* 0x000000081004723c */ /* 0x010fe40000041804 */
[----:B------:R0:W-:-:S15]  /*18e10*/  STL.64 [R1+0x22a8], R8 ;  /* 0x0022a80801007387 */ /* 0x0001de0000100a00 */
[----:B------:R-:W-:Y:S02]  /*18e20*/  NOP ;  /* 0x0000000000007918 */ /* 0x000fe40000000000 */
[----:B------:R-:W-:Y:S04]  /*18e30*/  STL.64 [R1+0x2a0], R4 ;  /* 0x0002a00401007387 */ /* 0x000fe80000100a00 */
[----:B------:R3:W-:Y:S04]  /*18e40*/  STL.64 [R1+0x2a8], R6 ;  /* 0x0002a80601007387 */ /* 0x0007e80000100a00 */
[----:B0-----:R-:W2:Y:S04]  /*18e50*/  LDL.LU.64 R8, [R1+0x280] ;  /* 0x0002800001087983 */ /* 0x001ea80000300a00 */
[----:B------:R-:W2:Y:S01]  /*18e60*/  LDL.LU.64 R10, [R1+0x288] ;  /* 0x00028800010a7983 */ /* 0x000ea20000300a00 */
[----:B---3--:R-:W-:-:S15]  /*18e70*/  HMMA.16816.F32.BF16 R4, R16, R12, R20 ;  /* 0x0000000c1004723c */ /* 0x008fde0000041814 */
[----:B------:R-:W-:-:S04]  /*18e80*/  NOP ;  /* 0x0000000000007918 */ /* 0x000fc80000000000 */
[----:B------:R0:W-:Y:S04]  /*18e90*/  STL.64 [R1+0x290], R4 ;  /* 0x0002900401007387 */ /* 0x0001e80000100a00 */
[----:B------:R1:W-:Y:S04]  /*18ea0*/  STL.64 [R1+0x298], R6 ;  /* 0x0002980601007387 */ /* 0x0003e80000100a00 */
[----:B0-----:R-:W3:Y:S04]  /*18eb0*/  LDL.LU.64 R4, [R1+0x270] ;  /* 0x0002700001047983 */ /* 0x001ee80000300a00 */
[----:B-1----:R-:W3:Y:S04]  /*18ec0*/  LDL.LU.64 R6, [R1+0x278] ;  /* 0x0002780001067983 */ /* 0x002ee80000300a00 */
[----:B------:R0:W-:Y:S04]  /*18ed0*/  STL.64 [R1+0x2230], R12 ;  /* 0x0022300c01007387 */ /* 0x0001e80000100a00 */
[----:B0-----:R-:W4:Y:S04]  /*18ee0*/  LDL.LU.64 R12, [R1+0x100] ;  /* 0x00010000010c7983 */ /* 0x001f280000300a00 */
        /* <DEDUP_REMOVED lines=8> */
[----:B------:R-:W2:Y:S04]  /*18f70*/  LDL.LU.64 R20, [R1+0x140] ;  /* 0x0001400001147983 */ /* 0x000ea80000300a00 */
[----:B------:R-:W2:Y:S01]  /*18f80*/  LDL.LU.64 R22, [R1+0x148] ;  /* 0x0001480001167983 */ /* 0x000ea20000300a00 */
[----:B0-----:R-:W-:-:S02]  /*18f90*/  IMAD.MOV.U32 R12, RZ, RZ, R2 ;  /* 0x000000ffff0c7224 */ /* 0x001fc400078e0002 */
[----:B------:R-:W-:Y:S02]  /*18fa0*/  IMAD.MOV.U32 R13, RZ, RZ, R0 ;  /* 0x000000ffff0d7224 */ /* 0x000fe400078e0000 */
[----:B------:R-:W-:-:S03]  /*18fb0*/  IMAD.MOV.U32 R2, RZ, RZ, R24 ;  /* 0x000000ffff027224 */ /* 0x000fc600078e0018 */
[----:B------:R0:W-:Y:S01]  /*18fc0*/  STL.64 [R1+0x2268], R12 ;  /* 0x0022680c01007387 */ /* 0x0001e20000100a00 */
[----:B------:R-:W-:-:S03]  /*18fd0*/  IMAD.MOV.U32 R0, RZ, RZ, R25 ;  /* 0x000000ffff007224 */ /* 0x000fc600078e0019 */
[----:B0-----:R-:W4:Y:S04]  /*18fe0*/  LDL.64 R12, [R1+0x60] ;  /* 0x00006000010c7983 */ /* 0x001f280000100a00 */
[----:B------:R0:W-:Y:S04]  /*18ff0*/  STL.64 [R1+0x280], R8 ;  /* 0x0002800801007387 */ /* 0x0001e80000100a00 */
[----:B------:R1:W-:Y:S04]  /*19000*/  STL.64 [R1+0x288], R10 ;  /* 0x0002880a01007387 */ /* 0x0003e80000100a00 */
[----:B0-----:R-:W2:Y:S04]  /*19010*/  LDL.LU.64 R8, [R1+0x22a8] ;  /* 0x0022a80001087983 */ /* 0x001ea80000300a00 */
[----:B------:R-:W3:Y:S02]  /*19020*/  LDL.LU.64 R24, [R1+0x22a0] ;  /* 0x0022a00001187983 */ /* 0x000ee40000300a00 */
[----:B---3--:R-:W-:Y:S01]  /*19030*/  HMMA.16816.F32.BF16 R4, R16, R24, R4 ;  /* 0x000000181004723c */ /* 0x008fe20000041804 */
[----:B-1----:R-:W-:-:S02]  /*19040*/  IMAD.MOV.U32 R10, RZ, RZ, R24 ;  /* 0x000000ffff0a7224 */ /* 0x002fc400078e0018 */
[----:B------:R-:W-:-:S15]  /*19050*/  IMAD.MOV.U32 R3, RZ, RZ, R25 ;  /* 0x000000ffff037224 */ /* 0x000fde00078e0019 */
[----:B------:R-:W-:Y:S01]  /*19060*/  NOP ;  /* 0x0000000000007918 */ /* 0x000fe20000000000 */
[----:B------:R0:W-:Y:S04]  /*19070*/  STL.64 [R1+0x270], R4 ;  /* 0x0002700401007387 */ /* 0x0001e80000100a00 */
[----:B------:R-:W-:Y:S04]  /*19080*/  STL.64 [R1+0x278], R6 ;  /* 0x0002780601007387 */ /* 0x000fe80000100a00 */
[----:B0-----:R-:W3:Y:S04]  /*19090*/  LDL.LU.64 R4, [R1+0x2298] ;  /* 0x0022980001047983 */ /* 0x001ee80000300a00 */
[----:B------:R-:W3:Y:S04]  /*190a0*/  LDL.LU.64 R24, [R1+0x2290] ;  /* 0x0022900001187983 */ /* 0x000ee80000300a00 */
[----:B------:R-:W-:Y:S04]  /*190b0*/  STL [R1+0x2260], R10 ;  /* 0x0022600a01007387 */ /* 0x000fe80000100800 */
[----:B--2---:R0:W-:Y:S04]  /*190c0*/  STL.64 [R1+0x2258], R8 ;  /* 0x0022580801007387 */ /* 0x0041e80000100a00 */
[----:B0-----:R-:W2:Y:S04]  /*190d0*/  LDL.LU.64 R8, [R1+0x120] ;  /* 0x0001200001087983 */ /* 0x001ea80000300a00 */
[----:B------:R-:W2:Y:S01]  /*190e0*/  LDL.LU.64 R10, [R1+0x128] ;  /* 0x00012800010a7983 */ /* 0x000ea20000300a00 */
[----:B---3--:R-:W-:Y:S03]  /*190f0*/  HMMA.16816.F32.BF16 R16, R16, R24, R20 ;  /* 0x000000181010723c */ /* 0x008fe60000041814 */
[----:B--2---:R-:W-:Y:S04]  /*19100*/  STL.64 [R1+0x2278], R10 ;  /* 0x0022780a01007387 */ /* 0x004fe80000100a00 */
[----:B------:R0:W-:Y:S04]  /*19110*/  STL.64 [R1+0x2270], R8 ;  /* 0x0022700801007387 */ /* 0x0001e80000100a00 */
[----:B0-----:R-:W2:Y:S04]  /*19120*/  LDL.LU.64 R8, [R1+0x130] ;  /* 0x0001300001087983 */ /* 0x001ea80000300a00 */
[----:B------:R-:W2:Y:S04]  /*19130*/  LDL.LU.64 R10, [R1+0x138] ;  /* 0x00013800010a7983 */ /* 0x000ea80000300a00 */
[----:B------:R-:W2:Y:S04]  /*19140*/  LDL.LU.64 R22, [R1+0x2288] ;  /* 0x0022880001167983 */ /* 0x000ea80000300a00 */
[----:B------:R-:W2:Y:S04]  /*19150*/  LDL.LU.64 R20, [R1+0x2280] ;  /* 0x0022800001147983 */ /* 0x000ea80000300a00 */
[----:B------:R0:W-:Y:S04]  /*19160*/  STL.64 [R1+0x2220], R24 ;  /* 0x0022201801007387 */ /* 0x0001e80000100a00 */
[----:B------:R1:W-:Y:S04]  /*19170*/  STL.64 [R1+0x140], R16 ;  /* 0x0001401001007387 */ /* 0x0003e80000100a00 */
[----:B------:R-:W-:Y:S01]  /*19180*/  STL.64 [R1+0x148], R18 ;  /* 0x0001481201007387 */ /* 0x000fe20000100a00 */
[----:B0-----:R-:W-:-:S02]  /*19190*/  IMAD.MOV.U32 R24, RZ, RZ, R5 ;  /* 0x000000ffff187224 */ /* 0x001fc400078e0005 */
[----:B------:R-:W-:Y:S02]  /*191a0*/  IMAD.MOV.U32 R25, RZ, RZ, R4 ;  /* 0x000000ffff197224 */ /* 0x000fe400078e0004 */
[----:B------:R-:W3:Y:S04]  /*191b0*/  LDL.LU.64 R4, [R1+0x410] ;  /* 0x0004100001047983 */ /* 0x000ee80000300a00 */
[----:B------:R-:W3:Y:S01]  /*191c0*/  LDL.LU.64 R6, [R1+0x418] ;  /* 0x0004180001067983 */ /* 0x000ee20000300a00 */
[----:B-1----:R-:W-:Y:S02]  /*191d0*/  IMAD.MOV.U32 R16, RZ, RZ, R2 ;  /* 0x000000ffff107224 */ /* 0x002fe400078e0002 */
[----:B------:R-:W-:Y:S02]  /*191e0*/  IMAD.MOV.U32 R17, RZ, RZ, R0 ;  /* 0x000000ffff117224 */ /* 0x000fe400078e0000 */
[----:B----4-:R-:W-:-:S02]  /*191f0*/  IMAD.MOV.U32 R2, RZ, RZ, R12 ;  /* 0x000000ffff027224 */ /* 0x010fc400078e000c */
[----:B------:R-:W-:Y:S01]  /*19200*/  IMAD.MOV.U32 R0, RZ, RZ, R13 ;  /* 0x000000ffff007224 */ /* 0x000fe200078e000d */
        /* <DEDUP_REMOVED lines=8> */
[----:B------:R-:W2:Y:S04]  /*19290*/  LDL.LU R10, [R1+0x2260] ;  /* 0x00226000010a7983 */ /* 0x000ea80000300800 */
[----:B------:R-:W4:-:S13]  /*192a0*/  LDL.LU.64 R8, [R1+0x2258] ;  /* 0x0022580001087983 */ /* 0x000f1a0000300a00 */
[----:B------:R-:W-:Y:S04]  /*192b0*/  STL.64 [R1+0x120], R12 ;  /* 0x0001200c01007387 */ /* 0x000fe80000100a00 */
[----:B------:R0:W-:Y:S04]  /*192c0*/  STL.64 [R1+0x128], R14 ;  /* 0x0001280e01007387 */ /* 0x0001e80000100a00 */
[----:B0-----:R-:W2:Y:S04]  /*192d0*/  LDL.LU.64 R14, [R1+0x2250] ;  /* 0x00225000010e7983 */ /* 0x001ea80000300a00 */
[----:B------:R-:W2:Y:S02]  /*192e0*/  LDL.LU.64 R12, [R1+0x2248] ;  /* 0x00224800010c7983 */ /* 0x000ea40000300a00 */
[----:B--2---:R-:W-:Y:S02]  /*192f0*/  HMMA.16816.F32.BF16 R24, R20, R24, R12 ;  /* 0x000000181418723c */ /* 0x004fe4000004180c */
[----:B------:R-:W4:Y:S04]  /*19300*/  LDL.LU.64 R14, [R1+0x2240] ;  /* 0x00224000010e7983 */ /* 0x000f280000300a00 */
[----:B------:R-:W4:-:S13]  /*19310*/  LDL.LU.64 R12, [R1+0x2238] ;  /* 0x00223800010c7983 */ /* 0x000f1a0000300a00 */
[----:B------:R-:W-:Y:S04]  /*19320*/  STL.64 [R1+0x110], R24 ;  /* 0x0001101801007387 */ /* 0x000fe80000100a00 */
[----:B------:R-:W-:Y:S01]  /*19330*/  STL.64 [R1+0x118], R26 ;  /* 0x0001181a01007387 */ /* 0x000fe20000100a00 */
[----:B----4-:R-:W-:-:S15]  /*19340*/  HMMA.16816.F32.BF16 R12, R20, R8, R12 ;  /* 0x00000008140c723c */ /* 0x010fde000004180c */
[----:B------:R-:W-:-:S04]  /*19350*/  NOP ;  /* 0x0000000000007918 */ /* 0x000fc80000000000 */
[----:B------:R0:W-:Y:S04]  /*19360*/  STL.64 [R1+0x100], R12 ;  /* 0x0001000c01007387 */ /* 0x0001e80000100a00 */
[----:B------:R-:W-:Y:S04]  /*19370*/  STL.64 [R1+0x108], R14 ;  /* 0x0001080e01007387 */ /* 0x000fe80000100a00 */
[----:B0-----:R-:W2:Y:S04]  /*19380*/  LDL.LU.64 R12, [R1+0x2230] ;  /* 0x00223000010c7983 */ /* 0x001ea80000300a00 */
[----:B------:R0:W-:Y:S04]  /*19390*/  STL.64 [R1+0x21c8], R8 ;  /* 0x0021c80801007387 */ /* 0x0001e80000100a00 */
[----:B0-----:R-:W4:Y:S04]  /*193a0*/  LDL.64 R8, [R1+0x40] ;  /* 0x0000400001087983 */ /* 0x001f280000100a00 */
[----:B----4-:R0:W-:Y:S04]  /*193b0*/  STL.64 [R1+0x21e0], R8 ;  /* 0x0021e00801007387 */ /* 0x0101e80000100a00 */
[----:B0-----:R-:W4:Y:S01]  /*193c0*/  LDL.64 R8, [R1+0x50] ;  /* 0x0000500001087983 */ /* 0x001f220000100a00 */
[----:B------:R-:W-:-:S03]  /*193d0*/  IMAD.MOV.U32 R24, RZ, RZ, R10 ;  /* 0x000000ffff187224 */ /* 0x000fc600078e000a */
[----:B----4-:R0:W-:Y:S02]  /*193e0*/  STL.64 [R1+0x21f8], R8 ;  /* 0x0021f80801007387 */ /* 0x0101e40000100a00 */
[----:B0-----:R-:W-:Y:S02]  /*193f0*/  IMAD.MOV.U32 R8, RZ, RZ, R2 ;  /* 0x000000ffff087224 */ /* 0x001fe400078e0002 */
[----:B------:R-:W-:-:S05]  /*19400*/  IMAD.MOV.U32 R9, RZ, RZ, R0 ;  /* 0x000000ffff097224 */ /* 0x000fca00078e0000 */
[----:B------:R0:W-:Y:S04]  /*19410*/  STL.64 [R1+0x2228], R8 ;  /* 0x0022280801007387 */ /* 0x0001e80000100a00 */
[----:B0-----:R-:W4:Y:S04]  /*19420*/  LDL.LU.64 R8, [R1+0x260] ;  /* 0x0002600001087983 */ /* 0x001f280000300a00 */
[----:B------:R-:W4:Y:S01]  /*19430*/  LDL.LU.64 R10, [R1+0x268] ;  /* 0x00026800010a7983 */ /* 0x000f220000300a00 */
[C---:B---3--:R-:W-:Y:S03]  /*19440*/  HMMA.16816.F32.BF16 R4, R20.reuse, R16, R4 ;  /* 0x000000101404723c */ /* 0x048fe60000041804 */
[----:B--2---:R-:W-:Y:S05]  /*19450*/  STL.64 [R1+0x21c0], R12 ;  /* 0x0021c00c01007387 */ /* 0x004fea0000100a00 */
[----:B----4-:R-:W-:-:S15]  /*19460*/  HMMA.16816.F32.BF16 R8, R20, R12, R8 ;  /* 0x0000000c1408723c */ /* 0x010fde0000041808 */
[----:B------:R-:W-:-:S04]  /*19470*/  NOP ;  /* 0x0000000000007918 */ /* 0x000fc80000000000 */
[----:B------:R0:W-:Y:S04]  /*19480*/  STL.64 [R1+0x260], R8 ;  /* 0x0002600801007387 */ /* 0x0001e80000100a00 */
[----:B------:R1:W-:Y:S04]  /*19490*/  STL.64 [R1+0x268], R10 ;  /* 0x0002680a01007387 */ /* 0x0003e80000100a00 */
[----:B0-----:R-:W2:Y:S04]  /*194a0*/  LDL.LU.64 R8, [R1+0x5d0] ;  /* 0x0005d00001087983 */ /* 0x001ea80000300a00 */
[----:B-1----:R-:W2:Y:S04]  /*194b0*/  LDL.LU.64 R10, [R1+0x5d8] ;  /* 0x0005d800010a7983 */ /* 0x002ea80000300a00 */
[----:B------:R0:W-:Y:S04]  /*194c0*/  STL.64 [R1+0x410], R4 ;  /* 0x0004100401007387 */ /* 0x0001e80000100a00 */
[----:B------:R1:W-:Y:S04]  /*194d0*/  STL.64 [R1+0x418], R6 ;  /* 0x0004180601007387 */ /* 0x0003e80000100a00 */
[----:B0-----:R-:W3:Y:S04]  /*194e0*/  LDL.LU.64 R4, [R1+0x5c0] ;  /* 0x0005c00001047983 */ /* 0x001ee80000300a00 */
[----:B-1----:R-:W3:Y:S04]  /*194f0*/  LDL.LU.64 R6, [R1+0x5c8] ;  /* 0x0005c80001067983 */ /* 0x002ee80000300a00 */
[----:B------:R-:W4:Y:S04]  /*19500*/  LDL.LU.64 R12, [R1+0x750] ;  /* 0x00075000010c7983 */ /* 0x000f280000300a00 */
[----:B------:R-:W2:Y:S04]  /*19510*/  LDL.LU.64 R14, [R1+0x758] ;  /* 0x00075800010e7983 */ /* 0x000ea80000300a00 */
[----:B--2---:R-:W-:Y:S04]  /*19520*/  STL.64 [R1+0x21d8], R14 ;  /* 0x0021d80e01007387 */ /* 0x004fe80000100a00 */
[----:B----4-:R0:W-:Y:S04]  /*19530*/  STL.64 [R1+0x21d0], R12 ;  /* 0x0021d00c01007387 */ /* 0x0101e80000100a00 */
[----:B0-----:R-:W2:Y:S04]  /*19540*/  LDL.LU.64 R12, [R1+0x760] ;  /* 0x00076000010c7983 */ /* 0x001ea80000300a00 */
[----:B------:R-:W4:Y:S01]  /*19550*/  LDL.LU.64 R14, [R1+0x768] ;  /* 0x00076800010e7983 */ /* 0x000f220000300a00 */
[----:B------:R-:W-:-:S07]  /*19560*/  IMAD.MOV.U32 R25, RZ, RZ, R3 ;  /* 0x000000ffff197224 */ /* 0x000fce00078e0003 */
[C---:B------:R-:W-:Y:S01]  /*19570*/  HMMA.16816.F32.BF16 R24, R20.reuse, R24, R8 ;  /* 0x000000181418723c */ /* 0x040fe20000041808 */
[----:B----4-:R-:W-:Y:S04]  /*19580*/  STL.64 [R1+0x21f0], R14 ;  /* 0x0021f00e01007387 */ /* 0x010fe80000100a00 */
[----:B--2---:R0:W-:Y:S04]  /*19590*/  STL.64 [R1+0x21e8], R12 ;  /* 0x0021e80c01007387 */ /* 0x0041e80000100a00 */
[----:B0-----:R-:W2:Y:S04]  /*195a0*/  LDL.LU.64 R12, [R1+0x770] ;  /* 0x00077000010c7983 */ /* 0x001ea80000300a00 */
[----:B------:R-:W4:Y:S04]  /*195b0*/  LDL.LU.64 R14, [R1+0x778] ;  /* 0x00077800010e7983 */ /* 0x000f280000300a00 */
[----:B----4-:R-:W-:Y:S04]  /*195c0*/  STL.64 [R1+0x2208], R14 ;  /* 0x0022080e01007387 */ /* 0x010fe80000100a00 */
[----:B--2---:R0:W-:Y:S04]  /*195d0*/  STL.64 [R1+0x2200], R12 ;  /* 0x0022000c01007387 */ /* 0x0041e80000100a00 */
[----:B0-----:R-:W2:Y:S04]  /*195e0*/  LDL.LU.64 R12, [R1+0x780] ;  /* 0x00078000010c7983 */ /* 0x001ea80000300a00 */
[----:B------:R-:W2:Y:S04]  /*195f0*/  LDL.LU.64 R14, [R1+0x788] ;  /* 0x00078800010e7983 */ /* 0x000ea80000300a00 */
[----:B------:R0:W-:Y:S04]  /*19600*/  STL.64 [R1+0x21b8], R16 ;  /* 0x0021b81001007387 */ /* 0x0001e80000100a00 */
[----:B0-----:R-:W4:Y:S04]  /*19610*/  LDL.LU.64 R16, [R1+0x740] ;  /* 0x0007400001107983 */ /* 0x001f280000300a00 */
[----:B------:R-:W4:Y:S04]  /*19620*/  LDL.LU.64 R18, [R1+0x748] ;  /* 0x0007480001127983 */ /* 0x000f280000300a00 */
[----:B------:R-:W2:Y:S04]  /*19630*/  LDL.LU.64 R8, [R1+0x2228] ;  /* 0x0022280001087983 */ /* 0x000ea80000300a00 */
[----:B------:R0:W-:Y:S04]  /*19640*/  STL.64 [R1+0x5d0], R24 ;  /* 0x0005d01801007387 */ /* 0x0001e80000100a00 */
[----:B------:R-:W-:Y:S04]  /*19650*/  STL.64 [R1+0x5d8], R26 ;  /* 0x0005d81a01007387 */ /* 0x000fe80000100a00 */
[----:B0-----:R-:W3:Y:S02]  /*19660*/  LDL.LU.64 R24, [R1+0x2220] ;  /* 0x0022200001187983 */ /* 0x001ee40000300a00 */
[----:B---3--:R-:W-:Y:S02]  /*19670*/  HMMA.16816.F32.BF16 R20, R20, R24, R4 ;  /* 0x000000181414723c */ /* 0x008fe40000041804 */
[----:B------:R-:W2:Y:S04]  /*19680*/  LDL.LU.64 R6, [R1+0x2218] ;  /* 0x0022180001067983 */ /* 0x000ea80000300a00 */
[----:B------:R-:W2:-:S13]  /*19690*/  LDL.LU.64 R4, [R1+0x2210] ;  /* 0x0022100001047983 */ /* 0x000e9a0000300a00 */
[----:B------:R0:W-:Y:S04]  /*196a0*/  STL.64 [R1+0x5c0], R20 ;  /* 0x0005c01401007387 */ /* 0x0001e80000100a00 */
[----:B------:R-:W-:Y:S04]  /*196b0*/  STL.64 [R1+0x5c8], R22 ;  /* 0x0005c81601007387 */ /* 0x000fe80000100a00 */
[----:B0-----:R-:W3:Y:S01]  /*196c0*/  LDL.64 R20, [R1] ;  /* 0x0000000001147983 */ /* 0x001ee20000100a00 */
[C---:B--2---:R-:W-:Y:S03]  /*196d0*/  HMMA.16816.F32.BF16 R8, R4.reuse, R8, R12 ;  /* 0x000000080408723c */ /* 0x044fe6000004180c */
[----:B---3--:R0:W-:Y:S04]  /*196e0*/  STL.64 [R1+0x21b0], R20 ;  /* 0x0021b01401007387 */ /* 0x0081e80000100a00 */
[----:B0-----:R-:W2:Y:S04]  /*196f0*/  LDL.LU.64 R20, [R1+0x730] ;  /* 0x0007300001147983 */ /* 0x001ea80000300a00 */
[----:B------:R-:W2:Y:S04]  /*19700*/  LDL.LU.64 R22, [R1+0x738] ;  /* 0x0007380001167983 */ /* 0x000ea80000300a00 */
[----:B------:R-:W3:Y:S04]  /*19710*/  LDL.LU.64 R14, [R1+0x2208] ;  /* 0x00220800010e7983 */ /* 0x000ee80000300a00 */
[----:B------:R-:W3:Y:S04]  /*19720*/  LDL.LU.64 R12, [R1+0x2200] ;  /* 0x00220000010c7983 */ /* 0x000ee80000300a00 */
        /* <DEDUP_REMOVED lines=12> */
[----:B---3--:R-:W-:Y:S01]  /*197f0*/  HMMA.16816.F32.BF16 R12, R4, R8, R12 ;  /* 0x00000008040c723c */ /* 0x008fe2000004180c */
[----:B------:R-:W-:-:S15]  /*19800*/  IMAD.MOV.U32 R29, RZ, RZ, R9 ;  /* 0x000000ffff1d7224 */ /* 0x000fde00078e0009 */
[----:B------:R-:W-:-:S03]  /*19810*/  NOP ;  /* 0x0000000000007918 */ /* 0x000fc60000000000 */
[----:B------:R-:W-:Y:S04]  /*19820*/  STL.64 [R1+0x760], R12 ;  /* 0x0007600c01007387 */ /* 0x000fe80000100a00 */
[----:B------:R0:W-:Y:S04]  /*19830*/  STL.64 [R1+0x768], R14 ;  /* 0x0007680e01007387 */ /* 0x0001e80000100a00 */
[----:B0-----:R-:W3:Y:S04]  /*19840*/  LDL.LU.64 R14, [R1+0x21d8] ;  /* 0x0021d800010e7983 */ /* 0x001ee80000300a00 */
[----:B------:R-:W3:Y:S04]  /*19850*/  LDL.LU.64 R12, [R1+0x21d0] ;  /* 0x0021d000010c7983 */ /* 0x000ee80000300a00 */
[----:B------:R-:W3:Y:S02]  /*19860*/  LDL.LU.64 R8, [R1+0x21c8] ;  /* 0x0021c80001087983 */ /* 0x000ee40000300a00 */
[----:B---3--:R-:W-:Y:S02]  /*19870*/  HMMA.16816.F32.BF16 R8, R4, R8, R12 ;  /* 0x000000080408723c */ /* 0x008fe4000004180c */
[----:B------:R-:W4:-:S15]  /*19880*/  LDL.LU.64 R12, [R1+0x21c0] ;  /* 0x0021c000010c7983 */ /* 0x000f1e0000300a00 */
[----:B------:R-:W-:Y:S02]  /*19890*/  NOP ;  /* 0x0000000000007918 */ /* 0x000fe40000000000 */
[----:B------:R-:W-:Y:S04]  /*198a0*/  STL.64 [R1+0x750], R8 ;  /* 0x0007500801007387 */ /* 0x000fe80000100a00 */
[----:B------:R-:W-:Y:S01]  /*198b0*/  STL.64 [R1+0x758], R10 ;  /* 0x0007580a01007387 */ /* 0x000fe20000100a00 */
[----:B------:R-:W-:-:S03]  /*198c0*/  LOP3.LUT R3, R28, 0x40, RZ, 0x3c, !PT ;  /* 0x000000401c037812 */ /* 0x000fc600078e3cff */
[----:B------:R-:W-:Y:S01]  /*198d0*/  LDSM.16.MT88.4 R8, [R28+UR5+0x380] ;  /* 0x000380051c08783b */ /* 0x000fe20008004200 */
[----:B----4-:R-:W-:Y:S03]  /*198e0*/  HMMA.16816.F32.BF16 R12, R4, R12, R16 ;  /* 0x0000000c040c723c */ /* 0x010fe60000041810 */
[----:B------:R-:W2:-:S15]  /*198f0*/  LDL.LU.64 R16, [R1+0x21b8] ;  /* 0x0021b80001107983 */ /* 0x000e9e0000300a00 */
[----:B------:R-:W-:Y:S01]  /*19900*/  NOP ;  /* 0x0000000000007918 */ /* 0x000fe20000000000 */
[----:B------:R-:W-:Y:S04]  /*19910*/  STL.64 [R1+0x740], R12 ;  /* 0x0007400c01007387 */ /* 0x000fe80000100a00 */
[----:B------:R-:W-:Y:S04]  /*19920*/  STL.64 [R1+0x748], R14 ;  /* 0x0007480e01007387 */ /* 0x000fe80000100a00 */
[----:B------:R-:W0:Y:S04]  /*19930*/  LDSM.16.MT88.4 R12, [R3+UR5] ;  /* 0x00000005030c783b */ /* 0x000e280008004200 */
[----:B0-----:R-:W-:Y:S04]  /*19940*/  STL.64 [R1+0x2138], R14 ;  /* 0x0021380e01007387 */ /* 0x001fe80000100a00 */
[----:B------:R0:W-:Y:S04]  /*19950*/  STL.64 [R1+0x2130], R12 ;  /* 0x0021300c01007387 */ /* 0x0001e80000100a00 */
[----:B0-----:R-:W3:Y:S04]  /*19960*/  LDL.LU.64 R12, [R1+0x5b0] ;  /* 0x0005b000010c7983 */ /* 0x001ee80000300a00 */
[----:B------:R-:W3:Y:S01]  /*19970*/  LDL.LU.64 R14, [R1+0x5b8] ;  /* 0x0005b800010e7983 */ /* 0x000ee20000300a00 */
[----:B--2---:R-:W-:Y:S03]  /*19980*/  HMMA.16816.F32.BF16 R16, R4, R16, R20 ;  /* 0x000000100410723c */ /* 0x004fe60000041814 */
[----:B------:R-:W2:-:S15]  /*19990*/  LDL.LU.64 R20, [R1+0x21b0] ;  /* 0x0021b00001147983 */ /* 0x000e9e0000300a00 */
[----:B------:R-:W-:Y:S01]  /*199a0*/  NOP ;  /* 0x0000000000007918 */ /* 0x000fe20000000000 */
[----:B------:R-:W-:Y:S04]  /*199b0*/  STL.64 [R1+0x730], R16 ;  /* 0x0007301001007387 */ /* 0x000fe80000100a00 */
[----:B------:R-:W-:Y:S04]  /*199c0*/  STL.64 [R1+0x738], R18 ;  /* 0x0007381201007387 */ /* 0x000fe80000100a00 */
[----:B------:R-:W0:Y:S04]  /*199d0*/  LDSM.16.MT88.4 R16, [R3+UR5+0x80] ;  /* 0x000080050310783b */ /* 0x000e280008004200 */
[----:B0-----:R-:W-:Y:S04]  /*199e0*/  STL.64 [R1+0x20b8], R18 ;  /* 0x0020b81201007387 */ /* 0x001fe80000100a00 */
[----:B------:R0:W-:Y:S04]  /*199f0*/  STL.64 [R1+0x20b0], R16 ;  /* 0x0020b01001007387 */ /* 0x0001e80000100a00 */
[----:B0-----:R-:W4:Y:S04]  /*19a00*/  LDL.LU.64 R16, [R1+0x720] ;  /* 0x0007200001107983 */ /* 0x001f280000300a00 */
[----:B------:R-:W4:Y:S01]  /*19a10*/  LDL.LU.64 R18, [R1+0x728] ;  /* 0x0007280001127983 */ /* 0x000f220000300a00 */
[----:B--2---:R-:W-:-:S02]  /*19a20*/  IMAD.MOV.U32 R2, RZ, RZ, R20 ;  /* 0x000000ffff027224 */ /* 0x004fc400078e0014 */
[----:B------:R-:W-:Y:S01]  /*19a30*/  IMAD.MOV.U32 R0, RZ, RZ, R21 ;  /* 0x000000ffff007224 */ /* 0x000fe200078e0015 */
[C---:B----4-:R-:W-:Y:S01]  /*19a40*/  HMMA.16816.F32.BF16 R16, R4.reuse, R20, R16 ;  /* 0x000000140410723c */ /* 0x050fe20000041810 */
[----:B------:R-:W0:Y:S07]  /*19a50*/  LDSM.16.MT88.4 R20, [R3+UR5+0x100] ;  /* 0x000100050314783b */ /* 0x000e2e0008004200 */
[----:B---3--:R-:W-:Y:S11]  /*19a60*/  HMMA.16816.F32.BF16 R4, R4, R24, R12 ;  /* 0x000000180404723c */ /* 0x008ff6000004180c */
[----:B------:R1:W-:Y:S04]  /*19a70*/  STL.64 [R1+0x720], R16 ;  /* 0x0007201001007387 */ /* 0x0003e80000100a00 */
[----:B------:R2:W-:Y:S04]  /*19a80*/  STL.64 [R1+0x728], R18 ;  /* 0x0007281201007387 */ /* 0x0005e80000100a00 */
[----:B0-----:R-:W-:Y:S04]  /*19a90*/  STL.64 [R1+0x2050], R22 ;  /* 0x0020501601007387 */ /* 0x001fe80000100a00 */
[----:B------:R0:W-:Y:S04]  /*19aa0*/  STL.64 [R1+0x2048], R20 ;  /* 0x0020481401007387 */ /* 0x0001e80000100a00 */
[----:B-1----:R-:W3:Y:S04]  /*19ab0*/  LDL.LU.64 R16, [R1+0x5a0] ;  /* 0x0005a00001107983 */ /* 0x002ee80000300a00 */
[----:B--2---:R-:W3:Y:S04]  /*19ac0*/  LDL.LU.64 R18, [R1+0x5a8] ;  /* 0x0005a80001127983 */ /* 0x004ee80000300a00 */
[----:B------:R-:W-:Y:S04]  /*19ad0*/  STL.64 [R1+0x5b0], R4 ;  /* 0x0005b00401007387 */ /* 0x000fe80000100a00 */
[----:B------:R-:W-:Y:S04]  /*19ae0*/  STL.64 [R1+0x5b8], R6 ;  /* 0x0005b80601007387 */ /* 0x000fe80000100a00 */
[----:B------:R-:W1:Y:S04]  /*19af0*/  LDSM.16.MT88.4 R4, [R3+UR5+0x180] ;  /* 0x000180050304783b */ /* 0x000e680008004200 */
[----:B0-----:R-:W3:Y:S04]  /*19b00*/  LDL.64 R20, [R1+0x60] ;  /* 0x0000600001147983 */ /* 0x001ee80000100a00 */
[----:B------:R0:W-:Y:S04]  /*19b10*/  STL.64 [R1+0x2140], R24 ;  /* 0x0021401801007387 */ /* 0x0001e80000100a00 */
[----:B0-----:R-:W2:Y:S04]  /*19b20*/  LDL.64 R24, [R1+0x10] ;  /* 0x0000100001187983 */ /* 0x001ea80000100a00 */
[----:B--2---:R0:W-:Y:S04]  /*19b30*/  STL.64 [R1+0x2158], R24 ;  /* 0x0021581801007387 */ /* 0x0041e80000100a00 */
[----:B0-----:R-:W2:Y:S04]  /*19b40*/  LDL.64 R24, [R1+0x20] ;  /* 0x0000200001187983 */ /* 0x001ea80000100a00 */
[----:B--2---:R0:W-:Y:S04]  /*19b50*/  STL.64 [R1+0x2168], R24 ;  /* 0x0021681801007387 */ /* 0x0041e80000100a00 */
[----:B0-----:R-:W2:Y:S04]  /*19b60*/  LDL.64 R24, [R1+0x30] ;  /* 0x0000300001187983 */ /* 0x001ea80000100a00 */
[----:B--2---:R0:W-:Y:S04]  /*19b70*/  STL.64 [R1+0x2180], R24 ;  /* 0x0021801801007387 */ /* 0x0041e80000100a00 */
[----:B0-----:R-:W2:Y:S01]  /*19b80*/  LDL R24, [R1+0x40] ;  /* 0x0000400001187983 */ /* 0x001ea20000100800 */
[----:B------:R-:W-:-:S05]  /*19b90*/  IMAD.MOV.U32 R25, RZ, RZ, R29 ;  /* 0x000000ffff197224 */ /* 0x000fca00078e001d */
[----:B--2---:R-:W-:Y:S04]  /*19ba0*/  STL.64 [R1+0x2198], R24 ;  /* 0x0021981801007387 */ /* 0x004fe80000100a00 */
[----:B-1----:R-:W-:Y:S04]  /*19bb0*/  STL.64 [R1+0x1ff0], R6 ;  /* 0x001ff00601007387 */ /* 0x002fe80000100a00 */
[----:B------:R0:W-:Y:S02]  /*19bc0*/  STL.64 [R1+0x1fe8], R4 ;  /* 0x001fe80401007387 */ /* 0x0001e40000100a00 */
[----:B0-----:R-:W-:-:S02]  /*19bd0*/  IMAD.MOV.U32 R4, RZ, RZ, R2 ;  /* 0x000000ffff047224 */ /* 0x001fc400078e0002 */
[----:B------:R-:W-:-:S05]  /*19be0*/  IMAD.MOV.U32 R5, RZ, RZ, R0 ;  /* 0x000000ffff057224 */ /* 0x000fca00078e0000 */
[----:B------:R0:W-:Y:S04]  /*19bf0*/  STL.64 [R1+0x2160], R4 ;  /* 0x0021600401007387 */ /* 0x0001e80000100a00 */
[----:B0-----:R-:W2:Y:S04]  /*19c00*/  LDL.LU.64 R4, [R1+0x560] ;  /* 0x0005600001047983 */ /* 0x001ea80000300a00 */
[----:B------:R-:W4:Y:S04]  /*19c10*/  LDL.LU.64 R6, [R1+0x568] ;  /* 0x0005680001067983 */ /* 0x000f280000300a00 */
[----:B----4-:R-:W-:Y:S04]  /*19c20*/  STL.64 [R1+0x2178], R6 ;  /* 0x0021780601007387 */ /* 0x010fe80000100a00 */
[----:B--2---:R0:W-:Y:S04]  /*19c30*/  STL.64 [R1+0x2170], R4 ;  /* 0x0021700401007387 */ /* 0x0041e80000100a00 */
[----:B0-----:R-:W2:Y:S04]  /*19c40*/  LDL.LU.64 R4, [R1+0x570] ;  /* 0x0005700001047983 */ /* 0x001ea80000300a00 */
[----:B------:R-:W4:Y:S04]  /*19c50*/  LDL.LU.64 R6, [R1+0x578] ;  /* 0x0005780001067983 */ /* 0x000f280000300a00 */
[----:B----4-:R-:W-:Y:S04]  /*19c60*/  STL.64 [R1+0x2190], R6 ;  /* 0x0021900601007387 */ /* 0x010fe80000100a00 */
[----:B--2---:R0:W-:Y:S04]  /*19c70*/  STL.64 [R1+0x2188], R4 ;  /* 0x0021880401007387 */ /* 0x0041e80000100a00 */
[----:B0-----:R-:W2:Y:S04]  /*19c80*/  LDL.LU.64 R4, [R1+0x580] ;  /* 0x0005800001047983 */ /* 0x001ea80000300a00 */
[----:B------:R-:W4:Y:S01]  /*19c90*/  LDL.LU.64 R6, [R1+0x588] ;  /* 0x0005880001067983 */ /* 0x000f220000300a00 */
[----:B------:R-:W-:-:S02]  /*19ca0*/  IMAD.MOV.U32 R24, RZ, RZ, R27 ;  /* 0x000000ffff187224 */ /* 0x000fc400078e001b */
[----:B------:R-:W-:Y:S01]  /*19cb0*/  IMAD.MOV.U32 R25, RZ, RZ, R26 ;  /* 0x000000ffff197224 */ /* 0x000fe200078e001a */
[C---:B---3--:R-:W-:Y:S01]  /*19cc0*/  HMMA.16816.F32.BF16 R16, R8.reuse, R20, R16 ;  /* 0x000000140810723c */ /* 0x048fe20000041810 */
[----:B----4-:R-:W-:Y:S04]  /*19cd0*/  STL.64 [R1+0x21a8], R6 ;  /* 0x0021a80601007387 */ /* 0x010fe80000100a00 */
[----:B--2---:R0:W-:Y:S04]  /*19ce0*/  STL.64 [R1+0x21a0], R4 ;  /* 0x0021a00401007387 */ /* 0x0041e80000100a00 */
[----:B0-----:R-:W2:Y:S04]  /*19cf0*/  LDL.LU.64 R4, [R1+0x590] ;  /* 0x0005900001047983 */ /* 0x001ea80000300a00 */
[----:B------:R-:W2:Y:S04]  /*19d00*/  LDL.LU.64 R6, [R1+0x598] ;  /* 0x0005980001067983 */ /* 0x000ea80000300a00 */
[----:B------:R-:W3:Y:S04]  /*19d10*/  LDL.LU.64 R12, [R1+0x540] ;  /* 0x00054000010c7983 */ /* 0x000ee80000300a00 */
[----:B------:R-:W4:Y:S01]  /*19d20*/  LDL.LU.64 R14, [R1+0x548] ;  /* 0x00054800010e7983 */ /* 0x000f220000300a00 */
[----:B------:R-:W-:Y:S01]  /*19d30*/  IMAD.MOV.U32 R3, RZ, RZ, R21 ;  /* 0x000000ffff037224 */ /* 0x000fe200078e0015 */
[----:B--2---:R-:W-:Y:S02]  /*19d40*/  HMMA.16816.F32.BF16 R24, R8, R24, R4 ;  /* 0x000000180818723c */ /* 0x004fe40000041804 */
[----:B----4-:R-:W-:Y:S04]  /*19d50*/  STL.64 [R1+0x2150], R14 ;  /* 0x0021500e01007387 */ /* 0x010fe80000100a00 */
[----:B---3--:R0:W-:Y:S04]  /*19d60*/  STL.64 [R1+0x2148], R12 ;  /* 0x0021480c01007387 */ /* 0x0081e80000100a00 */
[----:B0-----:R-:W2:Y:S04]  /*19d70*/  LDL.LU.64 R12, [R1+0x550] ;  /* 0x00055000010c7983 */ /* 0x001ea80000300a00 */
[----:B------:R-:W2:Y:S04]  /*19d80*/  LDL.LU.64 R14, [R1+0x558] ;  /* 0x00055800010e7983 */ /* 0x000ea80000300a00 */
[----:B------:R0:W-:Y:S04]  /*19d90*/  STL.64 [R1+0x5a0], R16 ;  /* 0x0005a01001007387 */ /* 0x0001e80000100a00 */
[----:B------:R-:W-:Y:S01]  /*19da0*/  STL.64 [R1+0x5a8], R18 ;  /* 0x0005a81201007387 */ /* 0x000fe20000100a00 */
[----:B0-----:R-:W-:-:S03]  /*19db0*/  IMAD.MOV.U32 R16, RZ, RZ, R20 ;  /* 0x000000ffff107224 */ /* 0x001fc600078e0014 */
[----:B------:R-:W3:Y:S04]  /*19dc0*/  LDL.LU.64 R20, [R1+0x390] ;  /* 0x0003900001147983 */ /* 0x000ee80000300a00 */
[----:B------:R-:W3:Y:S04]  /*19dd0*/  LDL.LU.64 R22, [R1+0x398] ;  /* 0x0003980001167983 */ /* 0x000ee80000300a00 */
[----:B------:R-:W4:Y:S04]  /*19de0*/  LDL.LU.64 R6, [R1+0x21a8] ;  /* 0x0021a80001067983 */ /* 0x000f280000300a00 */
[----:B------:R-:W4:Y:S04]  /*19df0*/  LDL.LU.64 R4, [R1+0x21a0] ;  /* 0x0021a00001047983 */ /* 0x000f280000300a00 */
[----:B------:R0:W-:Y:S04]  /*19e00*/  STL.64 [R1+0x590], R24 ;  /* 0x0005901801007387 */ /* 0x0001e80000100a00 */
[----:B------:R4:W-:Y:S04]  /*19e10*/  STL.64 [R1+0x598], R26 ;  /* 0x0005981a01007387 */ /* 0x0009e80000100a00 */
[----:B0-----:R-:W4:Y:S02]  /*19e20*/  LDL.LU.64 R24, [R1+0x2198] ;  /* 0x0021980001187983 */ /* 0x001f240000300a00 */
[----:B----4-:R-:W-:Y:S02]  /*19e30*/  HMMA.16816.F32.BF16 R24, R8, R24, R4 ;  /* 0x000000180818723c */ /* 0x010fe40000041804 */
[----:B------:R-:W4:Y:S04]  /*19e40*/  LDL.LU.64 R6, [R1+0x2190] ;  /* 0x0021900001067983 */ /* 0x000f280000300a00 */
[----:B------:R-:W4:-:S13]  /*19e50*/  LDL.LU.64 R4, [R1+0x2188] ;  /* 0x0021880001047983 */ /* 0x000f1a0000300a00 */
[----:B------:R0:W-:Y:S04]  /*19e60*/  STL.64 [R1+0x580], R24 ;  /* 0x0005801801007387 */ /* 0x0001e80000100a00 */
[----:B------:R-:W-:Y:S04]  /*19e70*/  STL.64 [R1+0x588], R26 ;  /* 0x0005881a01007387 */ /* 0x000fe80000100a00 */
[----:B0-----:R-:W4:Y:S02]  /*19e80*/  LDL.LU.64 R24, [R1+0x2180] ;  /* 0x0021800001187983 */ /* 0x001f240000300a00 */
[----:B----4-:R-:W-:Y:S01]  /*19e90*/  HMMA.16816.F32.BF16 R4, R8, R24, R4 ;  /* 0x000000180804723c */ /* 0x010fe20000041804 */
[----:B------:R-:W-:-:S02]  /*19ea0*/  IMAD.MOV.U32 R2, RZ, RZ, R24 ;  /* 0x000000ffff027224 */ /* 0x000fc400078e0018 */
[----:B------:R-:W-:-:S15]  /*19eb0*/  IMAD.MOV.U32 R0, RZ, RZ, R25 ;  /* 0x000000ffff007224 */ /* 0x000fde00078e0019 */
[----:B------:R-:W-:Y:S01]  /*19ec0*/  NOP ;  /* 0x0000000000007918 */ /* 0x000fe20000000000 */
[----:B------:R-:W-:Y:S04]  /*19ed0*/  STL.64 [R1+0x570], R4 ;  /* 0x0005700401007387 */ /* 0x000fe80000100a00 */
[----:B------:R0:W-:Y:S04]  /*19ee0*/  STL.64 [R1+0x578], R6 ;  /* 0x0005780601007387 */ /* 0x0001e80000100a00 */
[----:B0-----:R-:W4:Y:S04]  /*19ef0*/  LDL.LU.64 R6, [R1+0x2178] ;  /* 0x0021780001067983 */ /* 0x001f280000300a00 */
[----:B------:R-:W4:Y:S04]  /*19f00*/  LDL.LU.64 R4, [R1+0x2170] ;  /* 0x0021700001047983 */ /* 0x000f280000300a00 */
[----:B------:R-:W4:Y:S02]  /*19f10*/  LDL.LU.64 R24, [R1+0x2168] ;  /* 0x0021680001187983 */ /* 0x000f240000300a00 */
[----:B----4-:R-:W-:-:S15]  /*19f20*/  HMMA.16816.F32.BF16 R4, R8, R24, R4 ;  /* 0x000000180804723c */ /* 0x010fde0000041804 */
[----:B------:R-:W-:-:S04]  /*19f30*/  NOP ;  /* 0x0000000000007918 */ /* 0x000fc80000000000 */
[----:B------:R0:W-:Y:S04]  /*19f40*/  STL.64 [R1+0x560], R4 ;  /* 0x0005600401007387 */ /* 0x0001e80000100a00 */
[----:B------:R1:W-:Y:S04]  /*19f50*/  STL.64 [R1+0x568], R6 ;  /* 0x0005680601007387 */ /* 0x0003e80000100a00 */
[----:B0-----:R-:W4:Y:S01]  /*19f60*/  LDL.LU.64 R4, [R1+0x2160] ;  /* 0x0021600001047983 */ /* 0x001f220000300a00 */
[----:B-1----:R-:W-:Y:S02]  /*19f70*/  IMAD.MOV.U32 R7, RZ, RZ, R24 ;  /* 0x000000ffff077224 */ /* 0x002fe400078e0018 */
[----:B------:R-:W-:-:S02]  /*19f80*/  IMAD.MOV.U32 R6, RZ, RZ, R25 ;  /* 0x000000ffff067224 */ /* 0x000fc400078e0019 */
[----:B------:R-:W2:Y:S02]  /*19f90*/  LDL.LU.64 R24, [R1+0x2158] ;  /* 0x0021580001187983 */ /* 0x000ea40000300a00 */
[----:B--2---:R-:W-:-:S15]  /*19fa0*/  HMMA.16816.F32.BF16 R12, R8, R24, R12 ;  /* 0x00000018080c723c */ /* 0x004fde000004180c */
[----:B------:R-:W-:-:S04]  /*19fb0*/  NOP ;  /* 0x0000000000007918 */ /* 0x000fc80000000000 */
[----:B------:R-:W-:Y:S04]  /*19fc0*/  STL.64 [R1+0x550], R12 ;  /* 0x0005500c01007387 */ /* 0x000fe80000100a00 */
[----:B------:R0:W-:Y:S04]  /*19fd0*/  STL.64 [R1+0x558], R14 ;  /* 0x0005580e01007387 */ /* 0x0001e80000100a00 */
[----:B0-----:R-:W4:Y:S04]  /*19fe0*/  LDL.LU.64 R14, [R1+0x2150] ;  /* 0x00215000010e7983 */ /* 0x001f280000300a00 */
[----:B------:R-:W4:Y:S01]  /*19ff0*/  LDL.LU.64 R12, [R1+0x2148] ;  /* 0x00214800010c7983 */ /* 0x000f220000300a00 */
[----:B------:R-:W-:-:S02]  /*1a000*/  IMAD.MOV.U32 R18, RZ, RZ, R24 ;  /* 0x000000ffff127224 */ /* 0x000fc400078e0018 */
[----:B------:R-:W-:Y:S02]  /*1a010*/  IMAD.MOV.U32 R17, RZ, RZ, R25 ;  /* 0x000000ffff117224 */ /* 0x000fe400078e0019 */
[----:B------:R-:W3:Y:S01]  /*1a020*/  LDL.LU.64 R24, [R1+0x2140] ;  /* 0x0021400001187983 */ /* 0x000ee20000300a00 */
[----:B----4-:R-:W-:-:S15]  /*1a030*/  HMMA.16816.F32.BF16 R12, R8, R4, R12 ;  /* 0x00000004080c723c */ /* 0x010fde000004180c */
[----:B------:R-:W-:-:S04]  /*1a040*/  NOP ;  /* 0x0000000000007918 */ /* 0x000fc80000000000 */
[----:B------:R-:W-:Y:S04]  /*1a050*/  STL.64 [R1+0x540], R12 ;  /* 0x0005400c01007387 */ /* 0x000fe80000100a00 */
[----:B------:R0:W-:Y:S04]  /*1a060*/  STL.64 [R1+0x548], R14 ;  /* 0x0005480e01007387 */ /* 0x0001e80000100a00 */
[----:B0-----:R-:W2:Y:S04]  /*1a070*/  LDL.LU.64 R14, [R1+0x2138] ;  /* 0x00213800010e7983 */ /* 0x001ea80000300a00 */
[----:B------:R-:W2:Y:S04]  /*1a080*/  LDL.LU.64 R12, [R1+0x2130] ;  /* 0x00213000010c7983 */ /* 0x000ea80000300a00 */
[----:B------:R0:W-:Y:S02]  /*1a090*/  STL.64 [R1+0x20c0], R4 ;  /* 0x0020c00401007387 */ /* 0x0001e40000100a00 */
[----:B0-----:R-:W-:-:S02]  /*1a0a0*/  IMAD.MOV.U32 R4, RZ, RZ, R18 ;  /* 0x000000ffff047224 */ /* 0x001fc400078e0012 */
[----:B------:R-:W-:-:S05]  /*1a0b0*/  IMAD.MOV.U32 R5, RZ, RZ, R17 ;  /* 0x000000ffff057224 */ /* 0x000fca00078e0011 */
[----:B------:R0:W-:Y:S02]  /*1a0c0*/  STL.64 [R1+0x20d0], R4 ;  /* 0x0020d00401007387 */ /* 0x0001e40000100a00 */
[----:B0-----:R-:W-:Y:S02]  /*1a0d0*/  IMAD.MOV.U32 R4, RZ, RZ, R7 ;  /* 0x000000ffff047224 */ /* 0x001fe400078e0007 */
[----:B------:R-:W-:-:S05]  /*1a0e0*/  IMAD.MOV.U32 R5, RZ, RZ, R6 ;  /* 0x000000ffff057224 */ /* 0x000fca00078e0006 */
[----:B------:R0:W-:Y:S04]  /*1a0f0*/  STL.64 [R1+0x20f8], R4 ;  /* 0x0020f80401007387 */ /* 0x0001e80000100a00 */
[----:B0-----:R-:W4:Y:S04]  /*1a100*/  LDL.LU.64 R4, [R1+0x500] ;  /* 0x0005000001047983 */ /* 0x001f280000300a00 */
[----:B------:R-:W2:Y:S01]  /*1a110*/  LDL.LU.64 R6, [R1+0x508] ;  /* 0x0005080001067983 */ /* 0x000ea20000300a00 */
[----:B---3--:R-:W-:-:S15]  /*1a120*/  HMMA.16816.F32.BF16 R8, R8, R24, R20 ;  /* 0x000000180808723c */ /* 0x008fde0000041814 */
[----:B------:R-:W-:-:S04]  /*1a130*/  NOP ;  /* 0x0000000000007918 */ /* 0x000fc80000000000 */
[----:B------:R-:W-:Y:S04]  /*1a140*/  STL.64 [R1+0x390], R8 ;  /* 0x0003900801007387 */ /* 0x000fe80000100a00 */
[----:B------:R-:W-:Y:S04]  /*1a150*/  STL.64 [R1+0x398], R10 ;  /* 0x0003980a01007387 */ /* 0x000fe80000100a00 */
[----:B--2---:R-:W-:Y:S04]  /*1a160*/  STL.64 [R1+0x2108], R6 ;  /* 0x0021080601007387 */ /* 0x004fe80000100a00 */
[----:B----4-:R0:W-:Y:S04]  /*1a170*/  STL.64 [R1+0x2100], R4 ;  /* 0x0021000401007387 */ /* 0x0101e80000100a00 */
[----:B0-----:R-:W2:Y:S04]  /*1a180*/  LDL.64 R4, [R1+0x50] ;  /* 0x0000500001047983 */ /* 0x001ea80000100a00 */
[----:B--2---:R-:W-:Y:S04]  /*1a190*/  STL.64 [R1+0x2118], R4 ;  /* 0x0021180401007387 */ /* 0x004fe80000100a00 */
[----:B------:R-:W2:Y:S04]  /*1a1a0*/  LDL.LU.64 R20, [R1+0x4f0] ;  /* 0x0004f00001147983 */ /* 0x000ea80000300a00 */
[----:B------:R-:W3:Y:S04]  /*1a1b0*/  LDL.LU.64 R22, [R1+0x4f8] ;  /* 0x0004f80001167983 */ /* 0x000ee80000300a00 */
[----:B---3--:R-:W-:Y:S04]  /*1a1c0*/  STL.64 [R1+0x20f0], R22 ;  /* 0x0020f01601007387 */ /* 0x008fe80000100a00 */
[----:B--2---:R0:W-:Y:S04]  /*1a1d0*/  STL.64 [R1+0x20e8], R20 ;  /* 0x0020e81401007387 */ /* 0x0041e80000100a00 */
[----:B0-----:R-:W2:Y:S04]  /*1a1e0*/  LDL.64 R20, [R1+0x40] ;  /* 0x0000400001147983 */ /* 0x001ea80000100a00 */
[----:B--2---:R0:W-:Y:S04]  /*1a1f0*/  STL.64 [R1+0x2110], R20 ;  /* 0x0021101401007387 */ /* 0x0041e80000100a00 */
[----:B0-----:R-:W2:Y:S04]  /*1a200*/  LDL.LU.64 R20, [R1+0x510] ;  /* 0x0005100001147983 */ /* 0x001ea80000300a00 */
[----:B------:R-:W3:Y:S01]  /*1a210*/  LDL.LU.64 R22, [R1+0x518] ;  /* 0x0005180001167983 */ /* 0x000ee20000300a00 */
[----:B------:R-:W-:-:S02]  /*1a220*/  IMAD.MOV.U32 R4, RZ, RZ, R16 ;  /* 0x000000ffff047224 */ /* 0x000fc400078e0010 */
[----:B------:R-:W-:Y:S01]  /*1a230*/  IMAD.MOV.U32 R5, RZ, RZ, R3 ;  /* 0x000000ffff057224 */ /* 0x000fe200078e0003 */
[----:B---3--:R-:W-:Y:S04]  /*1a240*/  STL.64 [R1+0x2128], R22 ;  /* 0x0021281601007387 */ /* 0x008fe80000100a00 */
[----:B--2---:R0:W-:Y:S04]  /*1a250*/  STL.64 [R1+0x2120], R20 ;  /* 0x0021201401007387 */ /* 0x0041e80000100a00 */
[----:B0-----:R-:W2:Y:S04]  /*1a260*/  LDL.LU.64 R20, [R1+0x520] ;  /* 0x0005200001147983 */ /* 0x001ea80000300a00 */
[----:B------:R-:W2:Y:S04]  /*1a270*/  LDL.LU.64 R22, [R1+0x528] ;  /* 0x0005280001167983 */ /* 0x000ea80000300a00 */
[----:B------:R0:W-:Y:S04]  /*1a280*/  STL.64 [R1+0x20c8], R24 ;  /* 0x0020c81801007387 */ /* 0x0001e80000100a00 */
[----:B0-----:R-:W3:Y:S04]  /*1a290*/  LDL.LU.64 R24, [R1+0x4d0] ;  /* 0x0004d00001187983 */ /* 0x001ee80000300a00 */
[----:B------:R-:W4:Y:S01]  /*1a2a0*/  LDL.LU.64 R26, [R1+0x4d8] ;  /* 0x0004d800011a7983 */ /* 0x000f220000300a00 */
[----:B--2---:R-:W-:Y:S03]  /*1a2b0*/  HMMA.16816.F32.BF16 R4, R12, R4, R20 ;  /* 0x000000040c04723c */ /* 0x004fe60000041814 */
[----:B----4-:R-:W-:Y:S04]  /*1a2c0*/  STL.64 [R1+0x20e0], R26 ;  /* 0x0020e01a01007387 */ /* 0x010fe80000100a00 */
[----:B---3--:R0:W-:Y:S04]  /*1a2d0*/  STL.64 [R1+0x20d8], R24 ;  /* 0x0020d81801007387 */ /* 0x0081e80000100a00 */
[----:B0-----:R-:W2:Y:S04]  /*1a2e0*/  LDL.LU.64 R24, [R1+0x4e0] ;  /* 0x0004e00001187983 */ /* 0x001ea80000300a00 */
[----:B------:R-:W2:Y:S04]  /*1a2f0*/  LDL.LU.64 R26, [R1+0x4e8] ;  /* 0x0004e800011a7983 */ /* 0x000ea80000300a00 */
[----:B------:R-:W3:Y:S04]  /*1a300*/  LDL.LU.64 R16, [R1+0x4c0] ;  /* 0x0004c00001107983 */ /* 0x000ee80000300a00 */
[----:B------:R-:W3:Y:S04]  /*1a310*/  LDL.LU.64 R18, [R1+0x4c8] ;  /* 0x0004c80001127983 */ /* 0x000ee80000300a00 */
        /* <DEDUP_REMOVED lines=16> */
[----:B----4-:R-:W-:Y:S01]  /*1a420*/  HMMA.16816.F32.BF16 R4, R12, R20, R4 ;  /* 0x000000140c04723c */ /* 0x010fe20000041804 */
[----:B------:R-:W-:-:S15]  /*1a430*/  IMAD.MOV.U32 R3, RZ, RZ, R21 ;  /* 0x000000ffff037224 */ /* 0x000fde00078e0015 */
[----:B------:R-:W-:-:S03]  /*1a440*/  NOP ;  /* 0x0000000000007918 */ /* 0x000fc60000000000 */
[----:B------:R0:W-:Y:S04]  /*1a450*/  STL.64 [R1+0x500], R4 ;  /* 0x0005000401007387 */ /* 0x0001e80000100a00 */
[----:B------:R1:W-:Y:S04]  /*1a460*/  STL.64 [R1+0x508], R6 ;  /* 0x0005080601007387 */ /* 0x0003e80000100a00 */
[----:B0-----:R-:W2:Y:S01]  /*1a470*/  LDL.LU.64 R4, [R1+0x20f8] ;  /* 0x0020f80001047983 */ /* 0x001ea20000300a00 */
[----:B-1----:R-:W-:-:S03]  /*1a480*/  IMAD.MOV.U32 R6, RZ, RZ, R20 ;  /* 0x000000ffff067224 */ /* 0x002fc600078e0014 */
[----:B------:R-:W4:Y:S04]  /*1a490*/  LDL.LU.64 R22, [R1+0x20f0] ;  /* 0x0020f00001167983 */ /* 0x000f280000300a00 */
[----:B------:R-:W4:Y:S04]  /*1a4a0*/  LDL.LU.64 R20, [R1+0x20e8] ;  /* 0x0020e80001147983 */ /* 0x000f280000300a00 */
[----:B------:R0:W-:Y:S01]  /*1a4b0*/  STL.64 [R1+0x2070], R8 ;  /* 0x0020700801007387 */ /* 0x0001e20000100a00 */
[----:B----4-:R-:W-:Y:S01]  /*1a4c0*/  HMMA.16816.F32.BF16 R20, R12, R8, R20 ;  /* 0x000000080c14723c */ /* 0x010fe20000041814 */
[----:B0-----:R-:W-:-:S07]  /*1a4d0*/  IMAD.MOV.U32 R8, RZ, RZ, R6 ;  /* 0x000000ffff087224 */ /* 0x001fce00078e0006 */
[----:B--2---:R-:W-:Y:S01]  /*1a4e0*/  HMMA.16816.F32.BF16 R4, R12, R4, R24 ;  /* 0x000000040c04723c */ /* 0x004fe20000041818 */
[----:B------:R-:W-:-:S10]  /*1a4f0*/  IMAD.MOV.U32 R9, RZ, RZ, R3 ;  /* 0x000000ffff097224 */ /* 0x000fd400078e0003 */
[----:B------:R0:W-:Y:S04]  /*1a500*/  STL.64 [R1+0x4f0], R20 ;  /* 0x0004f01401007387 */ /* 0x0001e80000100a00 */
[----:B------:R1:W-:Y:S04]  /*1a510*/  STL.64 [R1+0x4f8], R22 ;  /* 0x0004f81601007387 */ /* 0x0003e80000100a00 */
[----:B------:R2:W-:Y:S04]  /*1a520*/  STL.64 [R1+0x2080], R8 ;  /* 0x0020800801007387 */ /* 0x0005e80000100a00 */
[----:B0-----:R-:W4:Y:S04]  /*1a530*/  LDL.LU.64 R20, [R1+0x370] ;  /* 0x0003700001147983 */ /* 0x001f280000300a00 */
[----:B-1----:R-:W4:Y:S01]  /*1a540*/  LDL.LU.64 R22, [R1+0x378] ;  /* 0x0003780001167983 */ /* 0x002f220000300a00 */
[----:B--2---:R-:W-:-:S02]  /*1a550*/  IMAD.MOV.U32 R8, RZ, RZ, R2 ;  /* 0x000000ffff087224 */ /* 0x004fc400078e0002 */
[----:B------:R-:W-:-:S05]  /*1a560*/  IMAD.MOV.U32 R9, RZ, RZ, R0 ;  /* 0x000000ffff097224 */ /* 0x000fca00078e0000 */
[----:B------:R0:W-:Y:S04]  /*1a570*/  STL.64 [R1+0x2098], R8 ;  /* 0x0020980801007387 */ /* 0x0001e80000100a00 */
[----:B0-----:R-:W2:Y:S04]  /*1a580*/  LDL.64 R8, [R1+0x60] ;  /* 0x0000600001087983 */ /* 0x001ea80000100a00 */
[----:B------:R-:W2:Y:S04]  /*1a590*/  LDL.LU.64 R26, [R1+0x20e0] ;  /* 0x0020e000011a7983 */ /* 0x000ea80000300a00 */
[----:B------:R-:W2:Y:S04]  /*1a5a0*/  LDL.LU.64 R24, [R1+0x20d8] ;  /* 0x0020d80001187983 */ /* 0x000ea80000300a00 */
[----:B------:R0:W-:Y:S04]  /*1a5b0*/  STL.64 [R1+0x4e0], R4 ;  /* 0x0004e00401007387 */ /* 0x0001e80000100a00 */
[----:B------:R2:W-:Y:S04]  /*1a5c0*/  STL.64 [R1+0x4e8], R6 ;  /* 0x0004e80601007387 */ /* 0x0005e80000100a00 */
[----:B0-----:R-:W2:Y:S02]  /*1a5d0*/  LDL.LU.64 R4, [R1+0x20d0] ;  /* 0x0020d00001047983 */ /* 0x001ea40000300a00 */
[----:B--2---:R-:W-:Y:S02]  /*1a5e0*/  HMMA.16816.F32.BF16 R4, R12, R4, R24 ;  /* 0x000000040c04723c */ /* 0x004fe40000041818 */
[----:B------:R-:W4:-:S15]  /*1a5f0*/  LDL.LU.64 R24, [R1+0x20c8] ;  /* 0x0020c80001187983 */ /* 0x000f1e0000300a00 */
[----:B------:R-:W-:Y:S02]  /*1a600*/  NOP ;  /* 0x0000000000007918 */ /* 0x000fe40000000000 */
[----:B------:R0:W-:Y:S04]  /*1a610*/  STL.64 [R1+0x4d0], R4 ;  /* 0x0004d00401007387 */ /* 0x0001e80000100a00 */
[----:B------:R-:W-:Y:S04]  /*1a620*/  STL.64 [R1+0x4d8], R6 ;  /* 0x0004d80601007387 */ /* 0x000fe80000100a00 */
[----:B0-----:R-:W3:Y:S02]  /*1a630*/  LDL.LU.64 R4, [R1+0x20c0] ;  /* 0x0020c00001047983 */ /* 0x001ee40000300a00 */
[----:B---3--:R-:W-:-:S15]  /*1a640*/  HMMA.16816.F32.BF16 R16, R12, R4, R16 ;  /* 0x000000040c10723c */ /* 0x008fde0000041810 */
[----:B------:R-:W-:-:S04]  /*1a650*/  NOP ;  /* 0x0000000000007918 */ /* 0x000fc80000000000 */
[----:B------:R-:W-:Y:S04]  /*1a660*/  STL.64 [R1+0x4c0], R16 ;  /* 0x0004c01001007387 */ /* 0x000fe80000100a00 */
[----:B------:R0:W-:Y:S04]  /*1a670*/  STL.64 [R1+0x4c8], R18 ;  /* 0x0004c81201007387 */ /* 0x0001e80000100a00 */
[----:B0-----:R-:W2:Y:S04]  /*1a680*/  LDL.LU.64 R18, [R1+0x20b8] ;  /* 0x0020b80001127983 */ /* 0x001ea80000300a00 */
[----:B------:R-:W2:Y:S04]  /*1a690*/  LDL.LU.64 R16, [R1+0x20b0] ;  /* 0x0020b00001107983 */ /* 0x000ea80000300a00 */
[----:B------:R0:W-:Y:S04]  /*1a6a0*/  STL.64 [R1+0x2060], R4 ;  /* 0x0020600401007387 */ /* 0x0001e80000100a00 */
[----:B0-----:R-:W3:Y:S04]  /*1a6b0*/  LDL.64 R4, [R1+0x10] ;  /* 0x0000100001047983 */ /* 0x001ee80000100a00 */
[----:B---3--:R0:W-:Y:S04]  /*1a6c0*/  STL.64 [R1+0x2078], R4 ;  /* 0x0020780401007387 */ /* 0x0081e80000100a00 */
[----:B0-----:R-:W3:Y:S04]  /*1a6d0*/  LDL.LU.64 R4, [R1+0x340] ;  /* 0x0003400001047983 */ /* 0x001ee80000300a00 */
[----:B------:R-:W2:Y:S04]  /*1a6e0*/  LDL.LU.64 R6, [R1+0x348] ;  /* 0x0003480001067983 */ /* 0x000ea80000300a00 */
[----:B--2---:R-:W-:Y:S04]  /*1a6f0*/  STL.64 [R1+0x2090], R6 ;  /* 0x0020900601007387 */ /* 0x004fe80000100a00 */
[----:B---3--:R0:W-:Y:S04]  /*1a700*/  STL.64 [R1+0x2088], R4 ;  /* 0x0020880401007387 */ /* 0x0081e80000100a00 */
[----:B0-----:R-:W2:Y:S04]  /*1a710*/  LDL.LU.64 R4, [R1+0x350] ;  /* 0x0003500001047983 */ /* 0x001ea80000300a00 */
[----:B------:R-:W3:Y:S01]  /*1a720*/  LDL.LU.64 R6, [R1+0x358] ;  /* 0x0003580001067983 */ /* 0x000ee20000300a00 */
[----:B----4-:R-:W-:Y:S03]  /*1a730*/  HMMA.16816.F32.BF16 R12, R12, R24, R20 ;  /* 0x000000180c0c723c */ /* 0x010fe60000041814 */
[----:B---3--:R-:W-:Y:S04]  /*1a740*/  STL.64 [R1+0x20a8], R6 ;  /* 0x0020a80601007387 */ /* 0x008fe80000100a00 */
[----:B--2---:R0:W-:Y:S04]  /*1a750*/  STL.64 [R1+0x20a0], R4 ;  /* 0x0020a00401007387 */ /* 0x0041e80000100a00 */
[----:B0-----:R-:W2:Y:S04]  /*1a760*/  LDL.LU.64 R4, [R1+0x360] ;  /* 0x0003600001047983 */ /* 0x001ea80000300a00 */
[----:B------:R-:W2:Y:S04]  /*1a770*/  LDL.LU.64 R6, [R1+0x368] ;  /* 0x0003680001067983 */ /* 0x000ea80000300a00 */
[----:B------:R-:W3:Y:S04]  /*1a780*/  LDL.LU.64 R20, [R1+0x320] ;  /* 0x0003200001147983 */ /* 0x000ee80000300a00 */
[----:B------:R-:W3:Y:S04]  /*1a790*/  LDL.LU.64 R22, [R1+0x328] ;  /* 0x0003280001167983 */ /* 0x000ee80000300a00 */
[----:B------:R-:W-:Y:S04]  /*1a7a0*/  STL.64 [R1+0x370], R12 ;  /* 0x0003700c01007387 */ /* 0x000fe80000100a00 */
[----:B------:R-:W-:Y:S04]  /*1a7b0*/  STL.64 [R1+0x378], R14 ;  /* 0x0003780e01007387 */ /* 0x000fe80000100a00 */
[----:B------:R0:W-:Y:S01]  /*1a7c0*/  STL.64 [R1+0x2058], R24 ;  /* 0x0020581801007387 */ /* 0x0001e20000100a00 */
[----:B------:R-:W-:-:S02]  /*1a7d0*/  IMAD.MOV.U32 R2, RZ, RZ, R8 ;  /* 0x000000ffff027224 */ /* 0x000fc400078e0008 */
[----:B------:R-:W-:Y:S01]  /*1a7e0*/  IMAD.MOV.U32 R0, RZ, RZ, R9 ;  /* 0x000000ffff007224 */ /* 0x000fe200078e0009 */
[----:B0-----:R-:W4:Y:S04]  /*1a7f0*/  LDL.LU.64 R24, [R1+0x330] ;  /* 0x0003300001187983 */ /* 0x001f280000300a00 */
[----:B------:R-:W4:Y:S04]  /*1a800*/  LDL.LU.64 R26, [R1+0x338] ;  /* 0x00033800011a7983 */ /* 0x000f280000300a00 */
[----:B------:R-:W3:Y:S01]  /*1a810*/  LDL.64 R12, [R1+0x20] ;  /* 0x00002000010c7983 */ /* 0x000ee20000100a00 */
        /* <DEDUP_REMOVED lines=12> */
[----:B0-----:R-:W2:Y:S02]  /*1a8e0*/  LDL.LU.64 R8, [R1+0x2080] ;  /* 0x0020800001087983 */ /* 0x001ea40000300a00 */
[----:B--2---:R-:W-:Y:S02]  /*1a8f0*/  HMMA.16816.F32.BF16 R8, R16, R8, R4 ;  /* 0x000000081008723c */ /* 0x004fe40000041804 */
[----:B------:R-:W2:-:S15]  /*1a900*/  LDL.LU.64 R4, [R1+0x2078] ;  /* 0x0020780001047983 */ /* 0x000e9e0000300a00 */
[----:B------:R-:W-:Y:S02]  /*1a910*/  NOP ;  /* 0x0000000000007918 */ /* 0x000fe40000000000 */
[----:B------:R0:W-:Y:S04]  /*1a920*/  STL.64 [R1+0x340], R8 ;  /* 0x0003400801007387 */ /* 0x0001e80000100a00 */
[----:B------:R-:W-:Y:S04]  /*1a930*/  STL.64 [R1+0x348], R10 ;  /* 0x0003480a01007387 */ /* 0x000fe80000100a00 */
[----:B0-----:R-:W4:Y:S02]  /*1a940*/  LDL.LU.64 R8, [R1+0x2070] ;  /* 0x0020700001087983 */ /* 0x001f240000300a00 */
[----:B----4-:R-:W-:Y:S02]  /*1a950*/  HMMA.16816.F32.BF16 R24, R16, R8, R24 ;  /* 0x000000081018723c */ /* 0x010fe40000041818 */
[----:B------:R0:W-:Y:S04]  /*1a960*/  STL.64 [R1+0x2010], R8 ;  /* 0x0020100801007387 */ /* 0x0001e80000100a00 */
[----:B0-----:R-:W4:-:S13]  /*1a970*/  LDL.64 R8, [R1+0x40] ;  /* 0x0000400001087983 */ /* 0x001f1a0000100a00 */
[----:B------:R-:W-:Y:S04]  /*1a980*/  STL.64 [R1+0x330], R24 ;  /* 0x0003301801007387 */ /* 0x000fe80000100a00 */
[----:B------:R-:W-:Y:S04]  /*1a990*/  STL.64 [R1+0x338], R26 ;  /* 0x0003381a01007387 */ /* 0x000fe80000100a00 */
[----:B----4-:R0:W-:Y:S04]  /*1a9a0*/  STL.64 [R1+0x2018], R8 ;  /* 0x0020180801007387 */ /* 0x0101e80000100a00 */
[----:B0-----:R-:W4:Y:S01]  /*1a9b0*/  LDL.64 R8, [R1+0x50] ;  /* 0x0000500001087983 */ /* 0x001f220000100a00 */
[----:B---3--:R-:W-:Y:S03]  /*1a9c0*/  HMMA.16816.F32.BF16 R20, R16, R12, R20 ;  /* 0x0000000c1014723c */ /* 0x008fe60000041814 */
[----:B----4-:R0:W-:Y:S02]  /*1a9d0*/  STL.64 [R1+0x2030], R8 ;  /* 0x0020300801007387 */ /* 0x0101e40000100a00 */
[----:B0-----:R-:W-:-:S02]  /*1a9e0*/  IMAD.MOV.U32 R8, RZ, RZ, R2 ;  /* 0x000000ffff087224 */ /* 0x001fc400078e0002 */
[----:B------:R-:W-:-:S05]  /*1a9f0*/  IMAD.MOV.U32 R9, RZ, RZ, R0 ;  /* 0x000000ffff097224 */ /* 0x000fca00078e0000 */
[----:B------:R0:W-:Y:S04]  /*1aa00*/  STL.64 [R1+0x2068], R8 ;  /* 0x0020680801007387 */ /* 0x0001e80000100a00 */
[----:B0-----:R-:W2:Y:S04]  /*1aa10*/  LDL.LU.64 R8, [R1+0x310] ;  /* 0x0003100001087983 */ /* 0x001ea80000300a00 */
[----:B------:R-:W2:Y:S04]  /*1aa20*/  LDL.LU.64 R10, [R1+0x318] ;  /* 0x00031800010a7983 */ /* 0x000ea80000300a00 */
[----:B------:R-:W3:Y:S04]  /*1aa30*/  LDL.LU.64 R24, [R1+0x300] ;  /* 0x0003000001187983 */ /* 0x000ee80000300a00 */
[----:B------:R-:W3:Y:S04]  /*1aa40*/  LDL.LU.64 R26, [R1+0x308] ;  /* 0x00030800011a7983 */ /* 0x000ee80000300a00 */
[----:B------:R0:W-:Y:S04]  /*1aa50*/  STL.64 [R1+0x320], R20 ;  /* 0x0003201401007387 */ /* 0x0001e80000100a00 */
[----:B------:R1:W-:Y:S04]  /*1aa60*/  STL.64 [R1+0x328], R22 ;  /* 0x0003281601007387 */ /* 0x0003e80000100a00 */
[----:B0-----:R-:W4:Y:S04]  /*1aa70*/  LDL.LU.64 R20, [R1+0x190] ;  /* 0x0001900001147983 */ /* 0x001f280000300a00 */
[----:B-1----:R-:W4:Y:S04]  /*1aa80*/  LDL.LU.64 R22, [R1+0x198] ;  /* 0x0001980001167983 */ /* 0x002f280000300a00 */
[----:B------:R0:W-:Y:S04]  /*1aa90*/  STL.64 [R1+0x2008], R12 ;  /* 0x0020080c01007387 */ /* 0x0001e80000100a00 */
[----:B0-----:R-:W2:Y:S04]  /*1aaa0*/  LDL.LU.64 R12, [R1+0x150] ;  /* 0x00015000010c7983 */ /* 0x001ea80000300a00 */
[----:B------:R-:W2:Y:S04]  /*1aab0*/  LDL.LU.64 R14, [R1+0x158] ;  /* 0x00015800010e7983 */ /* 0x000ea80000300a00 */
[----:B--2---:R-:W-:Y:S04]  /*1aac0*/  STL.64 [R1+0x2028], R14 ;  /* 0x0020280e01007387 */ /* 0x004fe80000100a00 */
[----:B------:R0:W-:Y:S04]  /*1aad0*/  STL.64 [R1+0x2020], R12 ;  /* 0x0020200c01007387 */ /* 0x0001e80000100a00 */
[----:B0-----:R-:W2:Y:S04]  /*1aae0*/  LDL.LU.64 R12, [R1+0x170] ;  /* 0x00017000010c7983 */ /* 0x001ea80000300a00 */
[----:B------:R-:W2:Y:S01]  /*1aaf0*/  LDL.LU.64 R14, [R1+0x178] ;  /* 0x00017800010e7983 */ /* 0x000ea20000300a00 */
[----:B------:R-:W-:Y:S01]  /*1ab00*/  HMMA.16816.F32.BF16 R8, R16, R4, R8 ;  /* 0x000000041008723c */ /* 0x000fe20000041808 */
[----:B------:R-:W-:-:S02]  /*1ab10*/  IMAD.MOV.U32 R2, RZ, RZ, R4 ;  /* 0x000000ffff027224 */ /* 0x000fc400078e0004 */
[----:B------:R-:W-:Y:S01]  /*1ab20*/  IMAD.MOV.U32 R0, RZ, RZ, R5 ;  /* 0x000000ffff007224 */ /* 0x000fe200078e0005 */
[----:B--2---:R-:W-:Y:S04]  /*1ab30*/  STL.64 [R1+0x2040], R14 ;  /* 0x0020400e01007387 */ /* 0x004fe80000100a00 */
[----:B------:R0:W-:Y:S04]  /*1ab40*/  STL.64 [R1+0x2038], R12 ;  /* 0x0020380c01007387 */ /* 0x0001e80000100a00 */
[----:B0-----:R-:W2:Y:S04]  /*1ab50*/  LDL.LU.64 R12, [R1+0x180] ;  /* 0x00018000010c7983 */ /* 0x001ea80000300a00 */
[----:B------:R-:W2:Y:S04]  /*1ab60*/  LDL.LU.64 R14, [R1+0x188] ;  /* 0x00018800010e7983 */ /* 0x000ea80000300a00 */
[----:B------:R0:W-:Y:S04]  /*1ab70*/  STL.64 [R1+0x310], R8 ;  /* 0x0003100801007387 */ /* 0x0001e80000100a00 */
[----:B------:R-:W-:Y:S04]  /*1ab80*/  STL.64 [R1+0x318], R10 ;  /* 0x0003180a01007387 */ /* 0x000fe80000100a00 */
[----:B0-----:R-:W2:Y:S04]  /*1ab90*/  LDL.LU.64 R8, [R1+0x2068] ;  /* 0x0020680001087983 */ /* 0x001ea80000300a00 */
[----:B------:R-:W3:Y:S02]  /*1aba0*/  LDL.LU.64 R4, [R1+0x2060] ;  /* 0x0020600001047983 */ /* 0x000ee40000300a00 */
[----:B---3--:R-:W-:-:S15]  /*1abb0*/  HMMA.16816.F32.BF16 R24, R16, R4, R24 ;  /* 0x000000041018723c */ /* 0x008fde0000041818 */
[----:B------:R-:W-:-:S04]  /*1abc0*/  NOP ;  /* 0x0000000000007918 */ /* 0x000fc80000000000 */
[----:B------:R0:W-:Y:S04]  /*1abd0*/  STL.64 [R1+0x300], R24 ;  /* 0x0003001801007387 */ /* 0x0001e80000100a00 */
[----:B------:R-:W-:Y:S04]  /*1abe0*/  STL.64 [R1+0x308], R26 ;  /* 0x0003081a01007387 */ /* 0x000fe80000100a00 */
[----:B0-----:R-:W4:Y:S04]  /*1abf0*/  LDL.LU.64 R24, [R1+0x2058] ;  /* 0x0020580001187983 */ /* 0x001f280000300a00 */
[----:B------:R0:W-:Y:S04]  /*1ac00*/  STL.64 [R1+0x2000], R4 ;  /* 0x0020000401007387 */ /* 0x0001e80000100a00 */
[----:B0-----:R-:W3:Y:S04]  /*1ac10*/  LDL.LU.64 R4, [R1+0x160] ;  /* 0x0001600001047983 */ /* 0x001ee80000300a00 */
[----:B------:R-:W3:Y:S01]  /*1ac20*/  LDL.LU.64 R6, [R1+0x168] ;  /* 0x0001680001067983 */ /* 0x000ee20000300a00 */
[----:B----4-:R-:W-:Y:S03]  /*1ac30*/  HMMA.16816.F32.BF16 R16, R16, R24, R20 ;  /* 0x000000181010723c */ /* 0x010fe60000041814 */
[----:B------:R-:W2:Y:S04]  /*1ac40*/  LDL.LU.64 R22, [R1+0x2050] ;  /* 0x0020500001167983 */ /* 0x000ea80000300a00 */
[----:B------:R-:W2:Y:S04]  /*1ac50*/  LDL.LU.64 R20, [R1+0x2048] ;  /* 0x0020480001147983 */ /* 0x000ea80000300a00 */
[----:B------:R0:W-:Y:S04]  /*1ac60*/  STL.64 [R1+0x1ff8], R24 ;  /* 0x001ff81801007387 */ /* 0x0001e80000100a00 */
[----:B0-----:R-:W4:Y:S04]  /*1ac70*/  LDL.LU.64 R24, [R1+0x2f0] ;  /* 0x0002f00001187983 */ /* 0x001f280000300a00 */
[----:B------:R-:W-:Y:S04]  /*1ac80*/  STL.64 [R1+0x190], R16 ;  /* 0x0001901001007387 */ /* 0x000fe80000100a00 */
[----:B------:R-:W-:Y:S04]  /*1ac90*/  STL.64 [R1+0x198], R18 ;  /* 0x0001981201007387 */ /* 0x000fe80000100a00 */
[----:B------:R-:W4:Y:S01]  /*1aca0*/  LDL.LU.64 R26, [R1+0x2f8] ;  /* 0x0002f800011a7983 */ /* 0x000f220000300a00 */
[----:B--2---:R-:W-:Y:S03]  /*1acb0*/  HMMA.16816.F32.BF16 R8, R20, R8, R12 ;  /* 0x000000081408723c */ /* 0x004fe6000004180c */
[----:B------:R-:W2:Y:S04]  /*1acc0*/  LDL.LU.64 R14, [R1+0x2040] ;  /* 0x00204000010e7983 */ /* 0x000ea80000300a00 */
[----:B------:R-:W2:-:S12]  /*1acd0*/  LDL.LU.64 R12, [R1+0x2038] ;  /* 0x00203800010c7983 */ /* 0x000e980000300a00 */
[----:B------:R0:W-:Y:S04]  /*1ace0*/  STL.64 [R1+0x180], R8 ;  /* 0x0001800801007387 */ /* 0x0001e80000100a00 */
[----:B------:R-:W-:Y:S04]  /*1acf0*/  STL.64 [R1+0x188], R10 ;  /* 0x0001880a01007387 */ /* 0x000fe80000100a00 */
[----:B0-----:R-:W2:Y:S01]  /*1ad00*/  LDL.LU.64 R8, [R1+0x2030] ;  /* 0x0020300001087983 */ /* 0x001ea20000300a00 */
[----:B------:R-:W-:Y:S02]  /*1ad10*/  IMAD.MOV.U32 R16, RZ, RZ, R2 ;  /* 0x000000ffff107224 */ /* 0x000fe400078e0002 */
[----:B------:R-:W-:Y:S01]  /*1ad20*/  IMAD.MOV.U32 R17, RZ, RZ, R0 ;  /* 0x000000ffff117224 */ /* 0x000fe200078e0000 */
        /* <DEDUP_REMOVED lines=8> */
[----:B------:R-:W3:Y:S02]  /*1adb0*/  LDL.LU.64 R8, [R1+0x2018] ;  /* 0x0020180001087983 */ /* 0x000ee40000300a00 */
[----:B---3--:R-:W-:Y:S01]  /*1adc0*/  HMMA.16816.F32.BF16 R4, R20, R8, R4 ;  /* 0x000000081404723c */ /* 0x008fe20000041804 */
[----:B------:R-:W-:-:S15]  /*1add0*/  IMAD.MOV.U32 R3, RZ, RZ, R9 ;  /* 0x000000ffff037224 */ /* 0x000fde00078e0009 */
[----:B------:R-:W-:-:S03]  /*1ade0*/  NOP ;  /* 0x0000000000007918 */ /* 0x000fc60000000000 */
[----:B------:R0:W-:Y:S04]  /*1adf0*/  STL.64 [R1+0x160], R4 ;  /* 0x0001600401007387 */ /* 0x0001e80000100a00 */
[----:B------:R-:W-:Y:S01]  /*1ae00*/  STL.64 [R1+0x168], R6 ;  /* 0x0001680601007387 */ /* 0x000fe20000100a00 */
[----:B0-----:R-:W-:-:S03]  /*1ae10*/  IMAD.MOV.U32 R4, RZ, RZ, R8 ;  /* 0x000000ffff047224 */ /* 0x001fc600078e0008 */
[----:B------:R-:W2:Y:S02]  /*1ae20*/  LDL.LU.64 R8, [R1+0x2010] ;  /* 0x0020100001087983 */ /* 0x000ea40000300a00 */
[----:B--2---:R-:W-:-:S15]  /*1ae30*/  HMMA.16816.F32.BF16 R12, R20, R8, R12 ;  /* 0x00000008140c723c */ /* 0x004fde000004180c */
[----:B------:R-:W-:-:S04]  /*1ae40*/  NOP ;  /* 0x0000000000007918 */ /* 0x000fc80000000000 */
[----:B------:R0:W-:Y:S04]  /*1ae50*/  STL.64 [R1+0x150], R12 ;  /* 0x0001500c01007387 */ /* 0x0001e80000100a00 */
[----:B------:R-:W-:Y:S04]  /*1ae60*/  STL.64 [R1+0x158], R14 ;  /* 0x0001580e01007387 */ /* 0x000fe80000100a00 */
[----:B0-----:R-:W4:Y:S04]  /*1ae70*/  LDL.LU.64 R12, [R1+0x2008] ;  /* 0x00200800010c7983 */ /* 0x001f280000300a00 */
[----:B------:R0:W-:Y:S02]  /*1ae80*/  STL.64 [R1+0x1fb0], R8 ;  /* 0x001fb00801007387 */ /* 0x0001e40000100a00 */
[----:B0-----:R-:W-:-:S02]  /*1ae90*/  IMAD.MOV.U32 R8, RZ, RZ, R4 ;  /* 0x000000ffff087224 */ /* 0x001fc400078e0004 */
[----:B------:R-:W-:-:S05]  /*1aea0*/  IMAD.MOV.U32 R9, RZ, RZ, R3 ;  /* 0x000000ffff097224 */ /* 0x000fca00078e0003 */
[----:B------:R0:W-:Y:S04]  /*1aeb0*/  STL.64 [R1+0x1fc8], R8 ;  /* 0x001fc80801007387 */ /* 0x0001e80000100a00 */
[----:B------:R-:W2:Y:S04]  /*1aec0*/  LDL.LU.64 R4, [R1+0x4a0] ;  /* 0x0004a00001047983 */ /* 0x000ea80000300a00 */
[----:B------:R-:W2:Y:S01]  /*1aed0*/  LDL.LU.64 R6, [R1+0x4a8] ;  /* 0x0004a80001067983 */ /* 0x000ea20000300a00 */
[----:B0-----:R-:W-:Y:S02]  /*1aee0*/  IMAD.MOV.U32 R8, RZ, RZ, R2 ;  /* 0x000000ffff087224 */ /* 0x001fe400078e0002 */
[----:B------:R-:W-:-:S05]  /*1aef0*/  IMAD.MOV.U32 R9, RZ, RZ, R0 ;  /* 0x000000ffff097224 */ /* 0x000fca00078e0000 */
[----:B------:R4:W-:Y:S02]  /*1af00*/  STL.64 [R1+0x1fe0], R8 ;  /* 0x001fe00801007387 */ /* 0x0009e40000100a00 */
[----:B----4-:R-:W-:Y:S02]  /*1af10*/  HMMA.16816.F32.BF16 R8, R20, R12, R24 ;  /* 0x0000000c1408723c */ /* 0x010fe40000041818 */
[----:B------:R-:W3:Y:S04]  /*1af20*/  LDL.LU.64 R24, [R1+0x670] ;  /* 0x0006700001187983 */ /* 0x000ee80000300a00 */
[----:B------:R-:W3:-:S13]  /*1af30*/  LDL.LU.64 R26, [R1+0x678] ;  /* 0x00067800011a7983 */ /* 0x000eda0000300a00 */
[----:B------:R0:W-:Y:S04]  /*1af40*/  STL.64 [R1+0x2f0], R8 ;  /* 0x0002f00801007387 */ /* 0x0001e80000100a00 */
[----:B------:R1:W-:Y:S04]  /*1af50*/  STL.64 [R1+0x2f8], R10 ;  /* 0x0002f80a01007387 */ /* 0x0003e80000100a00 */
[----:B0-----:R-:W4:Y:S04]  /*1af60*/  LDL.LU.64 R8, [R1+0x7f0] ;  /* 0x0007f00001087983 */ /* 0x001f280000300a00 */
[----:B-1----:R-:W4:Y:S04]  /*1af70*/  LDL.LU.64 R10, [R1+0x7f8] ;  /* 0x0007f800010a7983 */ /* 0x002f280000300a00 */
[----:B------:R0:W-:Y:S04]  /*1af80*/  STL.64 [R1+0x1fa8], R12 ;  /* 0x001fa80c01007387 */ /* 0x0001e80000100a00 */
[----:B0-----:R-:W3:Y:S04]  /*1af90*/  LDL.LU.64 R12, [R1+0x7c0] ;  /* 0x0007c000010c7983 */ /* 0x001ee80000300a00 */
[----:B------:R-:W3:Y:S01]  /*1afa0*/  LDL.LU.64 R14, [R1+0x7c8] ;  /* 0x0007c800010e7983 */ /* 0x000ee20000300a00 */
[C---:B--2---:R-:W-:Y:S03]  /*1afb0*/  HMMA.16816.F32.BF16 R4, R20.reuse, R16, R4 ;  /* 0x000000101404723c */ /* 0x044fe60000041804 */
[----:B---3--:R-:W-:Y:S04]  /*1afc0*/  STL.64 [R1+0x1fc0], R14 ;  /* 0x001fc00e01007387 */ /* 0x008fe80000100a00 */
[----:B------:R0:W-:Y:S04]  /*1afd0*/  STL.64 [R1+0x1fb8], R12 ;  /* 0x001fb80c01007387 */ /* 0x0001e80000100a00 */
[----:B0-----:R-:W2:Y:S04]  /*1afe0*/  LDL.LU.64 R12, [R1+0x7d0] ;  /* 0x0007d000010c7983 */ /* 0x001ea80000300a00 */
[----:B------:R-:W3:Y:S04]  /*1aff0*/  LDL.LU.64 R14, [R1+0x7d8] ;  /* 0x0007d800010e7983 */ /* 0x000ee80000300a00 */
[----:B---3--:R-:W-:Y:S04]  /*1b000*/  STL.64 [R1+0x1fd8], R14 ;  /* 0x001fd80e01007387 */ /* 0x008fe80000100a00 */
[----:B--2---:R0:W-:Y:S04]  /*1b010*/  STL.64 [R1+0x1fd0], R12 ;  /* 0x001fd00c01007387 */ /* 0x0041e80000100a00 */
[----:B0-----:R-:W2:Y:S04]  /*1b020*/  LDL.LU.64 R12, [R1+0x7e0] ;  /* 0x0007e000010c7983 */ /* 0x001ea80000300a00 */
[----:B------:R-:W2:Y:S04]  /*1b030*/  LDL.LU.64 R14, [R1+0x7e8] ;  /* 0x0007e800010e7983 */ /* 0x000ea80000300a00 */
[----:B------:R0:W-:Y:S04]  /*1b040*/  STL.64 [R1+0x4a0], R4 ;  /* 0x0004a00401007387 */ /* 0x0001e80000100a00 */
[----:B------:R-:W-:Y:S04]  /*1b050*/  STL.64 [R1+0x4a8], R6 ;  /* 0x0004a80601007387 */ /* 0x000fe80000100a00 */
[----:B0-----:R-:W3:Y:S04]  /*1b060*/  LDL.LU.64 R4, [R1+0x2000] ;  /* 0x0020000001047983 */ /* 0x001ee80000300a00 */
[----:B------:R0:W-:Y:S04]  /*1b070*/  STL.64 [R1+0x1fa0], R16 ;  /* 0x001fa01001007387 */ /* 0x0001e80000100a00 */
[----:B0-----:R-:W2:Y:S04]  /*1b080*/  LDL.LU.64 R16, [R1+0x660] ;  /* 0x0006600001107983 */ /* 0x001ea80000300a00 */
[----:B------:R-:W2:Y:S01]  /*1b090*/  LDL.LU.64 R18, [R1+0x668] ;  /* 0x0006680001127983 */ /* 0x000ea20000300a00 */
[----:B---3--:R-:W-:Y:S03]  /*1b0a0*/  HMMA.16816.F32.BF16 R4, R20, R4, R24 ;  /* 0x000000041404723c */ /* 0x008fe60000041818 */
[----:B------:R-:W2:-:S15]  /*1b0b0*/  LDL.LU.64 R24, [R1+0x1ff8] ;  /* 0x001ff80001187983 */ /* 0x000e9e0000300a00 */
[----:B------:R-:W-:Y:S01]  /*1b0c0*/  NOP ;  /* 0x0000000000007918 */ /* 0x000fe20000000000 */
[----:B------:R-:W-:Y:S04]  /*1b0d0*/  STL.64 [R1+0x670], R4 ;  /* 0x0006700401007387 */ /* 0x000fe80000100a00 */
[----:B------:R0:W-:Y:S04]  /*1b0e0*/  STL.64 [R1+0x678], R6 ;  /* 0x0006780601007387 */ /* 0x0001e80000100a00 */
[----:B0-----:R-:W4:Y:S04]  /*1b0f0*/  LDL.LU.64 R6, [R1+0x1ff0] ;  /* 0x001ff00001067983 */ /* 0x001f280000300a00 */
[----:B------:R-:W4:Y:S01]  /*1b100*/  LDL.LU.64 R4, [R1+0x1fe8] ;  /* 0x001fe80001047983 */ /* 0x000f220000300a00 */
[----:B--2---:R-:W-:Y:S03]  /*1b110*/  HMMA.16816.F32.BF16 R16, R20, R24, R16 ;  /* 0x000000181410723c */ /* 0x004fe60000041810 */
[----:B------:R-:W4:-:S15]  /*1b120*/  LDL.64 R20, [R1+0x60] ;  /* 0x0000600001147983 */ /* 0x000f1e0000100a00 */
[----:B------:R-:W-:Y:S01]  /*1b130*/  NOP ;  /* 0x0000000000007918 */ /* 0x000fe20000000000 */
[----:B------:R0:W-:Y:S04]  /*1b140*/  STL.64 [R1+0x660], R16 ;  /* 0x0006601001007387 */ /* 0x0001e80000100a00 */
[----:B------:R1:W-:Y:S04]  /*1b150*/  STL.64 [R1+0x668], R18 ;  /* 0x0006681201007387 */ /* 0x0003e80000100a00 */
[----:B0-----:R-:W2:Y:S04]  /*1b160*/  LDL.LU.64 R16, [R1+0x7b0] ;  /* 0x0007b00001107983 */ /* 0x001ea80000300a00 */
[----:B-1----:R-:W2:Y:S01]  /*1b170*/  LDL.LU.64 R18, [R1+0x7b8] ;  /* 0x0007b80001127983 */ /* 0x002ea20000300a00 */
[----:B----4-:R-:W-:-:S15]  /*1b180*/  HMMA.16816.F32.BF16 R8, R4, R20, R8 ;  /* 0x000000140408723c */ /* 0x010fde0000041808 */
[----:B------:R-:W-:-:S04]  /*1b190*/  NOP ;  /* 0x0000000000007918 */ /* 0x000fc80000000000 */
[----:B------:R0:W-:Y:S04]  /*1b1a0*/  STL.64 [R1+0x7f0], R8 ;  /* 0x0007f00801007387 */ /* 0x0001e80000100a00 */
[----:B------:R1:W-:Y:S04]  /*1b1b0*/  STL.64 [R1+0x7f8], R10 ;  /* 0x0007f80a01007387 */ /* 0x0003e80000100a00 */
[----:B0-----:R-:W1:Y:S02]  /*1b1c0*/  LDL.LU.64 R8, [R1+0x1fe0] ;  /* 0x001fe00001087983 */ /* 0x001e640000300a00 */
[----:B-1----:R-:W-:Y:S02]  /*1b1d0*/  HMMA.16816.F32.BF16 R8, R4, R8, R12 ;  /* 0x000000080408723c */ /* 0x002fe4000004180c */
[----:B------:R-:W3:Y:S04]  /*1b1e0*/  LDL.LU.64 R14, [R1+0x1fd8] ;  /* 0x001fd800010e7983 */ /* 0x000ee80000300a00 */
[----:B------:R-:W3:-:S13]  /*1b1f0*/  LDL.LU.64 R12, [R1+0x1fd0] ;  /* 0x001fd000010c7983 */ /* 0x000eda0000300a00 */
[----:B------:R0:W-:Y:S04]  /*1b200*/  STL.64 [R1+0x7e0], R8 ;  /* 0x0007e00801007387 */ /* 0x0001e80000100a00 */
[----:B------:R3:W-:Y:S04]  /*1b210*/  STL.64 [R1+0x7e8], R10 ;  /* 0x0007e80a01007387 */ /* 0x0007e80000100a00 */
[----:B0-----:R-:W3:Y:S02]  /*1b220*/  LDL.LU.64 R8, [R1+0x1fc8] ;  /* 0x001fc80001087983 */ /* 0x001ee40000300a00 */
[----:B---3--:R-:W-:Y:S02]  /*1b230*/  HMMA.16816.F32.BF16 R8, R4, R8, R12 ;  /* 0x000000080408723c */ /* 0x008fe4000004180c */
[----:B------:R-:W3:Y:S04]  /*1b240*/  LDL.LU.64 R14, [R1+0x1fc0] ;  /* 0x001fc000010e7983 */ /* 0x000ee80000300a00 */
[----:B------:R-:W3:-:S13]  /*1b250*/  LDL.LU.64 R12, [R1+0x1fb8] ;  /* 0x001fb800010c7983 */ /* 0x000eda0000300a00 */
[----:B------:R0:W-:Y:S04]  /*1b260*/  STL.64 [R1+0x7d0], R8 ;  /* 0x0007d00801007387 */ /* 0x0001e80000100a00 */
[----:B------:R3:W-:Y:S04]  /*1b270*/  STL.64 [R1+0x7d8], R10 ;  /* 0x0007d80a01007387 */ /* 0x0007e80000100a00 */
[----:B0-----:R-:W3:Y:S01]  /*1b280*/  LDL.LU.64 R8, [R1+0x1fb0] ;  /* 0x001fb00001087983 */ /* 0x001ee20000300a00 */
[----:B------:R-:W-:Y:S01]  /*1b290*/  LOP3.LUT R23, R28, 0x40, RZ, 0x3c, !PT ;  /* 0x000000401c177812 */ /* 0x000fe200078e3cff */
[----:B---3--:R-:W-:Y:S02]  /*1b2a0*/  HMMA.16816.F32.BF16 R8, R4, R8, R12 ;  /* 0x000000080408723c */ /* 0x008fe4000004180c */
[----:B------:R-:W2:-:S15]  /*1b2b0*/  LDL.LU.64 R12, [R1+0x1fa8] ;  /* 0x001fa800010c7983 */ /* 0x000e9e0000300a00 */
[----:B------:R-:W-:Y:S02]  /*1b2c0*/  NOP ;  /* 0x0000000000007918 */ /* 0x000fe40000000000 */
[----:B------:R-:W-:Y:S04]  /*1b2d0*/  STL.64 [R1+0x7c0], R8 ;  /* 0x0007c00801007387 */ /* 0x000fe80000100a00 */
[----:B------:R-:W-:Y:S04]  /*1b2e0*/  STL.64 [R1+0x7c8], R10 ;  /* 0x0007c80a01007387 */ /* 0x000fe80000100a00 */
[----:B------:R-:W0:Y:S04]  /*1b2f0*/  LDSM.16.MT88.4 R8, [R23+UR5+0x200] ;  /* 0x000200051708783b */ /* 0x000e280008004200 */
[----:B0-----:R-:W-:Y:S04]  /*1b300*/  STL.64 [R1+0x1f88], R10 ;  /* 0x001f880a01007387 */ /* 0x001fe80000100a00 */
        /* <DEDUP_REMOVED lines=8> */
[----:B------:R0:W-:Y:S04]  /*1b390*/  STL.64 [R1+0x7b0], R16 ;  /* 0x0007b01001007387 */ /* 0x0001e80000100a00 */
[----:B------:R-:W-:Y:S04]  /*1b3a0*/  STL.64 [R1+0x7b8], R18 ;  /* 0x0007b81201007387 */ /* 0x000fe80000100a00 */
[----:B0-----:R-:W2:Y:S01]  /*1b3b0*/  LDL.LU.64 R16, [R1+0x1fa0] ;  /* 0x001fa00001107983 */ /* 0x001ea20000300a00 */
[----:B------:R-:W-:-:S02]  /*1b3c0*/  IMAD.MOV.U32 R26, RZ, RZ, R12 ;  /* 0x000000ffff1a7224 */ /* 0x000fc400078e000c */
[----:B------:R-:W-:Y:S02]  /*1b3d0*/  IMAD.MOV.U32 R3, RZ, RZ, R13 ;  /* 0x000000ffff037224 */ /* 0x000fe400078e000d */
[----:B------:R-:W0:Y:S04]  /*1b3e0*/  LDSM.16.MT88.4 R12, [R23+UR5+0x280] ;  /* 0x00028005170c783b */ /* 0x000e280008004200 */
[----:B0-----:R-:W-:Y:S04]  /*1b3f0*/  STL.64 [R1+0x1f08], R14 ;  /* 0x001f080e01007387 */ /* 0x001fe80000100a00 */
[----:B------:R0:W-:Y:S04]  /*1b400*/  STL.64 [R1+0x1f00], R12 ;  /* 0x001f000c01007387 */ /* 0x0001e80000100a00 */
        /* <DEDUP_REMOVED lines=8> */
[----:B0-----:R-:W-:Y:S04]  /*1b490*/  STL.64 [R1+0x1e88], R18 ;  /* 0x001e881201007387 */ /* 0x001fe80000100a00 */
[----:B------:R0:W-:Y:S04]  /*1b4a0*/  STL.64 [R1+0x1e80], R16 ;  /* 0x001e801001007387 */ /* 0x0001e80000100a00 */
[----:B0-----:R-:W2:Y:S01]  /*1b4b0*/  LDL.64 R16, [R1] ;  /* 0x0000000001107983 */ /* 0x001ea20000100a00 */
[----:B------:R-:W-:-:S02]  /*1b4c0*/  IMAD.MOV.U32 R29, RZ, RZ, R20 ;  /* 0x000000ffff1d7224 */ /* 0x000fc400078e0014 */
[----:B------:R-:W-:Y:S02]  /*1b4d0*/  IMAD.MOV.U32 R27, RZ, RZ, R21 ;  /* 0x000000ffff1b7224 */ /* 0x000fe400078e0015 */
[----:B------:R-:W0:Y:S01]  /*1b4e0*/  LDSM.16.MT88.4 R20, [R23+UR5+0x380] ;  /* 0x000380051714783b */ /* 0x000e220008004200 */
[C---:B--2---:R-:W-:Y:S08]  /*1b4f0*/  HMMA.16816.F32.BF16 R8, R4.reuse, R16, R8 ;  /* 0x000000100408723c */ /* 0x044ff00000041808 */
[----:B---3--:R-:W-:Y:S11]  /*1b500*/  HMMA.16816.F32.BF16 R4, R4, R24, R12 ;  /* 0x000000180404723c */ /* 0x008ff6000004180c */
[----:B------:R-:W-:Y:S04]  /*1b510*/  STL.64 [R1+0x790], R8 ;  /* 0x0007900801007387 */ /* 0x000fe80000100a00 */
[----:B------:R1:W-:Y:S04]  /*1b520*/  STL.64 [R1+0x798], R10 ;  /* 0x0007980a01007387 */ /* 0x0003e80000100a00 */
[----:B-1----:R-:W2:Y:S04]  /*1b530*/  LDL.LU.64 R10, [R1+0x1f88] ;  /* 0x001f8800010a7983 */ /* 0x002ea80000300a00 */
[----:B------:R-:W2:Y:S04]  /*1b540*/  LDL.LU.64 R8, [R1+0x1f80] ;  /* 0x001f800001087983 */ /* 0x000ea80000300a00 */
[----:B0-----:R-:W-:Y:S04]  /*1b550*/  STL [R1+0x1e08], R22 ;  /* 0x001e081601007387 */ /* 0x001fe80000100800 */
[----:B------:R-:W-:Y:S04]  /*1b560*/  STL [R1+0x1e04], R23 ;  /* 0x001e041701007387 */ /* 0x000fe80000100800 */
[----:B------:R-:W-:Y:S04]  /*1b570*/  STL.64 [R1+0x1e50], R20 ;  /* 0x001e501401007387 */ /* 0x000fe80000100a00 */
[----:B------:R0:W-:Y:S04]  /*1b580*/  STL.64 [R1+0x1f10], R24 ;  /* 0x001f101801007387 */ /* 0x0001e80000100a00 */
[----:B0-----:R-:W3:Y:S04]  /*1b590*/  LDL.64 R24, [R1+0x10] ;  /* 0x0000100001187983 */ /* 0x001ee80000100a00 */
[----:B------:R-:W-:Y:S04]  /*1b5a0*/  STL.64 [R1+0x650], R4 ;  /* 0x0006500401007387 */ /* 0x000fe80000100a00 */
[----:B------:R-:W-:Y:S01]  /*1b5b0*/  STL.64 [R1+0x658], R6 ;  /* 0x0006580601007387 */ /* 0x000fe20000100a00 */
[----:B------:R-:W-:-:S02]  /*1b5c0*/  IMAD.MOV.U32 R21, RZ, RZ, R27 ;  /* 0x000000ffff157224 */ /* 0x000fc400078e001b */
[----:B------:R-:W-:Y:S02]  /*1b5d0*/  IMAD.MOV.U32 R2, RZ, RZ, R16 ;  /* 0x000000ffff027224 */ /* 0x000fe400078e0010 */
[----:B------:R-:W-:Y:S01]  /*1b5e0*/  IMAD.MOV.U32 R0, RZ, RZ, R17 ;  /* 0x000000ffff007224 */ /* 0x000fe200078e0011 */
[----:B------:R-:W0:Y:S04]  /*1b5f0*/  LDSM.16.MT88.4 R4, [R28+UR5+0x4000] ;  /* 0x004000051c04783b */ /* 0x000e280008004200 */
[----:B---3--:R1:W-:Y:S04]  /*1b600*/  STL.64 [R1+0x1f28], R24 ;  /* 0x001f281801007387 */ /* 0x0083e80000100a00 */
[----:B------:R-:W2:Y:S04]  /*1b610*/  LDL.LU.64 R12, [R1+0x640] ;  /* 0x00064000010c7983 */ /* 0x000ea80000300a00 */
[----:B------:R-:W2:Y:S01]  /*1b620*/  LDL.LU.64 R14, [R1+0x648] ;  /* 0x00064800010e7983 */ /* 0x000ea20000300a00 */
[----:B-1----:R-:W-:-:S02]  /*1b630*/  IMAD.MOV.U32 R24, RZ, RZ, R26 ;  /* 0x000000ffff187224 */ /* 0x002fc400078e001a */
[----:B------:R-:W-:-:S05]  /*1b640*/  IMAD.MOV.U32 R25, RZ, RZ, R3 ;  /* 0x000000ffff197224 */ /* 0x000fca00078e0003 */
[----:B------:R1:W-:Y:S04]  /*1b650*/  STL.64 [R1+0x1f40], R24 ;  /* 0x001f401801007387 */ /* 0x0003e80000100a00 */
[----:B-1----:R-:W3:Y:S04]  /*1b660*/  LDL.LU.64 R24, [R1+0x610] ;  /* 0x0006100001187983 */ /* 0x002ee80000300a00 */
[----:B------:R-:W4:Y:S04]  /*1b670*/  LDL.LU.64 R26, [R1+0x618] ;  /* 0x00061800011a7983 */ /* 0x000f280000300a00 */
[----:B----4-:R-:W-:Y:S04]  /*1b680*/  STL.64 [R1+0x1f50], R26 ;  /* 0x001f501a01007387 */ /* 0x010fe80000100a00 */
[----:B---3--:R1:W-:Y:S04]  /*1b690*/  STL.64 [R1+0x1f48], R24 ;  /* 0x001f481801007387 */ /* 0x0083e80000100a00 */
[----:B-1----:R-:W3:Y:S04]  /*1b6a0*/  LDL.64 R24, [R1+0x40] ;  /* 0x0000400001187983 */ /* 0x002ee80000100a00 */
[----:B---3--:R1:W-:Y:S04]  /*1b6b0*/  STL.64 [R1+0x1f68], R24 ;  /* 0x001f681801007387 */ /* 0x0083e80000100a00 */
[----:B-1----:R-:W3:Y:S04]  /*1b6c0*/  LDL.64 R24, [R1+0x50] ;  /* 0x0000500001187983 */ /* 0x002ee80000100a00 */
[----:B------:R-:W4:Y:S04]  /*1b6d0*/  LDL.LU.64 R16, [R1+0x420] ;  /* 0x0004200001107983 */ /* 0x000f280000300a00 */
[----:B------:R-:W2:Y:S04]  /*1b6e0*/  LDL.LU.64 R18, [R1+0x428] ;  /* 0x0004280001127983 */ /* 0x000ea80000300a00 */
[----:B--2---:R-:W-:Y:S04]  /*1b6f0*/  STL.64 [R1+0x1f20], R18 ;  /* 0x001f201201007387 */ /* 0x004fe80000100a00 */
[----:B----4-:R1:W-:Y:S04]  /*1b700*/  STL.64 [R1+0x1f18], R16 ;  /* 0x001f181001007387 */ /* 0x0103e80000100a00 */
[----:B-1----:R-:W2:Y:S04]  /*1b710*/  LDL.LU.64 R16, [R1+0x5f0] ;  /* 0x0005f00001107983 */ /* 0x002ea80000300a00 */
[----:B------:R-:W4:Y:S04]  /*1b720*/  LDL.LU.64 R18, [R1+0x5f8] ;  /* 0x0005f80001127983 */ /* 0x000f280000300a00 */
[----:B----4-:R-:W-:Y:S04]  /*1b730*/  STL.64 [R1+0x1f38], R18 ;  /* 0x001f381201007387 */ /* 0x010fe80000100a00 */
[----:B--2---:R1:W-:Y:S04]  /*1b740*/  STL.64 [R1+0x1f30], R16 ;  /* 0x001f301001007387 */ /* 0x0043e80000100a00 */
[----:B-1----:R-:W2:Y:S04]  /*1b750*/  LDL.LU.64 R16, [R1+0x600] ;  /* 0x0006000001107983 */ /* 0x002ea80000300a00 */
[----:B------:R-:W4:Y:S04]  /*1b760*/  LDL.LU.64 R18, [R1+0x608] ;  /* 0x0006080001127983 */ /* 0x000f280000300a00 */
[----:B----4-:R-:W-:Y:S04]  /*1b770*/  STL.64 [R1+0x1f60], R18 ;  /* 0x001f601201007387 */ /* 0x010fe80000100a00 */
[----:B--2---:R1:W-:Y:S04]  /*1b780*/  STL.64 [R1+0x1f58], R16 ;  /* 0x001f581001007387 */ /* 0x0043e80000100a00 */
[----:B-1----:R-:W2:Y:S04]  /*1b790*/  LDL.LU.64 R16, [R1+0x620] ;  /* 0x0006200001107983 */ /* 0x002ea80000300a00 */
[----:B------:R-:W4:Y:S01]  /*1b7a0*/  LDL.LU.64 R18, [R1+0x628] ;  /* 0x0006280001127983 */ /* 0x000f220000300a00 */
[----:B------:R-:W-:-:S03]  /*1b7b0*/  IMAD.MOV.U32 R20, RZ, RZ, R29 ;  /* 0x000000ffff147224 */ /* 0x000fc600078e001d */
[----:B----4-:R-:W-:Y:S04]  /*1b7c0*/  STL.64 [R1+0x1f78], R18 ;  /* 0x001f781201007387 */ /* 0x010fe80000100a00 */
[----:B--2---:R1:W-:Y:S04]  /*1b7d0*/  STL.64 [R1+0x1f70], R16 ;  /* 0x001f701001007387 */ /* 0x0043e80000100a00 */
[----:B-1----:R-:W2:Y:S04]  /*1b7e0*/  LDL.LU.64 R16, [R1+0x630] ;  /* 0x0006300001107983 */ /* 0x002ea80000300a00 */
[----:B------:R-:W2:Y:S01]  /*1b7f0*/  LDL.LU.64 R18, [R1+0x638] ;  /* 0x0006380001127983 */ /* 0x000ea20000300a00 */
[----:B------:R-:W-:Y:S03]  /*1b800*/  HMMA.16816.F32.BF16 R12, R8, R20, R12 ;  /* 0x00000014080c723c */ /* 0x000fe6000004180c */
[----:B0-----:R-:W-:Y:S04]  /*1b810*/  STL.64 [R1+0x1d78], R6 ;  /* 0x001d780601007387 */ /* 0x001fe80000100a00 */
[----:B------:R0:W-:Y:S01]  /*1b820*/  STL.64 [R1+0x1d70], R4 ;  /* 0x001d700401007387 */ /* 0x0001e20000100a00 */
[----:B---3--:R-:W-:-:S03]  /*1b830*/  IMAD.MOV.U32 R3, RZ, RZ, R25 ;  /* 0x000000ffff037224 */ /* 0x008fc600078e0019 */
[----:B0-----:R-:W3:Y:S08]  /*1b840*/  LDL.LU.64 R4, [R1+0x30] ;  /* 0x0000300001047983 */ /* 0x001ef00000300a00 */
[----:B------:R0:W-:Y:S04]  /*1b850*/  STL.64 [R1+0x640], R12 ;  /* 0x0006400c01007387 */ /* 0x0001e80000100a00 */
[----:B------:R1:W-:Y:S01]  /*1b860*/  STL.64 [R1+0x648], R14 ;  /* 0x0006480e01007387 */ /* 0x0003e20000100a00 */
[----:B------:R-:W-:-:S03]  /*1b870*/  IMAD.MOV.U32 R6, RZ, RZ, R24 ;  /* 0x000000ffff067224 */ /* 0x000fc600078e0018 */
[----:B0-----:R-:W4:Y:S04]  /*1b880*/  LDL.LU.64 R12, [R1+0x5e0] ;  /* 0x0005e000010c7983 */ /* 0x001f280000300a00 */
[----:B-1----:R-:W4:Y:S01]  /*1b890*/  LDL.LU.64 R14, [R1+0x5e8] ;  /* 0x0005e800010e7983 */ /* 0x002f220000300a00 */
[----:B--2---:R-:W-:-:S15]  /*1b8a0*/  HMMA.16816.F32.BF16 R16, R8, R24, R16 ;  /* 0x000000180810723c */ /* 0x004fde0000041810 */
[----:B------:R-:W-:-:S04]  /*1b8b0*/  NOP ;  /* 0x0000000000007918 */ /* 0x000fc80000000000 */
[----:B------:R-:W-:Y:S04]  /*1b8c0*/  STL.64 [R1+0x630], R16 ;  /* 0x0006301001007387 */ /* 0x000fe80000100a00 */
[----:B------:R0:W-:Y:S04]  /*1b8d0*/  STL.64 [R1+0x638], R18 ;  /* 0x0006381201007387 */ /* 0x0001e80000100a00 */
[----:B0-----:R-:W2:Y:S04]  /*1b8e0*/  LDL.LU.64 R18, [R1+0x1f78] ;  /* 0x001f780001127983 */ /* 0x001ea80000300a00 */
[----:B------:R-:W2:Y:S04]  /*1b8f0*/  LDL.LU.64 R16, [R1+0x1f70] ;  /* 0x001f700001107983 */ /* 0x000ea80000300a00 */
[----:B------:R-:W2:Y:S02]  /*1b900*/  LDL.LU.64 R24, [R1+0x1f68] ;  /* 0x001f680001187983 */ /* 0x000ea40000300a00 */
        /* <DEDUP_REMOVED lines=8> */
[----:B------:R-:W3:Y:S04]  /*1b990*/  LDL.LU.64 R26, [R1+0x1f50] ;  /* 0x001f5000011a7983 */ /* 0x000ee80000300a00 */
[----:B------:R-:W3:Y:S02]  /*1b9a0*/  LDL.LU.64 R24, [R1+0x1f48] ;  /* 0x001f480001187983 */ /* 0x000ee40000300a00 */
[----:B---3--:R-:W-:-:S15]  /*1b9b0*/  HMMA.16816.F32.BF16 R24, R8, R4, R24 ;  /* 0x000000040818723c */ /* 0x008fde0000041818 */
[----:B------:R-:W-:-:S04]  /*1b9c0*/  NOP ;  /* 0x0000000000007918 */ /* 0x000fc80000000000 */
[----:B------:R0:W-:Y:S04]  /*1b9d0*/  STL.64 [R1+0x610], R24 ;  /* 0x0006101801007387 */ /* 0x0001e80000100a00 */
[----:B------:R-:W-:Y:S04]  /*1b9e0*/  STL.64 [R1+0x618], R26 ;  /* 0x0006181a01007387 */ /* 0x000fe80000100a00 */
[----:B0-----:R-:W2:Y:S04]  /*1b9f0*/  LDL.LU.64 R24, [R1+0x1f40] ;  /* 0x001f400001187983 */ /* 0x001ea80000300a00 */
[----:B------:R0:W-:Y:S02]  /*1ba00*/  STL.64 [R1+0x1ec8], R4 ;  /* 0x001ec80401007387 */ /* 0x0001e40000100a00 */
[----:B0-----:R-:W-:-:S02]  /*1ba10*/  IMAD.MOV.U32 R4, RZ, RZ, R22 ;  /* 0x000000ffff047224 */ /* 0x001fc400078e0016 */
[----:B------:R-:W-:-:S05]  /*1ba20*/  IMAD.MOV.U32 R5, RZ, RZ, R7 ;  /* 0x000000ffff057224 */ /* 0x000fca00078e0007 */
[----:B------:R-:W-:Y:S01]  /*1ba30*/  STL.64 [R1+0x1ee0], R4 ;  /* 0x001ee00401007387 */ /* 0x000fe20000100a00 */
[----:B--2---:R-:W-:Y:S03]  /*1ba40*/  HMMA.16816.F32.BF16 R24, R8, R24, R16 ;  /* 0x000000180818723c */ /* 0x004fe60000041810 */
[----:B------:R-:W2:Y:S04]  /*1ba50*/  LDL.LU.64 R18, [R1+0x1f38] ;  /* 0x001f380001127983 */ /* 0x000ea80000300a00 */
[----:B------:R-:W2:-:S12]  /*1ba60*/  LDL.LU.64 R16, [R1+0x1f30] ;  /* 0x001f300001107983 */ /* 0x000e980000300a00 */
[----:B------:R0:W-:Y:S04]  /*1ba70*/  STL.64 [R1+0x600], R24 ;  /* 0x0006001801007387 */ /* 0x0001e80000100a00 */
[----:B------:R-:W-:Y:S04]  /*1ba80*/  STL.64 [R1+0x608], R26 ;  /* 0x0006081a01007387 */ /* 0x000fe80000100a00 */
[----:B0-----:R-:W2:Y:S01]  /*1ba90*/  LDL.LU.64 R24, [R1+0x1f28] ;  /* 0x001f280001187983 */ /* 0x001ea20000300a00 */
[----:B------:R-:W-:Y:S02]  /*1baa0*/  IMAD.MOV.U32 R4, RZ, RZ, R6 ;  /* 0x000000ffff047224 */ /* 0x000fe400078e0006 */
[----:B------:R-:W-:-:S05]  /*1bab0*/  IMAD.MOV.U32 R5, RZ, RZ, R3 ;  /* 0x000000ffff057224 */ /* 0x000fca00078e0003 */
[----:B------:R0:W-:Y:S02]  /*1bac0*/  STL.64 [R1+0x1ef8], R4 ;  /* 0x001ef80401007387 */ /* 0x0001e40000100a00 */
[----:B0-----:R-:W-:Y:S02]  /*1bad0*/  IMAD.MOV.U32 R4, RZ, RZ, R2 ;  /* 0x000000ffff047224 */ /* 0x001fe400078e0002 */
[----:B------:R-:W-:Y:S01]  /*1bae0*/  IMAD.MOV.U32 R5, RZ, RZ, R0 ;  /* 0x000000ffff057224 */ /* 0x000fe200078e0000 */
[----:B--2---:R-:W-:Y:S01]  /*1baf0*/  HMMA.16816.F32.BF16 R16, R8, R24, R16 ;  /* 0x000000180810723c */ /* 0x004fe20000041810 */
[----:B------:R-:W-:Y:S02]  /*1bb00*/  IMAD.MOV.U32 R2, RZ, RZ, R24 ;  /* 0x000000ffff027224 */ /* 0x000fe400078e0018 */
[----:B------:R-:W-:-:S15]  /*1bb10*/  IMAD.MOV.U32 R0, RZ, RZ, R25 ;  /* 0x000000ffff007224 */ /* 0x000fde00078e0019 */
[----:B------:R-:W-:Y:S01]  /*1bb20*/  NOP ;  /* 0x0000000000007918 */ /* 0x000fe20000000000 */
[----:B------:R-:W-:Y:S04]  /*1bb30*/  STL.64 [R1+0x5f0], R16 ;  /* 0x0005f01001007387 */ /* 0x000fe80000100a00 */
[----:B------:R0:W-:Y:S04]  /*1bb40*/  STL.64 [R1+0x5f8], R18 ;  /* 0x0005f81201007387 */ /* 0x0001e80000100a00 */
[----:B0-----:R-:W2:Y:S04]  /*1bb50*/  LDL.LU.64 R18, [R1+0x1f20] ;  /* 0x001f200001127983 */ /* 0x001ea80000300a00 */
[----:B------:R-:W2:Y:S04]  /*1bb60*/  LDL.LU.64 R16, [R1+0x1f18] ;  /* 0x001f180001107983 */ /* 0x000ea80000300a00 */
[----:B------:R-:W2:Y:S01]  /*1bb70*/  LDL.LU.64 R24, [R1+0x1f10] ;  /* 0x001f100001187983 */ /* 0x000ea20000300a00 */
[----:B----4-:R-:W-:Y:S03]  /*1bb80*/  HMMA.16816.F32.BF16 R4, R8, R4, R12 ;  /* 0x000000040804723c */ /* 0x010fe6000004180c */
[----:B------:R-:W3:Y:S04]  /*1bb90*/  LDL.LU.64 R14, [R1+0x1f08] ;  /* 0x001f0800010e7983 */ /* 0x000ee80000300a00 */
[----:B------:R-:W3:-:S12]  /*1bba0*/  LDL.LU.64 R12, [R1+0x1f00] ;  /* 0x001f0000010c7983 */ /* 0x000ed80000300a00 */
[----:B------:R0:W-:Y:S04]  /*1bbb0*/  STL.64 [R1+0x5e0], R4 ;  /* 0x0005e00401007387 */ /* 0x0001e80000100a00 */
[----:B------:R1:W-:Y:S04]  /*1bbc0*/  STL.64 [R1+0x5e8], R6 ;  /* 0x0005e80601007387 */ /* 0x0003e80000100a00 */
[----:B0-----:R-:W3:Y:S04]  /*1bbd0*/  LDL.LU.64 R4, [R1+0x400] ;  /* 0x0004000001047983 */ /* 0x001ee80000300a00 */
[----:B-1----:R-:W3:Y:S01]  /*1bbe0*/  LDL.LU.64 R6, [R1+0x408] ;  /* 0x0004080001067983 */ /* 0x002ee20000300a00 */
[----:B--2---:R-:W-:-:S15]  /*1bbf0*/  HMMA.16816.F32.BF16 R8, R8, R24, R16 ;  /* 0x000000180808723c */ /* 0x004fde0000041810 */
[----:B------:R-:W-:-:S04]  /*1bc00*/  NOP ;  /* 0x0000000000007918 */ /* 0x000fc80000000000 */
[----:B------:R-:W-:Y:S04]  /*1bc10*/  STL.64 [R1+0x420], R8 ;  /* 0x0004200801007387 */ /* 0x000fe80000100a00 */
[----:B------:R-:W-:Y:S04]  /*1bc20*/  STL.64 [R1+0x428], R10 ;  /* 0x0004280a01007387 */ /* 0x000fe80000100a00 */
[----:B------:R0:W-:Y:S02]  /*1bc30*/  STL.64 [R1+0x1e90], R24 ;  /* 0x001e901801007387 */ /* 0x0001e40000100a00 */
[----:B0-----:R-:W-:-:S02]  /*1bc40*/  IMAD.MOV.U32 R24, RZ, RZ, R2 ;  /* 0x000000ffff187224 */ /* 0x001fc400078e0002 */
[----:B------:R-:W-:-:S05]  /*1bc50*/  IMAD.MOV.U32 R25, RZ, RZ, R0 ;  /* 0x000000ffff197224 */ /* 0x000fca00078e0000 */
[----:B------:R0:W-:Y:S04]  /*1bc60*/  STL.64 [R1+0x1ea8], R24 ;  /* 0x001ea81801007387 */ /* 0x0001e80000100a00 */
[----:B0-----:R-:W2:Y:S04]  /*1bc70*/  LDL.64 R24, [R1+0x20] ;  /* 0x0000200001187983 */ /* 0x001ea80000100a00 */
[----:B--2---:R0:W-:Y:S04]  /*1bc80*/  STL.64 [R1+0x1ec0], R24 ;  /* 0x001ec01801007387 */ /* 0x0041e80000100a00 */
        /* <DEDUP_REMOVED lines=10> */
[----:B------:R-:W4:Y:S04]  /*1bd30*/  LDL.LU.64 R16, [R1+0x3a0] ;  /* 0x0003a00001107983 */ /* 0x000f280000300a00 */
[----:B------:R-:W2:Y:S04]  /*1bd40*/  LDL.LU.64 R18, [R1+0x3a8] ;  /* 0x0003a80001127983 */ /* 0x000ea80000300a00 */
[----:B--2---:R-:W-:Y:S04]  /*1bd50*/  STL.64 [R1+0x1ea0], R18 ;  /* 0x001ea01201007387 */ /* 0x004fe80000100a00 */
[----:B----4-:R0:W-:Y:S04]  /*1bd60*/  STL.64 [R1+0x1e98], R16 ;  /* 0x001e981001007387 */ /* 0x0101e80000100a00 */
[----:B0-----:R-:W2:Y:S04]  /*1bd70*/  LDL.LU.64 R16, [R1+0x3b0] ;  /* 0x0003b00001107983 */ /* 0x001ea80000300a00 */
[----:B------:R-:W4:Y:S01]  /*1bd80*/  LDL.LU.64 R18, [R1+0x3b8] ;  /* 0x0003b80001127983 */ /* 0x000f220000300a00 */
[C---:B---3--:R-:W-:Y:S03]  /*1bd90*/  HMMA.16816.F32.BF16 R20, R12.reuse, R20, R4 ;  /* 0x000000140c14723c */ /* 0x048fe60000041804 */
[----:B----4-:R-:W-:Y:S04]  /*1bda0*/  STL.64 [R1+0x1eb8], R18 ;  /* 0x001eb81201007387 */ /* 0x010fe80000100a00 */
[----:B--2---:R0:W-:Y:S04]  /*1bdb0*/  STL.64 [R1+0x1eb0], R16 ;  /* 0x001eb01001007387 */ /* 0x0041e80000100a00 */
[----:B0-----:R-:W2:Y:S04]  /*1bdc0*/  LDL.LU.64 R16, [R1+0x3c0] ;  /* 0x0003c00001107983 */ /* 0x001ea80000300a00 */
[----:B------:R-:W2:Y:S04]  /*1bdd0*/  LDL.LU.64 R18, [R1+0x3c8] ;  /* 0x0003c80001127983 */ /* 0x000ea80000300a00 */
[----:B------:R-:W3:Y:S04]  /*1bde0*/  LDL.LU.64 R8, [R1] ;  /* 0x0000000001087983 */ /* 0x000ee80000300a00 */
[----:B------:R-:W4:Y:S04]  /*1bdf0*/  LDL.64 R10, [R1+0x8] ;  /* 0x00000800010a7983 */ /* 0x000f280000100a00 */
[----:B------:R-:W2:Y:S04]  /*1be00*/  LDL.LU.64 R4, [R1+0x1ef8] ;  /* 0x001ef80001047983 */ /* 0x000ea80000300a00 */
[----:B------:R0:W-:Y:S04]  /*1be10*/  STL.64 [R1+0x400], R20 ;  /* 0x0004001401007387 */ /* 0x0001e80000100a00 */
[----:B------:R1:W-:Y:S04]  /*1be20*/  STL.64 [R1+0x408], R22 ;  /* 0x0004081601007387 */ /* 0x0003e80000100a00 */
[----:B0-----:R-:W3:Y:S04]  /*1be30*/  LDL.LU.64 R20, [R1+0x250] ;  /* 0x0002500001147983 */ /* 0x001ee80000300a00 */
[----:B-1----:R-:W3:Y:S01]  /*1be40*/  LDL.LU.64 R22, [R1+0x258] ;  /* 0x0002580001167983 */ /* 0x002ee20000300a00 */
[----:B--2---:R-:W-:Y:S03]  /*1be50*/  HMMA.16816.F32.BF16 R4, R12, R4, R24 ;  /* 0x000000040c04723c */ /* 0x004fe60000041818 */
[----:B------:R-:W2:Y:S04]  /*1be60*/  LDL.LU.64 R26, [R1+0x1ef0] ;  /* 0x001ef000011a7983 */ /* 0x000ea80000300a00 */
[----:B------:R-:W2:-:S12]  /*1be70*/  LDL.LU.64 R24, [R1+0x1ee8] ;  /* 0x001ee80001187983 */ /* 0x000e980000300a00 */
[----:B------:R0:W-:Y:S04]  /*1be80*/  STL.64 [R1+0x3f0], R4 ;  /* 0x0003f00401007387 */ /* 0x0001e80000100a00 */
[----:B------:R2:W-:Y:S04]  /*1be90*/  STL.64 [R1+0x3f8], R6 ;  /* 0x0003f80601007387 */ /* 0x0005e80000100a00 */
[----:B0-----:R-:W2:Y:S02]  /*1bea0*/  LDL.LU.64 R4, [R1+0x1ee0] ;  /* 0x001ee00001047983 */ /* 0x001ea40000300a00 */
[----:B--2---:R-:W-:Y:S02]  /*1beb0*/  HMMA.16816.F32.BF16 R4, R12, R4, R24 ;  /* 0x000000040c04723c */ /* 0x004fe40000041818 */
[----:B------:R-:W2:Y:S04]  /*1bec0*/  LDL.LU.64 R26, [R1+0x1ed8] ;  /* 0x001ed800011a7983 */ /* 0x000ea80000300a00 */
[----:B------:R-:W2:-:S13]  /*1bed0*/  LDL.LU.64 R24, [R1+0x1ed0] ;  /* 0x001ed00001187983 */ /* 0x000e9a0000300a00 */
[----:B------:R0:W-:Y:S04]  /*1bee0*/  STL.64 [R1+0x3e0], R4 ;  /* 0x0003e00401007387 */ /* 0x0001e80000100a00 */
[----:B------:R-:W-:Y:S04]  /*1bef0*/  STL.64 [R1+0x3e8], R6 ;  /* 0x0003e80601007387 */ /* 0x000fe80000100a00 */
[----:B0-----:R-:W2:Y:S02]  /*1bf00*/  LDL.LU.64 R4, [R1+0x1ec8] ;  /* 0x001ec80001047983 */ /* 0x001ea40000300a00 */
[----:B--2---:R-:W-:-:S15]  /*1bf10*/  HMMA.16816.F32.BF16 R24, R12, R4, R24 ;  /* 0x000000040c18723c */ /* 0x004fde0000041818 */
[----:B------:R-:W-:-:S04]  /*1bf20*/  NOP ;  /* 0x0000000000007918 */ /* 0x000fc80000000000 */
[----:B------:R0:W-:Y:S04]  /*1bf30*/  STL.64 [R1+0x3d0], R24 ;  /* 0x0003d01801007387 */ /* 0x0001e80000100a00 */
[----:B------:R-:W-:Y:S04]  /*1bf40*/  STL.64 [R1+0x3d8], R26 ;  /* 0x0003d81a01007387 */ /* 0x000fe80000100a00 */
[----:B0-----:R-:W2:Y:S04]  /*1bf50*/  LDL.LU.64 R24, [R1+0x1ec0] ;  /* 0x001ec00001187983 */ /* 0x001ea80000300a00 */
[----:B------:R0:W-:Y:S04]  /*1bf60*/  STL.64 [R1+0x1e48], R4 ;  /* 0x001e480401007387 */ /* 0x0001e80000100a00 */
[----:B0-----:R-:W2:Y:S04]  /*1bf70*/  LDL.LU.64 R4, [R1+0x40] ;  /* 0x0000400001047983 */ /* 0x001ea80000300a00 */
[----:B--2---:R0:W-:Y:S04]  /*1bf80*/  STL.64 [R1+0x1e58], R4 ;  /* 0x001e580401007387 */ /* 0x0041e80000100a00 */
[----:B0-----:R-:W2:Y:S01]  /*1bf90*/  LDL.LU.64 R4, [R1+0x50] ;  /* 0x0000500001047983 */ /* 0x001ea20000300a00 */
[----:B------:R-:W-:Y:S01]  /*1bfa0*/  HMMA.16816.F32.BF16 R16, R12, R24, R16 ;  /* 0x000000180c10723c */ /* 0x000fe20000041810 */
[----:B------:R-:W-:-:S02]  /*1bfb0*/  IMAD.MOV.U32 R2, RZ, RZ, R24 ;  /* 0x000000ffff027224 */ /* 0x000fc400078e0018 */
[----:B------:R-:W-:Y:S01]  /*1bfc0*/  IMAD.MOV.U32 R0, RZ, RZ, R25 ;  /* 0x000000ffff007224 */ /* 0x000fe200078e0019 */
[----:B--2---:R0:W-:Y:S04]  /*1bfd0*/  STL.64 [R1+0x1e68], R4 ;  /* 0x001e680401007387 */ /* 0x0041e80000100a00 */
[----:B0-----:R-:W2:Y:S11]  /*1bfe0*/  LDL.LU.64 R4, [R1+0x60] ;  /* 0x0000600001047983 */ /* 0x001eb60000300a00 */
[----:B------:R-:W-:Y:S04]  /*1bff0*/  STL.64 [R1+0x3c0], R16 ;  /* 0x0003c01001007387 */ /* 0x000fe80000100a00 */
[----:B------:R0:W-:Y:S04]  /*1c000*/  STL.64 [R1+0x3c8], R18 ;  /* 0x0003c81201007387 */ /* 0x0001e80000100a00 */
[----:B0-----:R-:W2:Y:S04]  /*1c010*/  LDL.LU.64 R18, [R1+0x1eb8] ;  /* 0x001eb80001127983 */ /* 0x001ea80000300a00 */
[----:B------:R-:W2:Y:S04]  /*1c020*/  LDL.LU.64 R16, [R1+0x1eb0] ;  /* 0x001eb00001107983 */ /* 0x000ea80000300a00 */
[----:B------:R-:W2:Y:S02]  /*1c030*/  LDL.LU.64 R24, [R1+0x1ea8] ;  /* 0x001ea80001187983 */ /* 0x000ea40000300a00 */
[----:B--2---:R-:W-:Y:S02]  /*1c040*/  HMMA.16816.F32.BF16 R24, R12, R24, R16 ;  /* 0x000000180c18723c */ /* 0x004fe40000041810 */
[----:B------:R-:W3:Y:S04]  /*1c050*/  LDL.LU.64 R18, [R1+0x1ea0] ;  /* 0x001ea00001127983 */ /* 0x000ee80000300a00 */
[----:B------:R-:W3:-:S13]  /*1c060*/  LDL.LU.64 R16, [R1+0x1e98] ;  /* 0x001e980001107983 */ /* 0x000eda0000300a00 */
[----:B------:R0:W-:Y:S04]  /*1c070*/  STL.64 [R1+0x3b0], R24 ;  /* 0x0003b01801007387 */ /* 0x0001e80000100a00 */
[----:B------:R-:W-:Y:S04]  /*1c080*/  STL.64 [R1+0x3b8], R26 ;  /* 0x0003b81a01007387 */ /* 0x000fe80000100a00 */
[----:B0-----:R-:W2:Y:S01]  /*1c090*/  LDL.LU.64 R24, [R1+0x1e90] ;  /* 0x001e900001187983 */ /* 0x001ea20000300a00 */
[----:B---3--:R-:W-:-:S15]  /*1c0a0*/  HMMA.16816.F32.BF16 R16, R12, R8, R16 ;  /* 0x000000080c10723c */ /* 0x008fde0000041810 */
[----:B------:R-:W-:-:S04]  /*1c0b0*/  NOP ;  /* 0x0000000000007918 */ /* 0x000fc80000000000 */
[----:B------:R-:W-:Y:S04]  /*1c0c0*/  STL.64 [R1+0x3a0], R16 ;  /* 0x0003a01001007387 */ /* 0x000fe80000100a00 */
[----:B------:R0:W-:Y:S04]  /*1c0d0*/  STL.64 [R1+0x3a8], R18 ;  /* 0x0003a81201007387 */ /* 0x0001e80000100a00 */
[----:B0-----:R-:W3:Y:S04]  /*1c0e0*/  LDL.LU.64 R18, [R1+0x1e88] ;  /* 0x001e880001127983 */ /* 0x001ee80000300a00 */
[----:B------:R-:W3:Y:S04]  /*1c0f0*/  LDL.LU.64 R16, [R1+0x1e80] ;  /* 0x001e800001107983 */ /* 0x000ee80000300a00 */
[----:B----4-:R-:W-:Y:S04]  /*1c100*/  STL.64 [R1+0x1e18], R10 ;  /* 0x001e180a01007387 */ /* 0x010fe80000100a00 */
[----:B------:R2:W-:Y:S02]  /*1c110*/  STL.64 [R1+0x1e10], R8 ;  /* 0x001e100801007387 */ /* 0x0005e40000100a00 */
[----:B--2---:R-:W-:Y:S02]  /*1c120*/  HMMA.16816.F32.BF16 R8, R12, R24, R20 ;  /* 0x000000180c08723c */ /* 0x004fe40000041814 */
[----:B------:R0:W-:Y:S04]  /*1c130*/  STL.64 [R1+0x1e60], R24 ;  /* 0x001e601801007387 */ /* 0x0001e80000100a00 */
[----:B0-----:R-:W2:-:S13]  /*1c140*/  LDL.LU.64 R24, [R1+0x230] ;  /* 0x0002300001187983 */ /* 0x001e9a0000300a00 */
[----:B------:R-:W-:Y:S04]  /*1c150*/  STL.64 [R1+0x250], R8 ;  /* 0x0002500801007387 */ /* 0x000fe80000100a00 */
[----:B------:R-:W-:Y:S04]  /*1c160*/  STL.64 [R1+0x258], R10 ;  /* 0x0002580a01007387 */ /* 0x000fe80000100a00 */
[----:B------:R-:W4:Y:S04]  /*1c170*/  LDL.LU.64 R26, [R1+0x238] ;  /* 0x00023800011a7983 */ /* 0x000f280000300a00 */
[----:B----4-:R-:W-:Y:S04]  /*1c180*/  STL.64 [R1+0x1e78], R26 ;  /* 0x001e781a01007387 */ /* 0x010fe80000100a00 */
[----:B--2---:R0:W-:Y:S04]  /*1c190*/  STL.64 [R1+0x1e70], R24 ;  /* 0x001e701801007387 */ /* 0x0041e80000100a00 */
[----:B0-----:R-:W3:Y:S04]  /*1c1a0*/  LDL.LU.64 R24, [R1+0x240] ;  /* 0x0002400001187983 */ /* 0x001ee80000300a00 */
[----:B------:R-:W3:Y:S04]  /*1c1b0*/  LDL.LU.64 R26, [R1+0x248] ;  /* 0x00024800011a7983 */ /* 0x000ee80000300a00 */
[----:B------:R-:W2:Y:S04]  /*1c1c0*/  LDL.LU.64 R20, [R1+0x220] ;  /* 0x0002200001147983 */ /* 0x000ea80000300a00 */
[----:B------:R-:W2:Y:S04]  /*1c1d0*/  LDL.LU.64 R22, [R1+0x228] ;  /* 0x0002280001167983 */ /* 0x000ea80000300a00 */
[----:B------:R-:W4:Y:S04]  /*1c1e0*/  LDL.LU.64 R8, [R1+0x1f0] ;  /* 0x0001f00001087983 */ /* 0x000f280000300a00 */
[----:B------:R-:W2:Y:S04]  /*1c1f0*/  LDL.LU.64 R10, [R1+0x1f8] ;  /* 0x0001f800010a7983 */ /* 0x000ea80000300a00 */
[----:B--2---:R-:W-:Y:S04]  /*1c200*/  STL.64 [R1+0x1e28], R10 ;  /* 0x001e280a01007387 */ /* 0x004fe80000100a00 */
[----:B----4-:R0:W-:Y:S02]  /*1c210*/  STL.64 [R1+0x1e20], R8 ;  /* 0x001e200801007387 */ /* 0x0101e40000100a00 */
[----:B0-----:R-:W-:-:S02]  /*1c220*/  IMAD.MOV.U32 R8, RZ, RZ, R2 ;  /* 0x000000ffff087224 */ /* 0x001fc400078e0002 */
[----:B------:R-:W-:-:S05]  /*1c230*/  IMAD.MOV.U32 R9, RZ, RZ, R0 ;  /* 0x000000ffff097224 */ /* 0x000fca00078e0000 */
[----:B------:R0:W-:Y:S04]  /*1c240*/  STL.64 [R1+0x1e40], R8 ;  /* 0x001e400801007387 */ /* 0x0001e80000100a00 */
[----:B0-----:R-:W2:Y:S04]  /*1c250*/  LDL.LU.64 R8, [R1+0x210] ;  /* 0x0002100001087983 */ /* 0x001ea80000300a00 */
[----:B------:R-:W2:Y:S04]  /*1c260*/  LDL.LU.64 R10, [R1+0x218] ;  /* 0x00021800010a7983 */ /* 0x000ea80000300a00 */
[----:B------:R-:W4:Y:S04]  /*1c270*/  LDL.LU.64 R12, [R1+0x10] ;  /* 0x00001000010c7983 */ /* 0x000f280000300a00 */
[----:B------:R-:W2:Y:S01]  /*1c280*/  LDL.64 R14, [R1+0x18] ;  /* 0x00001800010e7983 */ /* 0x000ea20000100a00 */
[----:B---3--:R-:W-:Y:S01]  /*1c290*/  HMMA.16816.F32.BF16 R24, R16, R4, R24 ;  /* 0x000000041018723c */ /* 0x008fe20000041818 */
[----:B------:R-:W-:-:S02]  /*1c2a0*/  IMAD.MOV.U32 R29, RZ, RZ, R4 ;  /* 0x000000ffff1d7224 */ /* 0x000fc400078e0004 */
[----:B------:R-:W-:Y:S01]  /*1c2b0*/  IMAD.MOV.U32 R3, RZ, RZ, R5 ;  /* 0x000000ffff037224 */ /* 0x000fe200078e0005 */
[----:B--2---:R-:W-:Y:S04]  /*1c2c0*/  STL.64 [R1+0x1e38], R14 ;  /* 0x001e380e01007387 */ /* 0x004fe80000100a00 */
[----:B----4-:R0:W-:Y:S04]  /*1c2d0*/  STL.64 [R1+0x1e30], R12 ;  /* 0x001e300c01007387 */ /* 0x0101e80000100a00 */
[----:B0-----:R-:W2:Y:S04]  /*1c2e0*/  LDL.LU.64 R12, [R1+0x200] ;  /* 0x00020000010c7983 */ /* 0x001ea80000300a00 */
[----:B------:R-:W2:Y:S04]  /*1c2f0*/  LDL.LU.64 R14, [R1+0x208] ;  /* 0x00020800010e7983 */ /* 0x000ea80000300a00 */
[----:B------:R-:W-:Y:S04]  /*1c300*/  STL.64 [R1+0x240], R24 ;  /* 0x0002401801007387 */ /* 0x000fe80000100a00 */
[----:B------:R0:W-:Y:S04]  /*1c310*/  STL.64 [R1+0x248], R26 ;  /* 0x0002481a01007387 */ /* 0x0001e80000100a00 */
[----:B0-----:R-:W3:Y:S04]  /*1c320*/  LDL.LU.64 R26, [R1+0x1e78] ;  /* 0x001e7800011a7983 */ /* 0x001ee80000300a00 */
[----:B------:R-:W3:Y:S04]  /*1c330*/  LDL.LU.64 R24, [R1+0x1e70] ;  /* 0x001e700001187983 */ /* 0x000ee80000300a00 */
[----:B------:R-:W3:Y:S02]  /*1c340*/  LDL.LU.64 R4, [R1+0x1e68] ;  /* 0x001e680001047983 */ /* 0x000ee40000300a00 */
[----:B---3--:R-:W-:-:S15]  /*1c350*/  HMMA.16816.F32.BF16 R24, R16, R4, R24 ;  /* 0x000000041018723c */ /* 0x008fde0000041818 */
[----:B------:R-:W-:-:S04]  /*1c360*/  NOP ;  /* 0x0000000000007918 */ /* 0x000fc80000000000 */
[----:B------:R0:W-:Y:S04]  /*1c370*/  STL.64 [R1+0x230], R24 ;  /* 0x0002301801007387 */ /* 0x0001e80000100a00 */
[----:B------:R1:W-:Y:S04]  /*1c380*/  STL.64 [R1+0x238], R26 ;  /* 0x0002381a01007387 */ /* 0x0003e80000100a00 */
[----:B0-----:R-:W3:Y:S01]  /*1c390*/  LDL.LU.64 R24, [R1+0x1e60] ;  /* 0x001e600001187983 */ /* 0x001ee20000300a00 */
[----:B-1----:R-:W-:Y:S02]  /*1c3a0*/  IMAD.MOV.U32 R27, RZ, RZ, R4 ;  /* 0x000000ffff1b7224 */ /* 0x002fe400078e0004 */
[----:B------:R-:W-:-:S02]  /*1c3b0*/  IMAD.MOV.U32 R26, RZ, RZ, R5 ;  /* 0x000000ffff1a7224 */ /* 0x000fc400078e0005 */
        /* <DEDUP_REMOVED lines=11> */
[----:B------:R0:W-:Y:S04]  /*1c470*/  STL.64 [R1+0x210], R8 ;  /* 0x0002100801007387 */ /* 0x0001e80000100a00 */
[----:B------:R1:W-:Y:S04]  /*1c480*/  STL.64 [R1+0x218], R10 ;  /* 0x0002180a01007387 */ /* 0x0003e80000100a00 */
[----:B0-----:R-:W1:Y:S01]  /*1c490*/  LDL.LU.64 R8, [R1+0x1e40] ;  /* 0x001e400001087983 */ /* 0x001e620000300a00 */
[----:B------:R-:W-:Y:S02]  /*1c4a0*/  IMAD.MOV.U32 R2, RZ, RZ, R4 ;  /* 0x000000ffff027224 */ /* 0x000fe400078e0004 */
[----:B------:R-:W-:-:S02]  /*1c4b0*/  IMAD.MOV.U32 R0, RZ, RZ, R5 ;  /* 0x000000ffff007224 */ /* 0x000fc400078e0005 */
[----:B------:R-:W3:Y:S04]  /*1c4c0*/  LDL.LU.64 R4, [R1+0xf0] ;  /* 0x0000f00001047983 */ /* 0x000ee80000300a00 */
[----:B------:R-:W3:Y:S01]  /*1c4d0*/  LDL.LU.64 R6, [R1+0xf8] ;  /* 0x0000f80001067983 */ /* 0x000ee20000300a00 */
[----:B-1----:R-:W-:Y:S03]  /*1c4e0*/  HMMA.16816.F32.BF16 R8, R16, R8, R12 ;  /* 0x000000081008723c */ /* 0x002fe6000004180c */
[----:B------:R-:W2:Y:S04]  /*1c4f0*/  LDL.LU.64 R14, [R1+0x1e38] ;  /* 0x001e3800010e7983 */ /* 0x000ea80000300a00 */
[----:B------:R-:W2:-:S12]  /*1c500*/  LDL.LU.64 R12, [R1+0x1e30] ;  /* 0x001e3000010c7983 */ /* 0x000e980000300a00 */
[----:B------:R-:W-:Y:S04]  /*1c510*/  STL.64 [R1+0x200], R8 ;  /* 0x0002000801007387 */ /* 0x000fe80000100a00 */
[----:B------:R0:W-:Y:S04]  /*1c520*/  STL.64 [R1+0x208], R10 ;  /* 0x0002080a01007387 */ /* 0x0001e80000100a00 */
[----:B0-----:R-:W2:Y:S04]  /*1c530*/  LDL.LU.64 R10, [R1+0x1e28] ;  /* 0x001e2800010a7983 */ /* 0x001ea80000300a00 */
[----:B------:R-:W2:Y:S02]  /*1c540*/  LDL.LU.64 R8, [R1+0x1e20] ;  /* 0x001e200001087983 */ /* 0x000ea40000300a00 */
[----:B--2---:R-:W-:-:S15]  /*1c550*/  HMMA.16816.F32.BF16 R8, R16, R12, R8 ;  /* 0x0000000c1008723c */ /* 0x004fde0000041808 */
[----:B------:R-:W-:-:S04]  /*1c560*/  NOP ;  /* 0x0000000000007918 */ /* 0x000fc80000000000 */
[----:B------:R-:W-:Y:S04]  /*1c570*/  STL.64 [R1+0x1f0], R8 ;  /* 0x0001f00801007387 */ /* 0x000fe80000100a00 */
[----:B------:R0:W-:Y:S04]  /*1c580*/  STL.64 [R1+0x1f8], R10 ;  /* 0x0001f80a01007387 */ /* 0x0001e80000100a00 */
[----:B0-----:R-:W2:Y:S04]  /*1c590*/  LDL.LU.64 R10, [R1+0x1e18] ;  /* 0x001e1800010a7983 */ /* 0x001ea80000300a00 */
[----:B------:R-:W3:Y:S04]  /*1c5a0*/  LDL.LU.64 R8, [R1+0x1e10] ;  /* 0x001e100001087983 */ /* 0x000ee80000300a00 */
[----:B------:R-:W-:Y:S04]  /*1c5b0*/  STL.64 [R1+0x1da0], R14 ;  /* 0x001da00e01007387 */ /* 0x000fe80000100a00 */
[----:B------:R0:W-:Y:S04]  /*1c5c0*/  STL.64 [R1+0x1d98], R12 ;  /* 0x001d980c01007387 */ /* 0x0001e80000100a00 */
[----:B0-----:R-:W3:Y:S04]  /*1c5d0*/  LDL.LU.64 R12, [R1+0x1e0] ;  /* 0x0001e000010c7983 */ /* 0x001ee80000300a00 */
[----:B------:R-:W3:Y:S04]  /*1c5e0*/  LDL.LU.64 R14, [R1+0x1e8] ;  /* 0x0001e800010e7983 */ /* 0x000ee80000300a00 */
[----:B--2---:R-:W-:Y:S01]  /*1c5f0*/  STL.64 [R1+0x1db0], R10 ;  /* 0x001db00a01007387 */ /* 0x004fe20000100a00 */
[----:B---3--:R-:W-:Y:S03]  /*1c600*/  HMMA.16816.F32.BF16 R12, R16, R8, R12 ;  /* 0x00000008100c723c */ /* 0x008fe6000004180c */
[----:B------:R0:W-:Y:S02]  /*1c610*/  STL.64 [R1+0x1da8], R8 ;  /* 0x001da80801007387 */ /* 0x0001e40000100a00 */
[----:B0-----:R-:W-:-:S02]  /*1c620*/  IMAD.MOV.U32 R8, RZ, RZ, R22 ;  /* 0x000000ffff087224 */ /* 0x001fc400078e0016 */
[----:B------:R-:W-:-:S12]  /*1c630*/  IMAD.MOV.U32 R9, RZ, RZ, R23 ;  /* 0x000000ffff097224 */ /* 0x000fd800078e0017 */
[----:B------:R-:W-:Y:S04]  /*1c640*/  STL.64 [R1+0x1e0], R12 ;  /* 0x0001e00c01007387 */ /* 0x000fe80000100a00 */
[----:B------:R-:W-:Y:S04]  /*1c650*/  STL.64 [R1+0x1e8], R14 ;  /* 0x0001e80e01007387 */ /* 0x000fe80000100a00 */
[----:B------:R-:W4:Y:S04]  /*1c660*/  LDL.LU R22, [R1+0x1e08] ;  /* 0x001e080001167983 */ /* 0x000f280000300800 */
[----:B------:R-:W4:Y:S04]  /*1c670*/  LDL.LU R23, [R1+0x1e04] ;  /* 0x001e040001177983 */ /* 0x000f280000300800 */
[----:B------:R0:W-:Y:S02]  /*1c680*/  STL.64 [R1+0x1dc8], R8 ;  /* 0x001dc80801007387 */ /* 0x0001e40000100a00 */
[----:B0-----:R-:W-:-:S02]  /*1c690*/  IMAD.MOV.U32 R8, RZ, RZ, R27 ;  /* 0x000000ffff087224 */ /* 0x001fc400078e001b */
[----:B------:R-:W-:Y:S01]  /*1c6a0*/  IMAD.MOV.U32 R9, RZ, RZ, R26 ;  /* 0x000000ffff097224 */ /* 0x000fe200078e001a */
[----:B------:R-:W2:Y:S04]  /*1c6b0*/  LDL.LU R27, [R1+0x1e00] ;  /* 0x001e0000011b7983 */ /* 0x000ea80000300800 */
[----:B------:R-:W2:Y:S01]  /*1c6c0*/  LDL.LU R26, [R1+0x1dfc] ;  /* 0x001dfc00011a7983 */ /* 0x000ea20000300800 */
[----:B------:R-:W-:Y:S03]  /*1c6d0*/  HMMA.16816.F32.BF16 R12, R16, R24, R4 ;  /* 0x00000018100c723c */ /* 0x000fe60000041804 */
[----:B------:R0:W-:Y:S02]  /*1c6e0*/  STL.64 [R1+0x1de0], R8 ;  /* 0x001de00801007387 */ /* 0x0001e40000100a00 */
[----:B0-----:R-:W-:-:S02]  /*1c6f0*/  IMAD.MOV.U32 R8, RZ, RZ, R29 ;  /* 0x000000ffff087224 */ /* 0x001fc400078e001d */
[----:B------:R-:W3:Y:S04]  /*1c700*/  LDL.LU R29, [R1+0x1df8] ;  /* 0x001df800011d7983 */ /* 0x000ee80000300800 */
[----:B------:R-:W2:Y:S04]  /*1c710*/  LDL.LU.64 R4, [R1+0xa0] ;  /* 0x0000a00001047983 */ /* 0x000ea80000300a00 */
[----:B------:R-:W2:Y:S04]  /*1c720*/  LDL.LU.64 R6, [R1+0xa8] ;  /* 0x0000a80001067983 */ /* 0x000ea80000300a00 */
[----:B------:R-:W-:Y:S04]  /*1c730*/  STL.64 [R1+0xf0], R12 ;  /* 0x0000f00c01007387 */ /* 0x000fe80000100a00 */
[----:B------:R-:W-:Y:S04]  /*1c740*/  STL.64 [R1+0xf8], R14 ;  /* 0x0000f80e01007387 */ /* 0x000fe80000100a00 */
[----:B--2---:R-:W-:Y:S04]  /*1c750*/  STL.64 [R1+0x1dc0], R6 ;  /* 0x001dc00601007387 */ /* 0x004fe80000100a00 */
[----:B------:R0:W-:Y:S04]  /*1c760*/  STL.64 [R1+0x1db8], R4 ;  /* 0x001db80401007387 */ /* 0x0001e80000100a00 */
[----:B0-----:R-:W2:Y:S04]  /*1c770*/  LDL.LU.64 R4, [R1+0xc0] ;  /* 0x0000c00001047983 */ /* 0x001ea80000300a00 */
[----:B------:R-:W2:Y:S04]  /*1c780*/  LDL.LU.64 R6, [R1+0xc8] ;  /* 0x0000c80001067983 */ /* 0x000ea80000300a00 */
[----:B--2---:R-:W-:Y:S04]  /*1c790*/  STL.64 [R1+0x1dd8], R6 ;  /* 0x001dd80601007387 */ /* 0x004fe80000100a00 */
[----:B------:R0:W-:Y:S04]  /*1c7a0*/  STL.64 [R1+0x1dd0], R4 ;  /* 0x001dd00401007387 */ /* 0x0001e80000100a00 */
[----:B0-----:R-:W2:Y:S04]  /*1c7b0*/  LDL.LU.64 R4, [R1+0xd0] ;  /* 0x0000d00001047983 */ /* 0x001ea80000300a00 */
[----:B------:R-:W2:Y:S01]  /*1c7c0*/  LDL.LU.64 R6, [R1+0xd8] ;  /* 0x0000d80001067983 */ /* 0x000ea20000300a00 */
[----:B------:R-:W-:-:S03]  /*1c7d0*/  IMAD.MOV.U32 R9, RZ, RZ, R3 ;  /* 0x000000ffff097224 */ /* 0x000fc600078e0003 */
[----:B--2---:R-:W-:Y:S04]  /*1c7e0*/  STL.64 [R1+0x1df0], R6 ;  /* 0x001df00601007387 */ /* 0x004fe80000100a00 */
[----:B------:R0:W-:Y:S04]  /*1c7f0*/  STL.64 [R1+0x1de8], R4 ;  /* 0x001de80401007387 */ /* 0x0001e80000100a00 */
[----:B0-----:R-:W4:Y:S04]  /*1c800*/  LDL.LU.64 R4, [R1+0xe0] ;  /* 0x0000e00001047983 */ /* 0x001f280000300a00 */
[----:B------:R-:W4:Y:S04]  /*1c810*/  LDL.LU.64 R6, [R1+0xe8] ;  /* 0x0000e80001067983 */ /* 0x000f280000300a00 */
[----:B------:R-:W-:Y:S04]  /*1c820*/  STL.64 [R1+0x1d90], R26 ;  /* 0x001d901a01007387 */ /* 0x000fe80000100a00 */
[----:B------:R0:W-:Y:S04]  /*1c830*/  STL.64 [R1+0x1d88], R24 ;  /* 0x001d881801007387 */ /* 0x0001e80000100a00 */
[----:B------:R-:W2:Y:S04]  /*1c840*/  LDL.LU.64 R12, [R1+0xb0] ;  /* 0x0000b000010c7983 */ /* 0x000ea80000300a00 */
[----:B------:R-:W2:Y:S04]  /*1c850*/  LDL.LU.64 R14, [R1+0xb8] ;  /* 0x0000b800010e7983 */ /* 0x000ea80000300a00 */
[----:B------:R-:W2:Y:S04]  /*1c860*/  LDL.LU.64 R16, [R1+0x20] ;  /* 0x0000200001107983 */ /* 0x000ea80000300a00 */
[----:B------:R-:W2:Y:S01]  /*1c870*/  LDL.64 R18, [R1+0x28] ;  /* 0x0000280001127983 */ /* 0x000ea20000100a00 */
[----:B0-----:R-:W-:Y:S01]  /*1c880*/  IMAD.MOV.U32 R25, RZ, RZ, R0 ;  /* 0x000000ffff197224 */ /* 0x001fe200078e0000 */
[----:B----4-:R-:W-:Y:S02]  /*1c890*/  HMMA.16816.F32.BF16 R8, R20, R8, R4 ;  /* 0x000000081408723c */ /* 0x010fe40000041804 */
[----:B------:R-:W4:Y:S04]  /*1c8a0*/  LDL.LU.64 R6, [R1+0x1df0] ;  /* 0x001df00001067983 */ /* 0x000f280000300a00 */
[----:B------:R-:W4:-:S13]  /*1c8b0*/  LDL.LU.64 R4, [R1+0x1de8] ;  /* 0x001de80001047983 */ /* 0x000f1a0000300a00 */
[----:B------:R-:W-:Y:S01]  /*1c8c0*/  IMAD.MOV.U32 R0, RZ, RZ, R9 ;  /* 0x000000ffff007224 */ /* 0x000fe200078e0009 */
[----:B------:R0:W-:Y:S04]  /*1c8d0*/  STL [R1+0xe0], R8 ;  /* 0x0000e00801007387 */ /* 0x0001e80000100800 */
[----:B0-----:R-:W4:Y:S01]  /*1c8e0*/  LDL.LU.64 R8, [R1+0x1de0] ;  /* 0x001de00001087983 */ /* 0x001f220000300a00 */
[----:B------:R-:W-:Y:S02]  /*1c8f0*/  IMAD.MOV.U32 R24, RZ, RZ, R2 ;  /* 0x000000ffff187224 */ /* 0x000fe400078e0002 */
[----:B------:R-:W-:Y:S02]  /*1c900*/  IMAD.MOV.U32 R3, RZ, RZ, R10 ;  /* 0x000000ffff037224 */ /* 0x000fe400078e000a */
[----:B------:R-:W-:-:S05]  /*1c910*/  IMAD.MOV.U32 R2, RZ, RZ, R11 ;  /* 0x000000ffff027224 */ /* 0x000fca00078e000b */
[----:B------:R-:W-:Y:S04]  /*1c920*/  STL [R1+0x169c], R2 ;  /* 0x00169c0201007387 */ /* 0x000fe80000100800 */
[----:B------:R-:W-:Y:S04]  /*1c930*/  STL [R1+0x1698], R3 ;  /* 0x0016980301007387 */ /* 0x000fe80000100800 */
[----:B------:R-:W-:Y:S01]  /*1c940*/  STL [R1+0x1694], R0 ;  /* 0x0016940001007387 */ /* 0x000fe20000100800 */
[----:B----4-:R-:W-:Y:S03]  /*1c950*/  HMMA.16816.F32.BF16 R8, R20, R8, R4 ;  /* 0x000000081408723c */ /* 0x010fe60000041804 */
[----:B------:R-:W4:Y:S04]  /*1c960*/  LDL.LU.64 R6, [R1+0x1dd8] ;  /* 0x001dd80001067983 */ /* 0x000f280000300a00 */
[----:B------:R-:W4:-:S12]  /*1c970*/  LDL.LU.64 R4, [R1+0x1dd0] ;  /* 0x001dd00001047983 */ /* 0x000f180000300a00 */
[----:B------:R0:W-:Y:S04]  /*1c980*/  STL.64 [R1+0xd0], R8 ;  /* 0x0000d00801007387 */ /* 0x0001e80000100a00 */
[----:B------:R4:W-:Y:S04]  /*1c990*/  STL.64 [R1+0xd8], R10 ;  /* 0x0000d80a01007387 */ /* 0x0009e80000100a00 */
[----:B0-----:R-:W4:Y:S02]  /*1c9a0*/  LDL.LU.64 R8, [R1+0x1dc8] ;  /* 0x001dc80001087983 */ /* 0x001f240000300a00 */
[C---:B----4-:R-:W-:Y:S02]  /*1c9b0*/  HMMA.16816.F32.BF16 R8, R20.reuse, R8, R4 ;  /* 0x000000081408723c */ /* 0x050fe40000041804 */
[----:B------:R-:W4:Y:S04]  /*1c9c0*/  LDL.LU.64 R6, [R1+0x1dc0] ;  /* 0x001dc00001067983 */ /* 0x000f280000300a00 */
[----:B------:R-:W4:Y:S02]  /*1c9d0*/  LDL.LU.64 R4, [R1+0x1db8] ;  /* 0x001db80001047983 */ /* 0x000f240000300a00 */
[----:B--2---:R-:W-:Y:S11]  /*1c9e0*/  HMMA.16816.F32.BF16 R24, R20, R24, R12 ;  /* 0x000000181418723c */ /* 0x004ff6000004180c */
[----:B------:R-:W-:-:S02]  /*1c9f0*/  IMAD.MOV.U32 R0, RZ, RZ, R11 ;  /* 0x000000ffff007224 */ /* 0x000fc400078e000b */
[----:B------:R-:W-:Y:S02]  /*1ca00*/  IMAD.MOV.U32 R3, RZ, RZ, R10 ;  /* 0x000000ffff037224 */ /* 0x000fe400078e000a */
[----:B------:R-:W-:Y:S01]  /*1ca10*/  IMAD.MOV.U32 R2, RZ, RZ, R9 ;  /* 0x000000ffff027224 */ /* 0x000fe200078e0009 */
[----:B------:R0:W-:Y:S04]  /*1ca20*/  STL [R1+0xc0], R8 ;  /* 0x0000c00801007387 */ /* 0x0001e80000100800 */
[----:B------:R-:W2:Y:S04]  /*1ca30*/  LDL.LU.64 R10, [R1+0x1db0] ;  /* 0x001db000010a7983 */ /* 0x000ea80000300a00 */
[----:B0-----:R-:W2:Y:S04]  /*1ca40*/  LDL.LU.64 R8, [R1+0x1da8] ;  /* 0x001da80001087983 */ /* 0x001ea80000300a00 */
[----:B------:R0:W-:Y:S04]  /*1ca50*/  STL [R1+0x16a8], R0 ;  /* 0x0016a80001007387 */ /* 0x0001e80000100800 */
[----:B------:R1:W-:Y:S04]  /*1ca60*/  STL [R1+0x16a4], R3 ;  /* 0x0016a40301007387 */ /* 0x0003e80000100800 */
[----:B------:R0:W-:Y:S04]  /*1ca70*/  STL [R1+0x16a0], R2 ;  /* 0x0016a00201007387 */ /* 0x0001e80000100800 */
[----:B------:R-:W2:Y:S04]  /*1ca80*/  LDL.LU.64 R14, [R1+0x1da0] ;  /* 0x001da000010e7983 */ /* 0x000ea80000300a00 */
[----:B------:R-:W2:Y:S04]  /*1ca90*/  LDL.LU.64 R12, [R1+0x1d98] ;  /* 0x001d9800010c7983 */ /* 0x000ea80000300a00 */
[----:B------:R-:W-:Y:S04]  /*1caa0*/  STL.64 [R1+0xb0], R24 ;  /* 0x0000b01801007387 */ /* 0x000fe80000100a00 */
[----:B------:R-:W-:Y:S01]  /*1cab0*/  STL.64 [R1+0xb8], R26 ;  /* 0x0000b81a01007387 */ /* 0x000fe20000100a00 */
[----:B----4-:R-:W-:-:S15]  /*1cac0*/  HMMA.16816.F32.BF16 R4, R20, R16, R4 ;  /* 0x000000101404723c */ /* 0x010fde0000041804 */
[----:B------:R-:W-:-:S04]  /*1cad0*/  NOP ;  /* 0x0000000000007918 */ /* 0x000fc80000000000 */
[----:B0-----:R-:W-:Y:S01]  /*1cae0*/  IMAD.MOV.U32 R0, RZ, RZ, R5 ;  /* 0x000000ffff007224 */ /* 0x001fe200078e0005 */
[----:B------:R0:W-:Y:S01]  /*1caf0*/  STL [R1+0xa0], R4 ;  /* 0x0000a00401007387 */ /* 0x0001e20000100800 */
[----:B-1----:R-:W-:Y:S02]  /*1cb00*/  IMAD.MOV.U32 R3, RZ, RZ, R6 ;  /* 0x000000ffff037224 */ /* 0x002fe400078e0006 */
[----:B------:R-:W-:Y:S01]  /*1cb10*/  IMAD.MOV.U32 R2, RZ, RZ, R7 ;  /* 0x000000ffff027224 */ /* 0x000fe200078e0007 */
[----:B0-----:R-:W2:Y:S04]  /*1cb20*/  LDL.LU.64 R4, [R1+0x90] ;  /* 0x0000900001047983 */ /* 0x001ea80000300a00 */
[----:B------:R-:W2:Y:S04]  /*1cb30*/  LDL.LU.64 R6, [R1+0x98] ;  /* 0x0000980001067983 */ /* 0x000ea80000300a00 */
[----:B------:R0:W-:Y:S04]  /*1cb40*/  STL.64 [R1+0x1d18], R18 ;  /* 0x001d181201007387 */ /* 0x0001e80000100a00 */
[----:B------:R-:W4:Y:S04]  /*1cb50*/  LDL.LU R16, [R1+0x1a0] ;  /* 0x0001a00001107983 */ /* 0x000f280000300800 */
[----:B------:R-:W4:Y:S04]  /*1cb60*/  LDL.LU R17, [R1+0x1a4] ;  /* 0x0001a40001117983 */ /* 0x000f280000300800 */
[----:B0-----:R-:W2:Y:S04]  /*1cb70*/  LDL.LU R18, [R1+0x1a8] ;  /* 0x0001a80001127983 */ /* 0x001ea80000300800 */
[----:B------:R-:W2:Y:S04]  /*1cb80*/  LDL.LU R19, [R1+0x1ac] ;  /* 0x0001ac0001137983 */ /* 0x000ea80000300800 */
[----:B--2---:R0:W-:Y:S04]  /*1cb90*/  STL.64 [R1+0x1d28], R18 ;  /* 0x001d281201007387 */ /* 0x0041e80000100a00 */
[----:B----4-:R-:W-:Y:S04]  /*1cba0*/  STL.64 [R1+0x1d20], R16 ;  /* 0x001d201001007387 */ /* 0x010fe80000100a00 */
[----:B0-----:R-:W2:Y:S04]  /*1cbb0*/  LDL R18, [R1+0x48] ;  /* 0x0000480001127983 */ /* 0x001ea80000100800 */
[----:B------:R-:W2:Y:S01]  /*1cbc0*/  LDL R19, [R1+0x4c] ;  /* 0x00004c0001137983 */ /* 0x000ea20000100800 */
[C---:B------:R-:W-:Y:S03]  /*1cbd0*/  HMMA.16816.F32.BF16 R4, R20.reuse, R12, R4 ;  /* 0x0000000c1404723c */ /* 0x040fe60000041804 */
[----:B--2---:R0:W-:Y:S04]  /*1cbe0*/  STL.64 [R1+0x1d40], R18 ;  /* 0x001d401201007387 */ /* 0x0041e80000100a00 */
[----:B0-----:R-:W2:Y:S04]  /*1cbf0*/  LDL R18, [R1+0x58] ;  /* 0x0000580001127983 */ /* 0x001ea80000100800 */
[----:B------:R-:W2:Y:S04]  /*1cc00*/  LDL R19, [R1+0x5c] ;  /* 0x00005c0001137983 */ /* 0x000ea80000100800 */
[----:B--2---:R0:W-:Y:S04]  /*1cc10*/  STL.64 [R1+0x1d58], R18 ;  /* 0x001d581201007387 */ /* 0x0041e80000100a00 */
[----:B0-----:R-:W2:Y:S04]  /*1cc20*/  LDL R18, [R1+0x68] ;  /* 0x0000680001127983 */ /* 0x001ea80000100800 */
[----:B------:R-:W2:Y:S04]  /*1cc30*/  LDL R19, [R1+0x6c] ;  /* 0x00006c0001137983 */ /* 0x000ea80000100800 */
[----:B------:R-:W-:Y:S04]  /*1cc40*/  STL [R1+0x1868], R2 ;  /* 0x0018680201007387 */ /* 0x000fe80000100800 */
[----:B------:R-:W-:Y:S04]  /*1cc50*/  STL [R1+0x1864], R3 ;  /* 0x0018640301007387 */ /* 0x000fe80000100800 */
[----:B------:R-:W-:Y:S04]  /*1cc60*/  STL [R1+0x1860], R0 ;  /* 0x0018600001007387 */ /* 0x000fe80000100800 */
[----:B------:R-:W4:Y:S04]  /*1cc70*/  LDL.LU.64 R24, [R1+0x80] ;  /* 0x0000800001187983 */ /* 0x000f280000300a00 */
[----:B------:R-:W4:Y:S04]  /*1cc80*/  LDL.LU.64 R26, [R1+0x88] ;  /* 0x00008800011a7983 */ /* 0x000f280000300a00 */
[----:B------:R-:W-:Y:S04]  /*1cc90*/  STL.64 [R1+0x90], R4 ;  /* 0x0000900401007387 */ /* 0x000fe80000100a00 */
[----:B------:R-:W-:Y:S04]  /*1cca0*/  STL.64 [R1+0x98], R6 ;  /* 0x0000980601007387 */ /* 0x000fe80000100a00 */
[----:B------:R0:W-:Y:S04]  /*1ccb0*/  STL.64 [R1+0x1d10], R14 ;  /* 0x001d100e01007387 */ /* 0x0001e80000100a00 */
[----:B------:R-:W2:Y:S04]  /*1ccc0*/  LDL.LU R12, [R1+0x380] ;  /* 0x00038000010c7983 */ /* 0x000ea80000300800 */
[----:B------:R-:W2:Y:S04]  /*1ccd0*/  LDL.LU R13, [R1+0x384] ;  /* 0x00038400010d7983 */ /* 0x000ea80000300800 */
[----:B0-----:R-:W2:Y:S04]  /*1cce0*/  LDL.LU R14, [R1+0x388] ;  /* 0x00038800010e7983 */ /* 0x001ea80000300800 */
[----:B------:R-:W2:Y:S04]  /*1ccf0*/  LDL.LU R15, [R1+0x38c] ;  /* 0x00038c00010f7983 */ /* 0x000ea80000300800 */
[----:B--2---:R-:W-:Y:S04]  /*1cd00*/  STL.64 [R1+0x1d38], R14 ;  /* 0x001d380e01007387 */ /* 0x004fe80000100a00 */
[----:B------:R0:W-:Y:S04]  /*1cd10*/  STL.64 [R1+0x1d30], R12 ;  /* 0x001d300c01007387 */ /* 0x0001e80000100a00 */
[----:B0-----:R-:W2:Y:S04]  /*1cd20*/  LDL.LU R12, [R1+0x1b0] ;  /* 0x0001b000010c7983 */ /* 0x001ea80000300800 */
[----:B------:R-:W2:Y:S04]  /*1cd30*/  LDL.LU R13, [R1+0x1b4] ;  /* 0x0001b400010d7983 */ /* 0x000ea80000300800 */
[----:B------:R-:W2:Y:S04]  /*1cd40*/  LDL.LU R14, [R1+0x1b8] ;  /* 0x0001b800010e7983 */ /* 0x000ea80000300800 */
[----:B------:R-:W2:Y:S04]  /*1cd50*/  LDL.LU R15, [R1+0x1bc] ;  /* 0x0001bc00010f7983 */ /* 0x000ea80000300800 */
[----:B------:R-:W3:Y:S04]  /*1cd60*/  LDL.LU.64 R4, [R1+0x70] ;  /* 0x0000700001047983 */ /* 0x000ee80000300a00 */
[----:B------:R-:W3:Y:S01]  /*1cd70*/  LDL.LU.64 R6, [R1+0x78] ;  /* 0x0000780001067983 */ /* 0x000ee20000300a00 */
[----:B----4-:R-:W-:Y:S03]  /*1cd80*/  HMMA.16816.F32.BF16 R24, R20, R8, R24 ;  /* 0x000000081418723c */ /* 0x010fe60000041818 */
[----:B--2---:R-:W-:Y:S04]  /*1cd90*/  STL.64 [R1+0x1d50], R14 ;  /* 0x001d500e01007387 */ /* 0x004fe80000100a00 */
[----:B------:R0:W-:Y:S04]  /*1cda0*/  STL.64 [R1+0x1d48], R12 ;  /* 0x001d480c01007387 */ /* 0x0001e80000100a00 */
[----:B0-----:R-:W2:Y:S04]  /*1cdb0*/  LDL.LU R12, [R1+0x1c0] ;  /* 0x0001c000010c7983 */ /* 0x001ea80000300800 */
[----:B------:R-:W2:Y:S04]  /*1cdc0*/  LDL.LU R13, [R1+0x1c4] ;  /* 0x0001c400010d7983 */ /* 0x000ea80000300800 */
[----:B------:R-:W4:Y:S04]  /*1cdd0*/  LDL.LU R14, [R1+0x1c8] ;  /* 0x0001c800010e7983 */ /* 0x000f280000300800 */
[----:B------:R-:W4:Y:S04]  /*1cde0*/  LDL.LU R15, [R1+0x1cc] ;  /* 0x0001cc00010f7983 */ /* 0x000f280000300800 */
[----:B----4-:R-:W-:Y:S04]  /*1cdf0*/  STL.64 [R1+0x1d68], R14 ;  /* 0x001d680e01007387 */ /* 0x010fe80000100a00 */
[----:B--2---:R0:W-:Y:S04]  /*1ce00*/  STL.64 [R1+0x1d60], R12 ;  /* 0x001d600c01007387 */ /* 0x0041e80000100a00 */
[----:B0-----:R-:W2:Y:S04]  /*1ce10*/  LDL.LU R12, [R1+0x1d0] ;  /* 0x0001d000010c7983 */ /* 0x001ea80000300800 */
[----:B------:R-:W2:Y:S04]  /*1ce20*/  LDL.LU R13, [R1+0x1d4] ;  /* 0x0001d400010d7983 */ /* 0x000ea80000300800 */
[----:B------:R-:W2:Y:S04]  /*1ce30*/  LDL.LU R14, [R1+0x1d8] ;  /* 0x0001d800010e7983 */ /* 0x000ea80000300800 */
[----:B------:R-:W2:Y:S04]  /*1ce40*/  LDL.LU R15, [R1+0x1dc] ;  /* 0x0001dc00010f7983 */ /* 0x000ea80000300800 */
[----:B------:R-:W-:Y:S04]  /*1ce50*/  STL.64 [R1+0x80], R24 ;  /* 0x0000801801007387 */ /* 0x000fe80000100a00 */
[----:B------:R0:W-:Y:S04]  /*1ce60*/  STL.64 [R1+0x88], R26 ;  /* 0x0000881a01007387 */ /* 0x0001e80000100a00 */
[----:B0-----:R-:W4:Y:S04]  /*1ce70*/  LDL.LU.64 R26, [R1+0x1d90] ;  /* 0x001d9000011a7983 */ /* 0x001f280000300a00 */
[----:B------:R-:W2:Y:S04]  /*1ce80*/  LDL.LU.64 R24, [R1+0x1d88] ;  /* 0x001d880001187983 */ /* 0x000ea80000300a00 */
[----:B------:R0:W-:Y:S04]  /*1ce90*/  STL.64 [R1+0x1d08], R10 ;  /* 0x001d080a01007387 */ /* 0x0001e80000100a00 */
[----:B------:R-:W4:Y:S01]  /*1cea0*/  LDL.LU R8, [R1+0x530] ;  /* 0x0005300001087983 */ /* 0x000f220000300800 */
[----:B---3--:R-:W-:-:S03]  /*1ceb0*/  IMAD.MOV.U32 R9, RZ, RZ, R29 ;  /* 0x000000ffff097224 */ /* 0x008fc600078e001d */
[----:B------:R-:W3:Y:S04]  /*1cec0*/  LDL.LU R29, [R1+0x1d80] ;  /* 0x001d8000011d7983 */ /* 0x000ee80000300800 */
[----:B0-----:R-:W4:Y:S04]  /*1ced0*/  LDL.LU R10, [R1+0x538] ;  /* 0x00053800010a7983 */ /* 0x001f280000300800 */
[----:B------:R-:W4:Y:S01]  /*1cee0*/  LDL.LU R11, [R1+0x53c] ;  /* 0x00053c00010b7983 */ /* 0x000f220000300800 */
[----:B--2---:R-:W-:Y:S03]  /*1cef0*/  HMMA.16816.F32.BF16 R20, R20, R24, R4 ;  /* 0x000000181414723c */ /* 0x004fe60000041804 */
[----:B------:R-:W2:Y:S04]  /*1cf00*/  LDL.LU.64 R6, [R1+0x1d78] ;  /* 0x001d780001067983 */ /* 0x000ea80000300a00 */
[----:B------:R-:W2:-:S12]  /*1cf10*/  LDL.LU.64 R4, [R1+0x1d70] ;  /* 0x001d700001047983 */ /* 0x000e980000300a00 */
[----:B------:R-:W-:Y:S04]  /*1cf20*/  STL.64 [R1+0x70], R20 ;  /* 0x0000701401007387 */ /* 0x000fe80000100a00 */
[----:B------:R0:W-:Y:S04]  /*1cf30*/  STL.64 [R1+0x78], R22 ;  /* 0x0000781601007387 */ /* 0x0001e80000100a00 */
[----:B0-----:R-:W3:Y:S01]  /*1cf40*/  LDL R22, [R1+0x38] ;  /* 0x0000380001167983 */ /* 0x001ee20000100800 */
[----:B--2---:R-:W-:Y:S03]  /*1cf50*/  HMMA.16816.F32.BF16 R16, R4, R18, R12 ;  /* 0x000000120410723c */ /* 0x004fe6000004180c */
[----:B------:R-:W2:Y:S04]  /*1cf60*/  LDL.LU.64 R14, [R1+0x1d68] ;  /* 0x001d6800010e7983 */ /* 0x000ea80000300a00 */
[----:B------:R-:W2:-:S12]  /*1cf70*/  LDL.LU.64 R12, [R1+0x1d60] ;  /* 0x001d6000010c7983 */ /* 0x000e980000300a00 */
[----:B------:R-:W-:Y:S04]  /*1cf80*/  STL.64 [R1+0x1d0], R16 ;  /* 0x0001d01001007387 */ /* 0x000fe80000100a00 */
[----:B------:R0:W-:Y:S04]  /*1cf90*/  STL.64 [R1+0x1d8], R18 ;  /* 0x0001d81201007387 */ /* 0x0001e80000100a00 */
[----:B0-----:R-:W2:Y:S01]  /*1cfa0*/  LDL.LU.64 R18, [R1+0x1d58] ;  /* 0x001d580001127983 */ /* 0x001ea20000300a00 */
[----:B---3--:R-:W-:Y:S02]  /*1cfb0*/  IMAD.MOV.U32 R23, RZ, RZ, R29 ;  /* 0x000000ffff177224 */ /* 0x008fe400078e001d */
[----:B------:R-:W-:-:S05]  /*1cfc0*/  IMAD.MOV.U32 R29, RZ, RZ, R16 ;  /* 0x000000ffff1d7224 */ /* 0x000fca00078e0010 */
[----:B------:R-:W-:Y:S01]  /*1cfd0*/  STL [R1+0x14f4], R29 ;  /* 0x0014f41d01007387 */ /* 0x000fe20000100800 */
[----:B--2---:R-:W-:Y:S03]  /*1cfe0*/  HMMA.16816.F32.BF16 R16, R4, R18, R12 ;  /* 0x000000120410723c */ /* 0x004fe6000004180c */
[----:B------:R-:W2:Y:S04]  /*1cff0*/  LDL.LU.64 R14, [R1+0x1d50] ;  /* 0x001d5000010e7983 */ /* 0x000ea80000300a00 */
[----:B------:R-:W2:-:S12]  /*1d000*/  LDL.LU.64 R12, [R1+0x1d48] ;  /* 0x001d4800010c7983 */ /* 0x000e980000300a00 */
[----:B------:R-:W-:Y:S04]  /*1d010*/  STL.64 [R1+0x1c0], R16 ;  /* 0x0001c01001007387 */ /* 0x000fe80000100a00 */
[----:B------:R0:W-:Y:S04]  /*1d020*/  STL.64 [R1+0x1c8], R18 ;  /* 0x0001c81201007387 */ /* 0x0001e80000100a00 */
[----:B0-----:R-:W2:Y:S02]  /*1d030*/  LDL.LU.64 R18, [R1+0x1d40] ;  /* 0x001d400001127983 */ /* 0x001ea40000300a00 */
[----:B--2---:R-:W-:Y:S02]  /*1d040*/  HMMA.16816.F32.BF16 R16, R4, R18, R12 ;  /* 0x000000120410723c */ /* 0x004fe4000004180c */
[----:B------:R-:W2:Y:S04]  /*1d050*/  LDL.LU.64 R14, [R1+0x1d38] ;  /* 0x001d3800010e7983 */ /* 0x000ea80000300a00 */
[----:B------:R-:W2:-:S13]  /*1d060*/  LDL.LU.64 R12, [R1+0x1d30] ;  /* 0x001d3000010c7983 */ /* 0x000e9a0000300a00 */
[----:B------:R-:W-:Y:S04]  /*1d070*/  STL.64 [R1+0x1b0], R16 ;  /* 0x0001b01001007387 */ /* 0x000fe80000100a00 */
[----:B------:R0:W-:Y:S04]  /*1d080*/  STL.64 [R1+0x1b8], R18 ;  /* 0x0001b81201007387 */ /* 0x0001e80000100a00 */
[----:B0-----:R-:W3:Y:S04]  /*1d090*/  LDL.LU.64 R18, [R1+0x1d28] ;  /* 0x001d280001127983 */ /* 0x001ee80000300a00 */
[----:B------:R-:W3:Y:S02]  /*1d0a0*/  LDL.LU.64 R16, [R1+0x1d20] ;  /* 0x001d200001107983 */ /* 0x000ee40000300a00 */
[----:B---3--:R-:W-:Y:S02]  /*1d0b0*/  HMMA.16816.F32.BF16 R20, R4, R22, R16 ;  /* 0x000000160414723c */ /* 0x008fe40000041810 */
[----:B------:R-:W2:-:S15]  /*1d0c0*/  LDL.LU.64 R18, [R1+0x1d18] ;  /* 0x001d180001127983 */ /* 0x000e9e0000300a00 */
[----:B------:R-:W-:Y:S02]  /*1d0d0*/  NOP ;  /* 0x0000000000007918 */ /* 0x000fe40000000000 */
[----:B------:R-:W-:Y:S04]  /*1d0e0*/  STL.64 [R1+0x1a0], R20 ;  /* 0x0001a01401007387 */ /* 0x000fe80000100a00 */
[----:B------:R-:W-:Y:S04]  /*1d0f0*/  STL.64 [R1+0x1a8], R22 ;  /* 0x0001a81601007387 */ /* 0x000fe80000100a00 */
[----:B------:R-:W-:Y:S01]  /*1d100*/  LDSM.16.MT88.4 R20, [R28+UR5+0x4080] ;  /* 0x004080051c14783b */ /* 0x000fe20008004200 */
[----:B--2---:R-:W-:-:S15]  /*1d110*/  HMMA.16816.F32.BF16 R12, R4, R18, R12 ;  /* 0x00000012040c723c */ /* 0x004fde000004180c */
[----:B------:R-:W-:-:S04]  /*1d120*/  NOP ;  /* 0x0000000000007918 */ /* 0x000fc80000000000 */
[----:B------:R-:W-:Y:S04]  /*1d130*/  STL.64 [R1+0x380], R12 ;  /* 0x0003800c01007387 */ /* 0x000fe80000100a00 */
[----:B------:R0:W-:Y:S04]  /*1d140*/  STL.64 [R1+0x388], R14 ;  /* 0x0003880e01007387 */ /* 0x0001e80000100a00 */
[----:B0-----:R-:W4:Y:S01]  /*1d150*/  LDL.LU.64 R14, [R1+0x1d10] ;  /* 0x001d1000010e7983 */ /* 0x001f220000300a00 */
[----:B------:R-:W-:Y:S02]  /*1d160*/  IMAD.MOV.U32 R2, RZ, RZ, R18 ;  /* 0x000000ffff027224 */ /* 0x000fe400078e0012 */
[----:B------:R-:W-:-:S02]  /*1d170*/  IMAD.MOV.U32 R0, RZ, RZ, R19 ;  /* 0x000000ffff007224 */ /* 0x000fc400078e0013 */
[----:B------:R-:W0:Y:S04]  /*1d180*/  LDSM.16.MT88.4 R16, [R28+UR5+0x4100] ;  /* 0x004100051c10783b */ /* 0x000e280008004200 */
[----:B0-----:R-:W-:Y:S04]  /*1d190*/  STL.64 [R1+0x1ca0], R18 ;  /* 0x001ca01201007387 */ /* 0x001fe80000100a00 */
[----:B------:R0:W-:Y:S04]  /*1d1a0*/  STL.64 [R1+0x1c98], R16 ;  /* 0x001c981001007387 */ /* 0x0001e80000100a00 */
[----:B0-----:R-:W2:Y:S04]  /*1d1b0*/  LDL.LU R16, [R1+0x700] ;  /* 0x0007000001107983 */ /* 0x001ea80000300800 */
[----:B------:R-:W2:Y:S04]  /*1d1c0*/  LDL.LU R17, [R1+0x704] ;  /* 0x0007040001117983 */ /* 0x000ea80000300800 */
[----:B------:R-:W2:Y:S04]  /*1d1d0*/  LDL.LU R18, [R1+0x708] ;  /* 0x0007080001127983 */ /* 0x000ea80000300800 */
[----:B------:R-:W2:Y:S01]  /*1d1e0*/  LDL.LU R19, [R1+0x70c] ;  /* 0x00070c0001137983 */ /* 0x000ea20000300800 */
[----:B----4-:R-:W-:Y:S01]  /*1d1f0*/  HMMA.16816.F32.BF16 R8, R4, R14, R8 ;  /* 0x0000000e0408723c */ /* 0x010fe20000041808 */
[----:B------:R-:W-:-:S02]  /*1d200*/  IMAD.MOV.U32 R24, RZ, RZ, R14 ;  /* 0x000000ffff187224 */ /* 0x000fc400078e000e */
[----:B------:R-:W-:Y:S02]  /*1d210*/  IMAD.MOV.U32 R3, RZ, RZ, R15 ;  /* 0x000000ffff037224 */ /* 0x000fe400078e000f */
[----:B------:R-:W0:-:S14]  /*1d220*/  LDSM.16.MT88.4 R12, [R28+UR5+0x4180] ;  /* 0x004180051c0c783b */ /* 0x000e1c0008004200 */
[----:B------:R-:W-:Y:S04]  /*1d230*/  STL.64 [R1+0x530], R8 ;  /* 0x0005300801007387 */ /* 0x000fe80000100a00 */
[----:B------:R1:W-:Y:S04]  /*1d240*/  STL.64 [R1+0x538], R10 ;  /* 0x0005380a01007387 */ /* 0x0003e80000100a00 */
[----:B-1----:R-:W3:Y:S04]  /*1d250*/  LDL.LU.64 R10, [R1+0x1d08] ;  /* 0x001d0800010a7983 */ /* 0x002ee80000300a00 */
[----:B0-----:R-:W-:Y:S04]  /*1d260*/  STL.64 [R1+0x1c18], R14 ;  /* 0x001c180e01007387 */ /* 0x001fe80000100a00 */
[----:B------:R0:W-:Y:S04]  /*1d270*/  STL.64 [R1+0x1c10], R12 ;  /* 0x001c100c01007387 */ /* 0x0001e80000100a00 */
[----:B0-----:R-:W4:Y:S04]  /*1d280*/  LDL.LU R12, [R1+0x710] ;  /* 0x00071000010c7983 */ /* 0x001f280000300800 */
[----:B------:R-:W4:Y:S01]  /*1d290*/  LDL.LU R13, [R1+0x714] ;  /* 0x00071400010d7983 */ /* 0x000f220000300800 */
[----:B------:R-:W-:-:S02]  /*1d2a0*/  IMAD.MOV.U32 R14, RZ, RZ, R26 ;  /* 0x000000ffff0e7224 */ /* 0x000fc400078e001a */
[----:B------:R-:W-:Y:S01]  /*1d2b0*/  IMAD.MOV.U32 R15, RZ, RZ, R27 ;  /* 0x000000ffff0f7224 */ /* 0x000fe200078e001b */
[----:B------:R-:W2:Y:S04]  /*1d2c0*/  LDL.LU R26, [R1+0x1d04] ;  /* 0x001d0400011a7983 */ /* 0x000ea80000300800 */
[----:B------:R-:W2:Y:S01]  /*1d2d0*/  LDL.LU R27, [R1+0x1d00] ;  /* 0x001d0000011b7983 */ /* 0x000ea20000300800 */
[----:B---3--:R-:W-:Y:S02]  /*1d2e0*/  IMAD.MOV.U32 R29, RZ, RZ, R10 ;  /* 0x000000ffff1d7224 */ /* 0x008fe400078e000a */
[----:B------:R-:W-:Y:S01]  /*1d2f0*/  IMAD.MOV.U32 R25, RZ, RZ, R11 ;  /* 0x000000ffff197224 */ /* 0x000fe200078e000b */
[----:B----4-:R-:W-:Y:S01]  /*1d300*/  HMMA.16816.F32.BF16 R12, R4, R10, R12 ;  /* 0x0000000a040c723c */ /* 0x010fe2000004180c */
[----:B------:R-:W0:-:S15]  /*1d310*/  LDSM.16.MT88.4 R8, [R28+UR5+0x4200] ;  /* 0x004200051c08783b */ /* 0x000e1e0008004200 */
[----:B------:R-:W-:-:S03]  /*1d320*/  NOP ;  /* 0x0000000000007918 */ /* 0x000fc60000000000 */
[----:B------:R-:W-:Y:S04]  /*1d330*/  STL.64 [R1+0x710], R12 ;  /* 0x0007100c01007387 */ /* 0x000fe80000100a00 */
[----:B------:R-:W-:Y:S04]  /*1d340*/  STL.64 [R1+0x718], R14 ;  /* 0x0007180e01007387 */ /* 0x000fe80000100a00 */
[----:B0-----:R0:W-:Y:S04]  /*1d350*/  STL.64 [R1+0x1bb8], R10 ;  /* 0x001bb80a01007387 */ /* 0x0011e80000100a00 */
[----:B------:R-:W-:Y:S04]  /*1d360*/  STL.64 [R1+0x1bb0], R8 ;  /* 0x001bb00801007387 */ /* 0x000fe80000100a00 */
[----:B0-----:R-:W3:Y:S04]  /*1d370*/  LDL R10, [R1+0x58] ;  /* 0x00005800010a7983 */ /* 0x001ee80000100800 */
[----:B------:R-:W3:Y:S01]  /*1d380*/  LDL R11, [R1+0x5c] ;  /* 0x00005c00010b7983 */ /* 0x000ee20000100800 */
[----:B--2---:R-:W-:Y:S03]  /*1d390*/  HMMA.16816.F32.BF16 R4, R4, R26, R16 ;  /* 0x0000001a0404723c */ /* 0x004fe60000041810 */
[----:B---3--:R-:W-:Y:S04]  /*1d3a0*/  STL.64 [R1+0x1ce8], R10 ;  /* 0x001ce80a01007387 */ /* 0x008fe80000100a00 */
[----:B------:R-:W2:Y:S04]  /*1d3b0*/  LDL.64 R14, [R1+0x48] ;  /* 0x00004800010e7983 */ /* 0x000ea80000100a00 */
[----:B--2---:R0:W-:Y:S08]  /*1d3c0*/  STL.64 [R1+0x1ce0], R14 ;  /* 0x001ce00e01007387 */ /* 0x0041f00000100a00 */
[----:B------:R-:W-:Y:S04]  /*1d3d0*/  STL.64 [R1+0x700], R4 ;  /* 0x0007000401007387 */ /* 0x000fe80000100a00 */
[----:B------:R-:W-:Y:S04]  /*1d3e0*/  STL.64 [R1+0x708], R6 ;  /* 0x0007080601007387 */ /* 0x000fe80000100a00 */
[----:B------:R-:W2:Y:S04]  /*1d3f0*/  LDL.LU R12, [R1+0x850] ;  /* 0x00085000010c7983 */ /* 0x000ea80000300800 */
[----:B------:R-:W2:Y:S04]  /*1d400*/  LDL.LU R13, [R1+0x854] ;  /* 0x00085400010d7983 */ /* 0x000ea80000300800 */
[----:B------:R-:W1:Y:S04]  /*1d410*/  LDSM.16.MT88.4 R4, [R28+UR5+0x4280] ;  /* 0x004280051c04783b */ /* 0x000e680008004200 */
[----:B0-----:R-:W3:Y:S04]  /*1d420*/  LDL.LU R14, [R1+0x858] ;  /* 0x00085800010e7983 */ /* 0x001ee80000300800 */
[----:B------:R-:W3:Y:S04]  /*1d430*/  LDL.LU R15, [R1+0x85c] ;  /* 0x00085c00010f7983 */ /* 0x000ee80000300800 */
[----:B---3--:R-:W-:Y:S04]  /*1d440*/  STL.64 [R1+0x1cf8], R14 ;  /* 0x001cf80e01007387 */ /* 0x008fe80000100a00 */
[----:B--2---:R0:W-:Y:S04]  /*1d450*/  STL.64 [R1+0x1cf0], R12 ;  /* 0x001cf00c01007387 */ /* 0x0041e80000100a00 */
[----:B------:R-:W2:Y:S04]  /*1d460*/  LDL R10, [R1+0x68] ;  /* 0x00006800010a7983 */ /* 0x000ea80000100800 */
[----:B------:R-:W2:Y:S04]  /*1d470*/  LDL R11, [R1+0x6c] ;  /* 0x00006c00010b7983 */ /* 0x000ea80000100800 */
[----:B0-----:R-:W2:Y:S04]  /*1d480*/  LDL.LU R12, [R1+0x860] ;  /* 0x00086000010c7983 */ /* 0x001ea80000300800 */
[----:B------:R-:W2:Y:S04]  /*1d490*/  LDL.LU R13, [R1+0x864] ;  /* 0x00086400010d7983 */ /* 0x000ea80000300800 */
[----:B------:R-:W2:Y:S04]  /*1d4a0*/  LDL.LU R14, [R1+0x868] ;  /* 0x00086800010e7983 */ /* 0x000ea80000300800 */
[----:B------:R-:W2:Y:S04]  /*1d4b0*/  LDL.LU R15, [R1+0x86c] ;  /* 0x00086c00010f7983 */ /* 0x000ea80000300800 */
[----:B------:R-:W3:Y:S04]  /*1d4c0*/  LDL.LU R16, [R1+0x810] ;  /* 0x0008100001107983 */ /* 0x000ee80000300800 */
[----:B------:R-:W3:Y:S04]  /*1d4d0*/  LDL.LU R17, [R1+0x814] ;  /* 0x0008140001117983 */ /* 0x000ee80000300800 */
[----:B------:R-:W4:Y:S04]  /*1d4e0*/  LDL.LU R18, [R1+0x818] ;  /* 0x0008180001127983 */ /* 0x000f280000300800 */
[----:B------:R-:W4:Y:S04]  /*1d4f0*/  LDL.LU R19, [R1+0x81c] ;  /* 0x00081c0001137983 */ /* 0x000f280000300800 */
[----:B----4-:R-:W-:Y:S04]  /*1d500*/  STL.64 [R1+0x1cb8], R18 ;  /* 0x001cb81201007387 */ /* 0x010fe80000100a00 */
[----:B---3--:R0:W-:Y:S04]  /*1d510*/  STL.64 [R1+0x1cb0], R16 ;  /* 0x001cb01001007387 */ /* 0x0081e80000100a00 */
[----:B0-----:R-:W3:Y:S04]  /*1d520*/  LDL.LU R16, [R1+0x820] ;  /* 0x0008200001107983 */ /* 0x001ee80000300800 */
[----:B------:R-:W3:Y:S04]  /*1d530*/  LDL.LU R17, [R1+0x824] ;  /* 0x0008240001117983 */ /* 0x000ee80000300800 */
[----:B------:R-:W4:Y:S04]  /*1d540*/  LDL.LU R18, [R1+0x828] ;  /* 0x0008280001127983 */ /* 0x000f280000300800 */
[----:B------:R-:W4:Y:S04]  /*1d550*/  LDL.LU R19, [R1+0x82c] ;  /* 0x00082c0001137983 */ /* 0x000f280000300800 */
[----:B----4-:R0:W-:Y:S04]  /*1d560*/  STL.64 [R1+0x1cc8], R18 ;  /* 0x001cc81201007387 */ /* 0x0101e80000100a00 */
[----:B---3--:R3:W-:Y:S04]  /*1d570*/  STL.64 [R1+0x1cc0], R16 ;  /* 0x001cc01001007387 */ /* 0x0087e80000100a00 */
[----:B0-----:R-:W4:Y:S04]  /*1d580*/  LDL R18, [R1+0x38] ;  /* 0x0000380001127983 */ /* 0x001f280000100800 */
[----:B------:R-:W4:Y:S01]  /*1d590*/  LDL R19, [R1+0x3c] ;  /* 0x00003c0001137983 */ /* 0x000f220000100800 */
[----:B--2---:R-:W-:Y:S03]  /*1d5a0*/  HMMA.16816.F32.BF16 R8, R20, R10, R12 ;  /* 0x0000000a1408723c */ /* 0x004fe6000004180c */
[----:B----4-:R0:W-:Y:S04]  /*1d5b0*/  STL.64 [R1+0x1cd8], R18 ;  /* 0x001cd81201007387 */ /* 0x0101e80000100a00 */
[----:B---3--:R-:W2:Y:S04]  /*1d5c0*/  LDL.LU R16, [R1+0x840] ;  /* 0x0008400001107983 */ /* 0x008ea80000300800 */
[----:B------:R-:W2:Y:S04]  /*1d5d0*/  LDL.LU R17, [R1+0x844] ;  /* 0x0008440001117983 */ /* 0x000ea80000300800 */
[----:B0-----:R-:W2:Y:S04]  /*1d5e0*/  LDL.LU R18, [R1+0x848] ;  /* 0x0008480001127983 */ /* 0x001ea80000300800 */
[----:B------:R-:W2:Y:S04]  /*1d5f0*/  LDL.LU R19, [R1+0x84c] ;  /* 0x00084c0001137983 */ /* 0x000ea80000300800 */
[----:B------:R-:W-:Y:S04]  /*1d600*/  STL.64 [R1+0x1ca8], R26 ;  /* 0x001ca81a01007387 */ /* 0x000fe80000100a00 */
[----:B-1----:R0:W-:Y:S04]  /*1d610*/  STL.64 [R1+0x1b48], R6 ;  /* 0x001b480601007387 */ /* 0x0021e80000100a00 */
[----:B------:R1:W-:Y:S01]  /*1d620*/  STL.64 [R1+0x1b40], R4 ;  /* 0x001b400401007387 */ /* 0x0003e20000100a00 */
[----:B0-----:R-:W-:-:S02]  /*1d630*/  IMAD.MOV.U32 R6, RZ, RZ, R29 ;  /* 0x000000ffff067224 */ /* 0x001fc400078e001d */
[----:B------:R-:W-:-:S05]  /*1d640*/  IMAD.MOV.U32 R7, RZ, RZ, R25 ;  /* 0x000000ffff077224 */ /* 0x000fca00078e0019 */
[----:B------:R0:W-:Y:S04]  /*1d650*/  STL.64 [R1+0x1cd0], R6 ;  /* 0x001cd00601007387 */ /* 0x0001e80000100a00 */
[----:B-1----:R-:W3:Y:S04]  /*1d660*/  LDL.LU R4, [R1+0x830] ;  /* 0x0008300001047983 */ /* 0x002ee80000300800 */
[----:B------:R-:W3:Y:S04]  /*1d670*/  LDL.LU R5, [R1+0x834] ;  /* 0x0008340001057983 */ /* 0x000ee80000300800 */
[----:B0-----:R-:W3:Y:S04]  /*1d680*/  LDL.LU R6, [R1+0x838] ;  /* 0x0008380001067983 */ /* 0x001ee80000300800 */
[----:B------:R-:W3:Y:S04]  /*1d690*/  LDL.LU R7, [R1+0x83c] ;  /* 0x00083c0001077983 */ /* 0x000ee80000300800 */
[----:B------:R-:W4:Y:S04]  /*1d6a0*/  LDL.LU.64 R14, [R1+0x1cf8] ;  /* 0x001cf800010e7983 */ /* 0x000f280000300a00 */
[----:B------:R-:W4:Y:S04]  /*1d6b0*/  LDL.LU.64 R12, [R1+0x1cf0] ;  /* 0x001cf000010c7983 */ /* 0x000f280000300a00 */
[----:B------:R-:W-:Y:S04]  /*1d6c0*/  STL.64 [R1+0x860], R8 ;  /* 0x0008600801007387 */ /* 0x000fe80000100a00 */
[----:B------:R0:W-:Y:S04]  /*1d6d0*/  STL.64 [R1+0x868], R10 ;  /* 0x0008680a01007387 */ /* 0x0001e80000100a00 */
[----:B0-----:R-:W4:Y:S02]  /*1d6e0*/  LDL.LU.64 R10, [R1+0x1ce8] ;  /* 0x001ce800010a7983 */ /* 0x001f240000300a00 */
[----:B----4-:R-:W-:-:S15]  /*1d6f0*/  HMMA.16816.F32.BF16 R12, R20, R10, R12 ;  /* 0x0000000a140c723c */ /* 0x010fde000004180c */
[----:B------:R-:W-:-:S04]  /*1d700*/  NOP ;  /* 0x0000000000007918 */ /* 0x000fc80000000000 */
[----:B------:R-:W-:Y:S04]  /*1d710*/  STL.64 [R1+0x850], R12 ;  /* 0x0008500c01007387 */ /* 0x000fe80000100a00 */
[----:B------:R0:W-:Y:S04]  /*1d720*/  STL.64 [R1+0x858], R14 ;  /* 0x0008580e01007387 */ /* 0x0001e80000100a00 */
[----:B0-----:R-:W2:Y:S04]  /*1d730*/  LDL.LU.64 R14, [R1+0x1ce0] ;  /* 0x001ce000010e7983 */ /* 0x001ea80000300a00 */
[----:B------:R0:W-:Y:S02]  /*1d740*/  STL.64 [R1+0x1c80], R10 ;  /* 0x001c800a01007387 */ /* 0x0001e40000100a00 */
[----:B0-----:R-:W-:-:S02]  /*1d750*/  IMAD.MOV.U32 R10, RZ, RZ, R2 ;  /* 0x000000ffff0a7224 */ /* 0x001fc400078e0002 */
[----:B------:R-:W-:Y:S01]  /*1d760*/  IMAD.MOV.U32 R11, RZ, RZ, R0 ;  /* 0x000000ffff0b7224 */ /* 0x000fe200078e0000 */
[----:B--2---:R-:W-:Y:S01]  /*1d770*/  HMMA.16816.F32.BF16 R16, R20, R14, R16 ;  /* 0x0000000e1410723c */ /* 0x004fe20000041810 */
[----:B------:R-:W-:Y:S02]  /*1d780*/  IMAD.MOV.U32 R2, RZ, RZ, R14 ;  /* 0x000000ffff027224 */ /* 0x000fe400078e000e */
[----:B------:R-:W-:-:S15]  /*1d790*/  IMAD.MOV.U32 R0, RZ, RZ, R15 ;  /* 0x000000ffff007224 */ /* 0x000fde00078e000f */
[----:B------:R-:W-:Y:S01]  /*1d7a0*/  NOP ;  /* 0x0000000000007918 */ /* 0x000fe20000000000 */
[----:B------:R-:W-:Y:S04]  /*1d7b0*/  STL.64 [R1+0x840], R16 ;  /* 0x0008401001007387 */ /* 0x000fe80000100a00 */
[----:B------:R0:W-:Y:S04]  /*1d7c0*/  STL.64 [R1+0x848], R18 ;  /* 0x0008481201007387 */ /* 0x0001e80000100a00 */
[----:B0-----:R-:W3:Y:S04]  /*1d7d0*/  LDL.LU.64 R18, [R1+0x1cd8] ;  /* 0x001cd80001127983 */ /* 0x001ee80000300a00 */
[----:B------:R-:W2:Y:S04]  /*1d7e0*/  LDL.LU R12, [R1+0x4b0] ;  /* 0x0004b000010c7983 */ /* 0x000ea80000300800 */
[----:B------:R-:W2:Y:S04]  /*1d7f0*/  LDL.LU R13, [R1+0x4b4] ;  /* 0x0004b400010d7983 */ /* 0x000ea80000300800 */
[----:B------:R-:W4:Y:S04]  /*1d800*/  LDL.LU R14, [R1+0x4b8] ;  /* 0x0004b800010e7983 */ /* 0x000f280000300800 */
[----:B------:R-:W4:Y:S04]  /*1d810*/  LDL.LU R15, [R1+0x4bc] ;  /* 0x0004bc00010f7983 */ /* 0x000f280000300800 */
[----:B----4-:R-:W-:Y:S04]  /*1d820*/  STL.64 [R1+0x1c28], R14 ;  /* 0x001c280e01007387 */ /* 0x010fe80000100a00 */
[----:B--2---:R0:W-:Y:S04]  /*1d830*/  STL.64 [R1+0x1c20], R12 ;  /* 0x001c200c01007387 */ /* 0x0041e80000100a00 */
[----:B0-----:R-:W2:Y:S04]  /*1d840*/  LDL.LU R12, [R1+0x680] ;  /* 0x00068000010c7983 */ /* 0x001ea80000300800 */
[----:B------:R-:W2:Y:S04]  /*1d850*/  LDL.LU R13, [R1+0x684] ;  /* 0x00068400010d7983 */ /* 0x000ea80000300800 */
[----:B------:R-:W4:Y:S04]  /*1d860*/  LDL.LU R14, [R1+0x688] ;  /* 0x00068800010e7983 */ /* 0x000f280000300800 */
[----:B------:R-:W4:Y:S01]  /*1d870*/  LDL.LU R15, [R1+0x68c] ;  /* 0x00068c00010f7983 */ /* 0x000f220000300800 */
[----:B---3--:R-:W-:Y:S03]  /*1d880*/  HMMA.16816.F32.BF16 R16, R20, R18, R4 ;  /* 0x000000121410723c */ /* 0x008fe60000041804 */
[----:B----4-:R0:W-:Y:S04]  /*1d890*/  STL.64 [R1+0x1c38], R14 ;  /* 0x001c380e01007387 */ /* 0x0101e80000100a00 */
[----:B--2---:R-:W-:Y:S01]  /*1d8a0*/  STL.64 [R1+0x1c30], R12 ;  /* 0x001c300c01007387 */ /* 0x004fe20000100a00 */
[----:B0-----:R-:W-:-:S03]  /*1d8b0*/  IMAD.MOV.U32 R14, RZ, RZ, R24 ;  /* 0x000000ffff0e7224 */ /* 0x001fc600078e0018 */
[----:B------:R-:W2:Y:S04]  /*1d8c0*/  LDL.LU R24, [R1+0x800] ;  /* 0x0008000001187983 */ /* 0x000ea80000300800 */
[----:B------:R-:W2:Y:S04]  /*1d8d0*/  LDL.LU R25, [R1+0x804] ;  /* 0x0008040001197983 */ /* 0x000ea80000300800 */
[----:B------:R-:W2:Y:S04]  /*1d8e0*/  LDL.LU R26, [R1+0x808] ;  /* 0x00080800011a7983 */ /* 0x000ea80000300800 */
[----:B------:R-:W2:Y:S04]  /*1d8f0*/  LDL.LU R27, [R1+0x80c] ;  /* 0x00080c00011b7983 */ /* 0x000ea80000300800 */
[----:B------:R-:W2:Y:S04]  /*1d900*/  LDL.LU.64 R6, [R1+0x1cd0] ;  /* 0x001cd00001067983 */ /* 0x000ea80000300a00 */
[----:B------:R-:W-:Y:S04]  /*1d910*/  STL.64 [R1+0x830], R16 ;  /* 0x0008301001007387 */ /* 0x000fe80000100a00 */
[----:B------:R0:W-:Y:S04]  /*1d920*/  STL.64 [R1+0x838], R18 ;  /* 0x0008381201007387 */ /* 0x0001e80000100a00 */
[----:B0-----:R-:W3:Y:S04]  /*1d930*/  LDL.LU.64 R18, [R1+0x1cc8] ;  /* 0x001cc80001127983 */ /* 0x001ee80000300a00 */
[----:B------:R-:W3:Y:S01]  /*1d940*/  LDL.LU.64 R16, [R1+0x1cc0] ;  /* 0x001cc00001107983 */ /* 0x000ee20000300a00 */
[----:B------:R-:W-:Y:S01]  /*1d950*/  IMAD.MOV.U32 R15, RZ, RZ, R3 ;  /* 0x000000ffff0f7224 */ /* 0x000fe200078e0003 */
[----:B---3--:R-:W-:Y:S02]  /*1d960*/  HMMA.16816.F32.BF16 R8, R20, R10, R16 ;  /* 0x0000000a1408723c */ /* 0x008fe40000041810 */
[----:B------:R-:W3:Y:S04]  /*1d970*/  LDL.LU.64 R18, [R1+0x1cb8] ;  /* 0x001cb80001127983 */ /* 0x000ee80000300a00 */
[----:B------:R-:W3:-:S13]  /*1d980*/  LDL.LU.64 R16, [R1+0x1cb0] ;  /* 0x001cb00001107983 */ /* 0x000eda0000300a00 */
[----:B------:R-:W-:Y:S04]  /*1d990*/  STL.64 [R1+0x820], R8 ;  /* 0x0008200801007387 */ /* 0x000fe80000100a00 */
[----:B------:R3:W-:Y:S02]  /*1d9a0*/  STL.64 [R1+0x828], R10 ;  /* 0x0008280a01007387 */ /* 0x0007e40000100a00 */
[----:B---3--:R-:W-:Y:S02]  /*1d9b0*/  HMMA.16816.F32.BF16 R8, R20, R14, R16 ;  /* 0x0000000e1408723c */ /* 0x008fe40000041810 */
[----:B------:R-:W3:-:S15]  /*1d9c0*/  LDL.LU R16, [R1+0x6f0] ;  /* 0x0006f00001107983 */ /* 0x000ede0000300800 */
[----:B------:R-:W-:Y:S02]  /*1d9d0*/  NOP ;  /* 0x0000000000007918 */ /* 0x000fe40000000000 */
[----:B------:R-:W-:Y:S04]  /*1d9e0*/  STL.64 [R1+0x810], R8 ;  /* 0x0008100801007387 */ /* 0x000fe80000100a00 */
[----:B------:R0:W-:Y:S04]  /*1d9f0*/  STL.64 [R1+0x818], R10 ;  /* 0x0008180a01007387 */ /* 0x0001e80000100a00 */
[----:B------:R-:W3:Y:S04]  /*1da00*/  LDL.LU R17, [R1+0x6f4] ;  /* 0x0006f40001117983 */ /* 0x000ee80000300800 */
[----:B------:R-:W3:Y:S04]  /*1da10*/  LDL.LU R18, [R1+0x6f8] ;  /* 0x0006f80001127983 */ /* 0x000ee80000300800 */
[----:B------:R-:W3:Y:S04]  /*1da20*/  LDL.LU R19, [R1+0x6fc] ;  /* 0x0006fc0001137983 */ /* 0x000ee80000300800 */
[----:B0-----:R-:W4:Y:S04]  /*1da30*/  LDL.64 R10, [R1+0x68] ;  /* 0x00006800010a7983 */ /* 0x001f280000100a00 */
[----:B------:R0:W-:Y:S04]  /*1da40*/  STL.64 [R1+0x1c48], R14 ;  /* 0x001c480e01007387 */ /* 0x0001e80000100a00 */
[----:B0-----:R-:W2:Y:S04]  /*1da50*/  LDL.64 R14, [R1+0x28] ;  /* 0x00002800010e7983 */ /* 0x001ea80000100a00 */
[----:B--2---:R0:W-:Y:S04]  /*1da60*/  STL.64 [R1+0x1c50], R14 ;  /* 0x001c500e01007387 */ /* 0x0041e80000100a00 */
[----:B------:R-:W2:Y:S04]  /*1da70*/  LDL.LU R12, [R1+0x6b0] ;  /* 0x0006b000010c7983 */ /* 0x000ea80000300800 */
[----:B------:R-:W2:Y:S04]  /*1da80*/  LDL.LU R13, [R1+0x6b4] ;  /* 0x0006b400010d7983 */ /* 0x000ea80000300800 */
[----:B0-----:R-:W2:Y:S04]  /*1da90*/  LDL.LU R14, [R1+0x6b8] ;  /* 0x0006b800010e7983 */ /* 0x001ea80000300800 */
[----:B------:R-:W2:Y:S01]  /*1daa0*/  LDL.LU R15, [R1+0x6bc] ;  /* 0x0006bc00010f7983 */ /* 0x000ea20000300800 */
[----:B------:R-:W-:Y:S03]  /*1dab0*/  HMMA.16816.F32.BF16 R24, R20, R6, R24 ;  /* 0x000000061418723c */ /* 0x000fe60000041818 */
[----:B--2---:R0:W-:Y:S04]  /*1dac0*/  STL.64 [R1+0x1c60], R14 ;  /* 0x001c600e01007387 */ /* 0x0041e80000100a00 */
[----:B------:R1:W-:Y:S01]  /*1dad0*/  STL.64 [R1+0x1c58], R12 ;  /* 0x001c580c01007387 */ /* 0x0003e20000100a00 */
[----:B0-----:R-:W-:-:S02]  /*1dae0*/  IMAD.MOV.U32 R14, RZ, RZ, R2 ;  /* 0x000000ffff0e7224 */ /* 0x001fc400078e0002 */
[----:B------:R-:W-:-:S05]  /*1daf0*/  IMAD.MOV.U32 R15, RZ, RZ, R0 ;  /* 0x000000ffff0f7224 */ /* 0x000fca00078e0000 */
[----:B------:R0:W-:Y:S04]  /*1db00*/  STL.64 [R1+0x1c78], R14 ;  /* 0x001c780e01007387 */ /* 0x0001e80000100a00 */
[----:B-1----:R-:W2:Y:S04]  /*1db10*/  LDL.LU R12, [R1+0x6d0] ;  /* 0x0006d000010c7983 */ /* 0x002ea80000300800 */
        /* <DEDUP_REMOVED lines=9> */
[----:B------:R-:W-:Y:S04]  /*1dbb0*/  STL.64 [R1+0x800], R24 ;  /* 0x0008001801007387 */ /* 0x000fe80000100a00 */
[----:B------:R0:W-:Y:S04]  /*1dbc0*/  STL.64 [R1+0x808], R26 ;  /* 0x0008081a01007387 */ /* 0x0001e80000100a00 */
[----:B0-----:R-:W3:Y:S04]  /*1dbd0*/  LDL.LU.64 R26, [R1+0x1ca8] ;  /* 0x001ca800011a7983 */ /* 0x001ee80000300a00 */
[----:B------:R0:W-:Y:S04]  /*1dbe0*/  STL.64 [R1+0x1c40], R6 ;  /* 0x001c400601007387 */ /* 0x0001e80000100a00 */
[----:B------:R-:W2:Y:S04]  /*1dbf0*/  LDL.LU R4, [R1+0x690] ;  /* 0x0006900001047983 */ /* 0x000ea80000300800 */
[----:B------:R-:W2:Y:S04]  /*1dc00*/  LDL.LU R5, [R1+0x694] ;  /* 0x0006940001057983 */ /* 0x000ea80000300800 */
[----:B0-----:R-:W2:Y:S04]  /*1dc10*/  LDL.LU R6, [R1+0x698] ;  /* 0x0006980001067983 */ /* 0x001ea80000300800 */
[----:B------:R-:W2:Y:S01]  /*1dc20*/  LDL.LU R7, [R1+0x69c] ;  /* 0x00069c0001077983 */ /* 0x000ea20000300800 */
[----:B---3--:R-:W-:Y:S03]  /*1dc30*/  HMMA.16816.F32.BF16 R20, R20, R26, R16 ;  /* 0x0000001a1414723c */ /* 0x008fe60000041810 */
[----:B--2---:R-:W-:Y:S04]  /*1dc40*/  STL.64 [R1+0x1c70], R6 ;  /* 0x001c700601007387 */ /* 0x004fe80000100a00 */
[----:B------:R0:W-:Y:S04]  /*1dc50*/  STL.64 [R1+0x1c68], R4 ;  /* 0x001c680401007387 */ /* 0x0001e80000100a00 */
[----:B0-----:R-:W2:Y:S04]  /*1dc60*/  LDL.LU R4, [R1+0x6c0] ;  /* 0x0006c00001047983 */ /* 0x001ea80000300800 */
[----:B------:R-:W2:Y:S04]  /*1dc70*/  LDL.LU R5, [R1+0x6c4] ;  /* 0x0006c40001057983 */ /* 0x000ea80000300800 */
[----:B------:R-:W2:Y:S04]  /*1dc80*/  LDL.LU R6, [R1+0x6c8] ;  /* 0x0006c80001067983 */ /* 0x000ea80000300800 */
[----:B------:R-:W2:Y:S04]  /*1dc90*/  LDL.LU R7, [R1+0x6cc] ;  /* 0x0006cc0001077983 */ /* 0x000ea80000300800 */
[----:B------:R-:W3:Y:S04]  /*1dca0*/  LDL.LU.64 R18, [R1+0x1ca0] ;  /* 0x001ca00001127983 */ /* 0x000ee80000300a00 */
[----:B------:R-:W3:Y:S04]  /*1dcb0*/  LDL.LU.64 R16, [R1+0x1c98] ;  /* 0x001c980001107983 */ /* 0x000ee80000300a00 */
[----:B------:R-:W-:Y:S04]  /*1dcc0*/  STL.64 [R1+0x6f0], R20 ;  /* 0x0006f01401007387 */ /* 0x000fe80000100a00 */
[----:B------:R0:W-:Y:S01]  /*1dcd0*/  STL.64 [R1+0x6f8], R22 ;  /* 0x0006f81601007387 */ /* 0x0001e20000100a00 */
[----:B----4-:R-:W-:-:S02]  /*1dce0*/  IMAD.MOV.U32 R2, RZ, RZ, R10 ;  /* 0x000000ffff027224 */ /* 0x010fc400078e000a */
[----:B------:R-:W-:Y:S01]  /*1dcf0*/  IMAD.MOV.U32 R0, RZ, RZ, R11 ;  /* 0x000000ffff007224 */ /* 0x000fe200078e000b */
[----:B0-----:R-:W4:Y:S01]  /*1dd00*/  LDL.64 R22, [R1+0x38] ;  /* 0x0000380001167983 */ /* 0x001f220000100a00 */
[----:B---3--:R-:W-:-:S15]  /*1dd10*/  HMMA.16816.F32.BF16 R12, R16, R10, R12 ;  /* 0x0000000a100c723c */ /* 0x008fde000004180c */
[----:B------:R-:W-:-:S04]  /*1dd20*/  NOP ;  /* 0x0000000000007918 */ /* 0x000fc80000000000 */
        /* <DEDUP_REMOVED lines=9> */
[----:B0-----:R-:W2:Y:S04]  /*1ddc0*/  LDL.LU.64 R14, [R1+0x1c78] ;  /* 0x001c7800010e7983 */ /* 0x001ea80000300a00 */
[----:B------:R0:W-:Y:S04]  /*1ddd0*/  STL.64 [R1+0x1c08], R10 ;  /* 0x001c080a01007387 */ /* 0x0001e80000100a00 */
[----:B------:R-:W3:Y:S04]  /*1dde0*/  LDL.LU R8, [R1+0x490] ;  /* 0x0004900001087983 */ /* 0x000ee80000300800 */
[----:B------:R-:W3:Y:S04]  /*1ddf0*/  LDL.LU R9, [R1+0x494] ;  /* 0x0004940001097983 */ /* 0x000ee80000300800 */
[----:B0-----:R-:W3:Y:S04]  /*1de00*/  LDL.LU R10, [R1+0x498] ;  /* 0x00049800010a7983 */ /* 0x001ee80000300800 */
[----:B------:R-:W3:Y:S01]  /*1de10*/  LDL.LU R11, [R1+0x49c] ;  /* 0x00049c00010b7983 */ /* 0x000ee20000300800 */
[----:B--2---:R-:W-:Y:S03]  /*1de20*/  HMMA.16816.F32.BF16 R12, R16, R14, R4 ;  /* 0x0000000e100c723c */ /* 0x004fe60000041804 */
[----:B------:R-:W2:Y:S04]  /*1de30*/  LDL.LU.64 R6, [R1+0x1c70] ;  /* 0x001c700001067983 */ /* 0x000ea80000300a00 */
[----:B------:R-:W2:-:S12]  /*1de40*/  LDL.LU.64 R4, [R1+0x1c68] ;  /* 0x001c680001047983 */ /* 0x000e980000300a00 */
[----:B------:R-:W-:Y:S04]  /*1de50*/  STL.64 [R1+0x6c0], R12 ;  /* 0x0006c00c01007387 */ /* 0x000fe80000100a00 */
[----:B------:R0:W-:Y:S04]  /*1de60*/  STL.64 [R1+0x6c8], R14 ;  /* 0x0006c80e01007387 */ /* 0x0001e80000100a00 */
[----:B0-----:R-:W4:Y:S04]  /*1de70*/  LDL.LU.64 R14, [R1+0x1c60] ;  /* 0x001c6000010e7983 */ /* 0x001f280000300a00 */
[----:B------:R-:W4:Y:S02]  /*1de80*/  LDL.LU.64 R12, [R1+0x1c58] ;  /* 0x001c5800010c7983 */ /* 0x000f240000300a00 */
[----:B----4-:R-:W-:-:S15]  /*1de90*/  HMMA.16816.F32.BF16 R12, R16, R22, R12 ;  /* 0x00000016100c723c */ /* 0x010fde000004180c */
[----:B------:R-:W-:-:S04]  /*1dea0*/  NOP ;  /* 0x0000000000007918 */ /* 0x000fc80000000000 */
[----:B------:R-:W-:Y:S04]  /*1deb0*/  STL.64 [R1+0x6b0], R12 ;  /* 0x0006b00c01007387 */ /* 0x000fe80000100a00 */
[----:B------:R0:W-:Y:S04]  /*1dec0*/  STL.64 [R1+0x6b8], R14 ;  /* 0x0006b80e01007387 */ /* 0x0001e80000100a00 */
[----:B0-----:R-:W4:Y:S04]  /*1ded0*/  LDL.LU.64 R14, [R1+0x1c50] ;  /* 0x001c5000010e7983 */ /* 0x001f280000300a00 */
[----:B------:R0:W-:Y:S04]  /*1dee0*/  STL.64 [R1+0x1c00], R22 ;  /* 0x001c001601007387 */ /* 0x0001e80000100a00 */
[----:B------:R-:W4:Y:S04]  /*1def0*/  LDL.LU R20, [R1+0x6a0] ;  /* 0x0006a00001147983 */ /* 0x000f280000300800 */
[----:B------:R-:W4:Y:S04]  /*1df00*/  LDL.LU R21, [R1+0x6a4] ;  /* 0x0006a40001157983 */ /* 0x000f280000300800 */
[----:B0-----:R-:W4:Y:S04]  /*1df10*/  LDL.LU R22, [R1+0x6a8] ;  /* 0x0006a80001167983 */ /* 0x001f280000300800 */
[----:B------:R-:W4:Y:S02]  /*1df20*/  LDL.LU R23, [R1+0x6ac] ;  /* 0x0006ac0001177983 */ /* 0x000f240000300800 */
[----:B----4-:R-:W-:Y:S01]  /*1df30*/  HMMA.16816.F32.BF16 R20, R16, R14, R20 ;  /* 0x0000000e1014723c */ /* 0x010fe20000041814 */
[----:B------:R-:W-:-:S15]  /*1df40*/  IMAD.MOV.U32 R3, RZ, RZ, R15 ;  /* 0x000000ffff037224 */ /* 0x000fde00078e000f */
[----:B------:R-:W-:-:S03]  /*1df50*/  NOP ;  /* 0x0000000000007918 */ /* 0x000fc60000000000 */
[----:B------:R0:W-:Y:S04]  /*1df60*/  STL.64 [R1+0x6a0], R20 ;  /* 0x0006a01401007387 */ /* 0x0001e80000100a00 */
[----:B------:R-:W-:Y:S01]  /*1df70*/  STL.64 [R1+0x6a8], R22 ;  /* 0x0006a81601007387 */ /* 0x000fe20000100a00 */
[----:B0-----:R-:W-:-:S03]  /*1df80*/  IMAD.MOV.U32 R20, RZ, RZ, R14 ;  /* 0x000000ffff147224 */ /* 0x001fc600078e000e */
[----:B------:R-:W2:Y:S02]  /*1df90*/  LDL.LU.64 R14, [R1+0x1c48] ;  /* 0x001c4800010e7983 */ /* 0x000ea40000300a00 */
[----:B--2---:R-:W-:Y:S02]  /*1dfa0*/  HMMA.16816.F32.BF16 R12, R16, R14, R4 ;  /* 0x0000000e100c723c */ /* 0x004fe40000041804 */
[----:B------:R-:W2:-:S15]  /*1dfb0*/  LDL.LU.64 R6, [R1+0x1c40] ;  /* 0x001c400001067983 */ /* 0x000e9e0000300a00 */
[----:B------:R-:W-:Y:S02]  /*1dfc0*/  NOP ;  /* 0x0000000000007918 */ /* 0x000fe40000000000 */
[----:B------:R-:W-:Y:S04]  /*1dfd0*/  STL.64 [R1+0x690], R12 ;  /* 0x0006900c01007387 */ /* 0x000fe80000100a00 */
[----:B------:R0:W-:Y:S04]  /*1dfe0*/  STL.64 [R1+0x698], R14 ;  /* 0x0006980e01007387 */ /* 0x0001e80000100a00 */
[----:B0-----:R-:W2:Y:S04]  /*1dff0*/  LDL.LU.64 R14, [R1+0x1c38] ;  /* 0x001c3800010e7983 */ /* 0x001ea80000300a00 */
[----:B------:R-:W2:Y:S02]  /*1e000*/  LDL.LU.64 R12, [R1+0x1c30] ;  /* 0x001c3000010c7983 */ /* 0x000ea40000300a00 */
[----:B--2---:R-:W-:Y:S02]  /*1e010*/  HMMA.16816.F32.BF16 R4, R16, R6, R12 ;  /* 0x000000061004723c */ /* 0x004fe4000004180c */
[----:B------:R-:W2:Y:S04]  /*1e020*/  LDL.LU.64 R14, [R1+0x1c28] ;  /* 0x001c2800010e7983 */ /* 0x000ea80000300a00 */
[----:B------:R-:W2:-:S13]  /*1e030*/  LDL.LU.64 R12, [R1+0x1c20] ;  /* 0x001c2000010c7983 */ /* 0x000e9a0000300a00 */
[----:B------:R0:W-:Y:S04]  /*1e040*/  STL.64 [R1+0x680], R4 ;  /* 0x0006800401007387 */ /* 0x0001e80000100a00 */
[----:B------:R1:W-:Y:S04]  /*1e050*/  STL.64 [R1+0x688], R6 ;  /* 0x0006880601007387 */ /* 0x0003e80000100a00 */
[----:B0-----:R-:W4:Y:S04]  /*1e060*/  LDL.LU R4, [R1+0x290] ;  /* 0x0002900001047983 */ /* 0x001f280000300800 */
[----:B------:R-:W4:Y:S04]  /*1e070*/  LDL.LU R5, [R1+0x294] ;  /* 0x0002940001057983 */ /* 0x000f280000300800 */
[----:B-1----:R-:W3:Y:S04]  /*1e080*/  LDL.LU R6, [R1+0x298] ;  /* 0x0002980001067983 */ /* 0x002ee80000300800 */
[----:B------:R-:W3:Y:S01]  /*1e090*/  LDL.LU R7, [R1+0x29c] ;  /* 0x00029c0001077983 */ /* 0x000ee20000300800 */
[----:B--2---:R-:W-:Y:S03]  /*1e0a0*/  HMMA.16816.F32.BF16 R16, R16, R26, R12 ;  /* 0x0000001a1010723c */ /* 0x004fe6000004180c */
[----:B---3--:R0:W-:Y:S04]  /*1e0b0*/  STL.64 [R1+0x1b70], R6 ;  /* 0x001b700601007387 */ /* 0x0081e80000100a00 */
[----:B----4-:R-:W-:Y:S04]  /*1e0c0*/  STL.64 [R1+0x1b68], R4 ;  /* 0x001b680401007387 */ /* 0x010fe80000100a00 */
[----:B0-----:R-:W2:Y:S04]  /*1e0d0*/  LDL.64 R6, [R1+0x48] ;  /* 0x0000480001067983 */ /* 0x001ea80000100a00 */
[----:B------:R-:W3:Y:S04]  /*1e0e0*/  LDL.LU.64 R14, [R1+0x1c18] ;  /* 0x001c1800010e7983 */ /* 0x000ee80000300a00 */
[----:B------:R-:W3:Y:S04]  /*1e0f0*/  LDL.LU.64 R12, [R1+0x1c10] ;  /* 0x001c1000010c7983 */ /* 0x000ee80000300a00 */
[----:B------:R0:W-:Y:S04]  /*1e100*/  STL.64 [R1+0x1bc0], R26 ;  /* 0x001bc01a01007387 */ /* 0x0001e80000100a00 */
[----:B------:R-:W4:Y:S04]  /*1e110*/  LDL.LU R24, [R1+0x480] ;  /* 0x0004800001187983 */ /* 0x000f280000300800 */
[----:B------:R-:W-:Y:S04]  /*1e120*/  STL.64 [R1+0x4b0], R16 ;  /* 0x0004b01001007387 */ /* 0x000fe80000100a00 */
[----:B------:R1:W-:Y:S04]  /*1e130*/  STL.64 [R1+0x4b8], R18 ;  /* 0x0004b81201007387 */ /* 0x0003e80000100a00 */
[----:B------:R-:W4:Y:S04]  /*1e140*/  LDL.LU R25, [R1+0x484] ;  /* 0x0004840001197983 */ /* 0x000f280000300800 */
[----:B0-----:R-:W4:Y:S04]  /*1e150*/  LDL.LU R26, [R1+0x488] ;  /* 0x00048800011a7983 */ /* 0x001f280000300800 */
[----:B------:R-:W4:Y:S01]  /*1e160*/  LDL.LU R27, [R1+0x48c] ;  /* 0x00048c00011b7983 */ /* 0x000f220000300800 */
[----:B-1----:R-:W-:-:S02]  /*1e170*/  IMAD.MOV.U32 R18, RZ, RZ, R20 ;  /* 0x000000ffff127224 */ /* 0x002fc400078e0014 */
[----:B------:R-:W-:Y:S01]  /*1e180*/  IMAD.MOV.U32 R19, RZ, RZ, R3 ;  /* 0x000000ffff137224 */ /* 0x000fe200078e0003 */
[----:B------:R-:W2:Y:S04]  /*1e190*/  LDL.LU R20, [R1+0x470] ;  /* 0x0004700001147983 */ /* 0x000ea80000300800 */
[----:B------:R-:W2:Y:S04]  /*1e1a0*/  LDL.LU R21, [R1+0x474] ;  /* 0x0004740001157983 */ /* 0x000ea80000300800 */
[----:B------:R-:W2:Y:S04]  /*1e1b0*/  LDL.LU R22, [R1+0x478] ;  /* 0x0004780001167983 */ /* 0x000ea80000300800 */
[----:B------:R-:W2:Y:S04]  /*1e1c0*/  LDL.LU R23, [R1+0x47c] ;  /* 0x00047c0001177983 */ /* 0x000ea80000300800 */
[----:B------:R0:W-:Y:S02]  /*1e1d0*/  STL.64 [R1+0x1bf8], R18 ;  /* 0x001bf81201007387 */ /* 0x0001e40000100a00 */
[----:B0-----:R-:W-:-:S02]  /*1e1e0*/  IMAD.MOV.U32 R18, RZ, RZ, R2 ;  /* 0x000000ffff127224 */ /* 0x001fc400078e0002 */
[----:B------:R-:W-:-:S07]  /*1e1f0*/  IMAD.MOV.U32 R19, RZ, RZ, R0 ;  /* 0x000000ffff137224 */ /* 0x000fce00078e0000 */
[----:B---3--:R-:W-:Y:S01]  /*1e200*/  HMMA.16816.F32.BF16 R16, R12, R18, R8 ;  /* 0x000000120c10723c */ /* 0x008fe20000041808 */
[----:B------:R-:W4:-:S15]  /*1e210*/  LDL.LU.64 R10, [R1+0x1c08] ;  /* 0x001c0800010a7983 */ /* 0x000f1e0000300a00 */
[----:B------:R-:W-:-:S03]  /*1e220*/  NOP ;  /* 0x0000000000007918 */ /* 0x000fc60000000000 */
[----:B------:R0:W-:Y:S04]  /*1e230*/  STL.64 [R1+0x490], R16 ;  /* 0x0004901001007387 */ /* 0x0001e80000100a00 */
[----:B------:R1:W-:Y:S04]  /*1e240*/  STL.64 [R1+0x498], R18 ;  /* 0x0004981201007387 */ /* 0x0003e80000100a00 */
[----:B0-----:R-:W3:Y:S04]  /*1e250*/  LDL.LU R16, [R1+0x460] ;  /* 0x0004600001107983 */ /* 0x001ee80000300800 */
[----:B------:R-:W3:Y:S04]  /*1e260*/  LDL.LU R17, [R1+0x464] ;  /* 0x0004640001117983 */ /* 0x000ee80000300800 */
[----:B-1----:R-:W3:Y:S04]  /*1e270*/  LDL.LU R18, [R1+0x468] ;  /* 0x0004680001127983 */ /* 0x002ee80000300800 */
[----:B------:R-:W3:Y:S01]  /*1e280*/  LDL.LU R19, [R1+0x46c] ;  /* 0x00046c0001137983 */ /* 0x000ee20000300800 */
[----:B----4-:R-:W-:Y:S03]  /*1e290*/  HMMA.16816.F32.BF16 R8, R12, R10, R24 ;  /* 0x0000000a0c08723c */ /* 0x010fe60000041818 */
[----:B------:R-:W4:Y:S04]  /*1e2a0*/  LDL.64 R26, [R1+0x8] ;  /* 0x00000800011a7983 */ /* 0x000f280000100a00 */
[----:B----4-:R-:W-:-:S12]  /*1e2b0*/  STL.64 [R1+0x1bd8], R26 ;  /* 0x001bd81a01007387 */ /* 0x010fd80000100a00 */
[----:B------:R0:W-:Y:S04]  /*1e2c0*/  STL.64 [R1+0x480], R8 ;  /* 0x0004800801007387 */ /* 0x0001e80000100a00 */
[----:B------:R1:W-:Y:S04]  /*1e2d0*/  STL.64 [R1+0x488], R10 ;  /* 0x0004880a01007387 */ /* 0x0003e80000100a00 */
[----:B0-----:R-:W4:Y:S04]  /*1e2e0*/  LDL.LU R8, [R1+0x2e0] ;  /* 0x0002e00001087983 */ /* 0x001f280000300800 */
[----:B------:R-:W4:Y:S04]  /*1e2f0*/  LDL.LU R9, [R1+0x2e4] ;  /* 0x0002e40001097983 */ /* 0x000f280000300800 */
[----:B-1----:R-:W3:Y:S04]  /*1e300*/  LDL.LU R10, [R1+0x2e8] ;  /* 0x0002e800010a7983 */ /* 0x002ee80000300800 */
[----:B------:R-:W3:Y:S04]  /*1e310*/  LDL.LU R11, [R1+0x2ec] ;  /* 0x0002ec00010b7983 */ /* 0x000ee80000300800 */
[----:B------:R-:W3:Y:S01]  /*1e320*/  LDL.64 R26, [R1+0x18] ;  /* 0x00001800011a7983 */ /* 0x000ee20000100a00 */
[C---:B--2---:R-:W-:Y:S03]  /*1e330*/  HMMA.16816.F32.BF16 R20, R12.reuse, R6, R20 ;  /* 0x000000060c14723c */ /* 0x044fe60000041814 */
[----:B---3--:R0:W-:Y:S04]  /*1e340*/  STL.64 [R1+0x1bf0], R26 ;  /* 0x001bf01a01007387 */ /* 0x0081e80000100a00 */
[----:B------:R-:W2:Y:S04]  /*1e350*/  LDL.LU R24, [R1+0x450] ;  /* 0x0004500001187983 */ /* 0x000ea80000300800 */
[----:B------:R-:W2:Y:S04]  /*1e360*/  LDL.LU R25, [R1+0x454] ;  /* 0x0004540001197983 */ /* 0x000ea80000300800 */
[----:B0-----:R-:W2:Y:S04]  /*1e370*/  LDL.LU R26, [R1+0x458] ;  /* 0x00045800011a7983 */ /* 0x001ea80000300800 */
[----:B------:R-:W2:Y:S04]  /*1e380*/  LDL.LU R27, [R1+0x45c] ;  /* 0x00045c00011b7983 */ /* 0x000ea80000300800 */
[----:B------:R-:W-:Y:S04]  /*1e390*/  STL.64 [R1+0x1bd0], R10 ;  /* 0x001bd00a01007387 */ /* 0x000fe80000100a00 */
[----:B----4-:R0:W-:Y:S04]  /*1e3a0*/  STL.64 [R1+0x1bc8], R8 ;  /* 0x001bc80801007387 */ /* 0x0101e80000100a00 */
[----:B0-----:R-:W3:Y:S04]  /*1e3b0*/  LDL.LU R8, [R1+0x430] ;  /* 0x0004300001087983 */ /* 0x001ee80000300800 */
[----:B------:R-:W3:Y:S04]  /*1e3c0*/  LDL.LU R9, [R1+0x434] ;  /* 0x0004340001097983 */ /* 0x000ee80000300800 */
[----:B------:R-:W4:Y:S04]  /*1e3d0*/  LDL.LU R10, [R1+0x438] ;  /* 0x00043800010a7983 */ /* 0x000f280000300800 */
[----:B------:R-:W4:Y:S04]  /*1e3e0*/  LDL.LU R11, [R1+0x43c] ;  /* 0x00043c00010b7983 */ /* 0x000f280000300800 */
[----:B----4-:R-:W-:Y:S04]  /*1e3f0*/  STL.64 [R1+0x1be8], R10 ;  /* 0x001be80a01007387 */ /* 0x010fe80000100a00 */
[----:B---3--:R0:W-:Y:S04]  /*1e400*/  STL.64 [R1+0x1be0], R8 ;  /* 0x001be00801007387 */ /* 0x0081e80000100a00 */
[----:B0-----:R-:W3:Y:S04]  /*1e410*/  LDL.LU R8, [R1+0x440] ;  /* 0x0004400001087983 */ /* 0x001ee80000300800 */
[----:B------:R-:W3:Y:S04]  /*1e420*/  LDL.LU R9, [R1+0x444] ;  /* 0x0004440001097983 */ /* 0x000ee80000300800 */
[----:B------:R-:W3:Y:S04]  /*1e430*/  LDL.LU R10, [R1+0x448] ;  /* 0x00044800010a7983 */ /* 0x000ee80000300800 */
[----:B------:R-:W3:Y:S04]  /*1e440*/  LDL.LU R11, [R1+0x44c] ;  /* 0x00044c00010b7983 */ /* 0x000ee80000300800 */
[----:B------:R-:W-:Y:S04]  /*1e450*/  STL.64 [R1+0x470], R20 ;  /* 0x0004701401007387 */ /* 0x000fe80000100a00 */
[----:B------:R0:W-:Y:S04]  /*1e460*/  STL.64 [R1+0x478], R22 ;  /* 0x0004781601007387 */ /* 0x0001e80000100a00 */
[----:B0-----:R-:W4:Y:S04]  /*1e470*/  LDL.LU.64 R22, [R1+0x1c00] ;  /* 0x001c000001167983 */ /* 0x001f280000300a00 */
[----:B------:R0:W-:Y:S04]  /*1e480*/  STL.64 [R1+0x1b80], R6 ;  /* 0x001b800601007387 */ /* 0x0001e80000100a00 */
[----:B0-----:R-:W2:Y:S01]  /*1e490*/  LDL.64 R6, [R1+0x58] ;  /* 0x0000580001067983 */ /* 0x001ea20000100a00 */
[----:B----4-:R-:W-:Y:S03]  /*1e4a0*/  HMMA.16816.F32.BF16 R16, R12, R22, R16 ;  /* 0x000000160c10723c */ /* 0x010fe60000041810 */
[----:B--2---:R0:W-:Y:S04]  /*1e4b0*/  STL.64 [R1+0x1b98], R6 ;  /* 0x001b980601007387 */ /* 0x0041e80000100a00 */
[----:B0-----:R-:W2:-:S12]  /*1e4c0*/  LDL.64 R6, [R1+0x68] ;  /* 0x0000680001067983 */ /* 0x001e980000100a00 */
[----:B------:R-:W-:Y:S04]  /*1e4d0*/  STL.64 [R1+0x460], R16 ;  /* 0x0004601001007387 */ /* 0x000fe80000100a00 */
[----:B------:R0:W-:Y:S04]  /*1e4e0*/  STL.64 [R1+0x468], R18 ;  /* 0x0004681201007387 */ /* 0x0001e80000100a00 */
[----:B0-----:R-:W4:Y:S04]  /*1e4f0*/  LDL.LU.64 R18, [R1+0x1bf8] ;  /* 0x001bf80001127983 */ /* 0x001f280000300a00 */
        /* <DEDUP_REMOVED lines=10> */
[----:B------:R-:W2:Y:S01]  /*1e5a0*/  LDL.LU R23, [R1+0x2cc] ;  /* 0x0002cc0001177983 */ /* 0x000ea20000300800 */
[C---:B----4-:R-:W-:Y:S03]  /*1e5b0*/  HMMA.16816.F32.BF16 R24, R12.reuse, R18, R24 ;  /* 0x000000120c18723c */ /* 0x050fe60000041818 */
        /* <DEDUP_REMOVED lines=27> */
[----:B---3--:R-:W-:Y:S02]  /*1e770*/  HMMA.16816.F32.BF16 R12, R12, R26, R8 ;  /* 0x0000001a0c0c723c */ /* 0x008fe40000041808 */
[----:B------:R-:W2:Y:S04]  /*1e780*/  LDL.LU.64 R10, [R1+0x1bb8] ;  /* 0x001bb800010a7983 */ /* 0x000ea80000300a00 */
[----:B------:R-:W2:Y:S04]  /*1e790*/  LDL.LU.64 R8, [R1+0x1bb0] ;  /* 0x001bb00001087983 */ /* 0x000ea80000300a00 */
[----:B------:R0:W-:Y:S04]  /*1e7a0*/  STL.64 [R1+0x1b50], R26 ;  /* 0x001b501a01007387 */ /* 0x0001e80000100a00 */
[----:B------:R-:W3:Y:S05]  /*1e7b0*/  LDL.LU R24, [R1+0x2a0] ;  /* 0x0002a00001187983 */ /* 0x000eea0000300800 */
[----:B------:R1:W-:Y:S04]  /*1e7c0*/  STL.64 [R1+0x2e0], R12 ;  /* 0x0002e00c01007387 */ /* 0x0003e80000100a00 */
[----:B------:R4:W-:Y:S04]  /*1e7d0*/  STL.64 [R1+0x2e8], R14 ;  /* 0x0002e80e01007387 */ /* 0x0009e80000100a00 */
[----:B------:R-:W3:Y:S04]  /*1e7e0*/  LDL.LU R25, [R1+0x2a4] ;  /* 0x0002a40001197983 */ /* 0x000ee80000300800 */
[----:B0-----:R-:W3:Y:S04]  /*1e7f0*/  LDL.LU R26, [R1+0x2a8] ;  /* 0x0002a800011a7983 */ /* 0x001ee80000300800 */
[----:B------:R-:W3:Y:S01]  /*1e800*/  LDL.LU R27, [R1+0x2ac] ;  /* 0x0002ac00011b7983 */ /* 0x000ee20000300800 */
[----:B-1----:R-:W-:-:S02]  /*1e810*/  IMAD.MOV.U32 R12, RZ, RZ, R6 ;  /* 0x000000ffff0c7224 */ /* 0x002fc400078e0006 */
[----:B----4-:R-:W-:Y:S02]  /*1e820*/  IMAD.MOV.U32 R15, RZ, RZ, R3 ;  /* 0x000000ffff0f7224 */ /* 0x010fe400078e0003 */
        /* <DEDUP_REMOVED lines=16> */
[----:B------:R-:W2:Y:S01]  /*1e930*/  LDL.LU.64 R6, [R1+0x1b80] ;  /* 0x001b800001067983 */ /* 0x000ea20000300a00 */
[----:B------:R-:W-:Y:S01]  /*1e940*/  IMAD.MOV.U32 R14, RZ, RZ, R4 ;  /* 0x000000ffff0e7224 */ /* 0x000fe200078e0004 */
[----:B--2---:R-:W-:Y:S01]  /*1e950*/  HMMA.16816.F32.BF16 R20, R8, R6, R20 ;  /* 0x000000060814723c */ /* 0x004fe20000041814 */
[----:B------:R-:W-:-:S15]  /*1e960*/  IMAD.MOV.U32 R17, RZ, RZ, R7 ;  /* 0x000000ffff117224 */ /* 0x000fde00078e0007 */
[----:B------:R-:W-:-:S03]  /*1e970*/  NOP ;  /* 0x0000000000007918 */ /* 0x000fc60000000000 */
[----:B------:R-:W-:Y:S04]  /*1e980*/  STL.64 [R1+0x2b0], R20 ;  /* 0x0002b01401007387 */ /* 0x000fe80000100a00 */
[----:B------:R0:W-:Y:S04]  /*1e990*/  STL.64 [R1+0x2b8], R22 ;  /* 0x0002b81601007387 */ /* 0x0001e80000100a00 */
[----:B0-----:R-:W3:Y:S01]  /*1e9a0*/  LDL.LU.64 R22, [R1+0x1b78] ;  /* 0x001b780001167983 */ /* 0x001ee20000300a00 */
[----:B------:R-:W-:-:S03]  /*1e9b0*/  IMAD.MOV.U32 R20, RZ, RZ, R6 ;  /* 0x000000ffff147224 */ /* 0x000fc600078e0006 */
[----:B------:R-:W2:Y:S04]  /*1e9c0*/  LDL.LU.64 R6, [R1+0x1b70] ;  /* 0x001b700001067983 */ /* 0x000ea80000300a00 */
[----:B------:R-:W2:Y:S01]  /*1e9d0*/  LDL.LU.64 R4, [R1+0x1b68] ;  /* 0x001b680001047983 */ /* 0x000ea20000300a00 */
[C---:B---3--:R-:W-:Y:S03]  /*1e9e0*/  HMMA.16816.F32.BF16 R24, R8.reuse, R22, R24 ;  /* 0x000000160818723c */ /* 0x048fe60000041818 */
[----:B------:R0:W-:Y:S05]  /*1e9f0*/  STL.64 [R1+0x1af8], R22 ;  /* 0x001af81601007387 */ /* 0x0001ea0000100a00 */
[----:B--2---:R-:W-:Y:S01]  /*1ea00*/  HMMA.16816.F32.BF16 R4, R8, R18, R4 ;  /* 0x000000120804723c */ /* 0x004fe20000041804 */
[----:B0-----:R-:W-:-:S02]  /*1ea10*/  IMAD.MOV.U32 R22, RZ, RZ, R20 ;  /* 0x000000ffff167224 */ /* 0x001fc400078e0014 */
[----:B------:R-:W-:-:S08]  /*1ea20*/  IMAD.MOV.U32 R23, RZ, RZ, R17 ;  /* 0x000000ffff177224 */ /* 0x000fd000078e0011 */
[----:B------:R-:W-:Y:S04]  /*1ea30*/  STL.64 [R1+0x2a0], R24 ;  /* 0x0002a01801007387 */ /* 0x000fe80000100a00 */
[----:B------:R-:W-:Y:S04]  /*1ea40*/  STL.64 [R1+0x2a8], R26 ;  /* 0x0002a81a01007387 */ /* 0x000fe80000100a00 */
[----:B------:R0:W-:Y:S02]  /*1ea50*/  STL.64 [R1+0x1b10], R22 ;  /* 0x001b101601007387 */ /* 0x0001e40000100a00 */
[----:B0-----:R-:W-:-:S02]  /*1ea60*/  IMAD.MOV.U32 R22, RZ, RZ, R16 ;  /* 0x000000ffff167224 */ /* 0x001fc400078e0010 */
[----:B------:R-:W-:Y:S02]  /*1ea70*/  IMAD.MOV.U32 R23, RZ, RZ, R13 ;  /* 0x000000ffff177224 */ /* 0x000fe400078e000d */
[----:B------:R-:W-:-:S03]  /*1ea80*/  IMAD.MOV.U32 R26, RZ, RZ, R2 ;  /* 0x000000ffff1a7224 */ /* 0x000fc600078e0002 */
[----:B------:R0:W-:Y:S01]  /*1ea90*/  STL.64 [R1+0x1b28], R22 ;  /* 0x001b281601007387 */ /* 0x0001e20000100a00 */
[----:B------:R-:W-:Y:S02]  /*1eaa0*/  IMAD.MOV.U32 R27, RZ, RZ, R0 ;  /* 0x000000ffff1b7224 */ /* 0x000fe400078e0000 */
[----:B0-----:R-:W-:Y:S02]  /*1eab0*/  IMAD.MOV.U32 R22, RZ, RZ, R12 ;  /* 0x000000ffff167224 */ /* 0x001fe400078e000c */
[----:B------:R-:W-:-:S05]  /*1eac0*/  IMAD.MOV.U32 R23, RZ, RZ, R3 ;  /* 0x000000ffff177224 */ /* 0x000fca00078e0003 */
[----:B------:R-:W-:Y:S04]  /*1ead0*/  STL.64 [R1+0x1b58], R22 ;  /* 0x001b581601007387 */ /* 0x000fe80000100a00 */
[----:B------:R-:W-:Y:S04]  /*1eae0*/  STL.64 [R1+0x290], R4 ;  /* 0x0002900401007387 */ /* 0x000fe80000100a00 */
[----:B------:R-:W-:Y:S04]  /*1eaf0*/  STL.64 [R1+0x298], R6 ;  /* 0x0002980601007387 */ /* 0x000fe80000100a00 */
[----:B------:R0:W-:Y:S04]  /*1eb00*/  STL.64 [R1+0x1b60], R26 ;  /* 0x001b601a01007387 */ /* 0x0001e80000100a00 */
[----:B------:R-:W2:Y:S04]  /*1eb10*/  LDL.LU R24, [R1+0x280] ;  /* 0x0002800001187983 */ /* 0x000ea80000300800 */
[----:B------:R-:W2:Y:S04]  /*1eb20*/  LDL.LU R25, [R1+0x284] ;  /* 0x0002840001197983 */ /* 0x000ea80000300800 */
[----:B0-----:R-:W2:Y:S04]  /*1eb30*/  LDL.LU R26, [R1+0x288] ;  /* 0x00028800011a7983 */ /* 0x001ea80000300800 */
[----:B------:R-:W2:Y:S04]  /*1eb40*/  LDL.LU R27, [R1+0x28c] ;  /* 0x00028c00011b7983 */ /* 0x000ea80000300800 */
[----:B------:R-:W3:Y:S04]  /*1eb50*/  LDL.LU R20, [R1+0x270] ;  /* 0x0002700001147983 */ /* 0x000ee80000300800 */
[----:B------:R-:W3:Y:S04]  /*1eb60*/  LDL.LU R21, [R1+0x274] ;  /* 0x0002740001157983 */ /* 0x000ee80000300800 */
[----:B------:R-:W3:Y:S04]  /*1eb70*/  LDL.LU R22, [R1+0x278] ;  /* 0x0002780001167983 */ /* 0x000ee80000300800 */
[----:B------:R-:W3:Y:S04]  /*1eb80*/  LDL.LU R23, [R1+0x27c] ;  /* 0x00027c0001177983 */ /* 0x000ee80000300800 */
[----:B------:R-:W4:Y:S04]  /*1eb90*/  LDL.LU R4, [R1+0x140] ;  /* 0x0001400001047983 */ /* 0x000f280000300800 */
[----:B------:R-:W4:Y:S04]  /*1eba0*/  LDL.LU R5, [R1+0x144] ;  /* 0x0001440001057983 */ /* 0x000f280000300800 */
[----:B------:R-:W4:Y:S04]  /*1ebb0*/  LDL.LU R6, [R1+0x148] ;  /* 0x0001480001067983 */ /* 0x000f280000300800 */
[----:B------:R-:W4:Y:S04]  /*1ebc0*/  LDL.LU R7, [R1+0x14c] ;  /* 0x00014c0001077983 */ /* 0x000f280000300800 */
        /* <DEDUP_REMOVED lines=11> */
[C---:B------:R-:W-:Y:S03]  /*1ec80*/  HMMA.16816.F32.BF16 R24, R8.reuse, R14, R24 ;  /* 0x0000000e0818723c */ /* 0x040fe60000041818 */
[----:B--2---:R-:W-:Y:S04]  /*1ec90*/  STL.64 [R1+0x1b20], R18 ;  /* 0x001b201201007387 */ /* 0x004fe80000100a00 */
[----:B------:R0:W-:Y:S04]  /*1eca0*/  STL.64 [R1+0x1b18], R16 ;  /* 0x001b181001007387 */ /* 0x0001e80000100a00 */
[----:B0-----:R-:W2:Y:S04]  /*1ecb0*/  LDL.LU R16, [R1+0x120] ;  /* 0x0001200001107983 */ /* 0x001ea80000300800 */
[----:B------:R-:W2:Y:S04]  /*1ecc0*/  LDL.LU R17, [R1+0x124] ;  /* 0x0001240001117983 */ /* 0x000ea80000300800 */
[----:B------:R-:W2:Y:S04]  /*1ecd0*/  LDL.LU R18, [R1+0x128] ;  /* 0x0001280001127983 */ /* 0x000ea80000300800 */
        /* <DEDUP_REMOVED lines=16> */
[----:B------:R-:W2:-:S15]  /*1ede0*/  LDL.LU.64 R22, [R1+0x1b58] ;  /* 0x001b580001167983 */ /* 0x000e9e0000300a00 */
[----:B------:R-:W-:Y:S01]  /*1edf0*/  NOP ;  /* 0x0000000000007918 */ /* 0x000fe20000000000 */
[----:B------:R-:W-:Y:S04]  /*1ee00*/  STL.64 [R1+0x270], R24 ;  /* 0x0002701801007387 */ /* 0x000fe80000100a00 */
[----:B------:R0:W-:Y:S04]  /*1ee10*/  STL.64 [R1+0x278], R26 ;  /* 0x0002781a01007387 */ /* 0x0001e80000100a00 */
[----:B0-----:R-:W4:Y:S02]  /*1ee20*/  LDL.LU.64 R26, [R1+0x1b50] ;  /* 0x001b5000011a7983 */ /* 0x001f240000300a00 */
[----:B----4-:R-:W-:Y:S02]  /*1ee30*/  HMMA.16816.F32.BF16 R8, R8, R26, R4 ;  /* 0x0000001a0808723c */ /* 0x010fe40000041804 */
[----:B------:R-:W2:Y:S04]  /*1ee40*/  LDL.LU.64 R6, [R1+0x1b48] ;  /* 0x001b480001067983 */ /* 0x000ea80000300a00 */
[----:B------:R-:W2:-:S13]  /*1ee50*/  LDL.LU.64 R4, [R1+0x1b40] ;  /* 0x001b400001047983 */ /* 0x000e9a0000300a00 */
[----:B------:R0:W-:Y:S04]  /*1ee60*/  STL.64 [R1+0x140], R8 ;  /* 0x0001400801007387 */ /* 0x0001e80000100a00 */
[----:B------:R1:W-:Y:S04]  /*1ee70*/  STL.64 [R1+0x148], R10 ;  /* 0x0001480a01007387 */ /* 0x0003e80000100a00 */
[----:B0-----:R-:W3:Y:S04]  /*1ee80*/  LDL.LU R8, [R1+0x5d0] ;  /* 0x0005d00001087983 */ /* 0x001ee80000300800 */
[----:B------:R-:W3:Y:S04]  /*1ee90*/  LDL.LU R9, [R1+0x5d4] ;  /* 0x0005d40001097983 */ /* 0x000ee80000300800 */
[----:B-1----:R-:W3:Y:S04]  /*1eea0*/  LDL.LU R10, [R1+0x5d8] ;  /* 0x0005d800010a7983 */ /* 0x002ee80000300800 */
[----:B------:R-:W3:Y:S01]  /*1eeb0*/  LDL.LU R11, [R1+0x5dc] ;  /* 0x0005dc00010b7983 */ /* 0x000ee20000300800 */
        /* <DEDUP_REMOVED lines=18> */
[----:B--2---:R-:W-:-:S15]  /*1efe0*/  HMMA.16816.F32.BF16 R16, R4, R22, R16 ;  /* 0x000000160410723c */ /* 0x004fde0000041810 */
[----:B------:R-:W-:-:S04]  /*1eff0*/  NOP ;  /* 0x0000000000007918 */ /* 0x000fc80000000000 */
[----:B------:R-:W-:Y:S04]  /*1f000*/  STL.64 [R1+0x100], R16 ;  /* 0x0001001001007387 */ /* 0x000fe80000100a00 */
[----:B------:R0:W-:Y:S04]  /*1f010*/  STL.64 [R1+0x108], R18 ;  /* 0x0001081201007387 */ /* 0x0001e80000100a00 */
[----:B0-----:R-:W2:Y:S01]  /*1f020*/  LDL.LU.64 R18, [R1+0x1af0] ;  /* 0x001af00001127983 */ /* 0x001ea20000300a00 */
[----:B------:R-:W-:Y:S02]  /*1f030*/  IMAD.MOV.U32 R3, RZ, RZ, R22 ;  /* 0x000000ffff037224 */ /* 0x000fe400078e0016 */
[----:B------:R-:W-:-:S02]  /*1f040*/  IMAD.MOV.U32 R2, RZ, RZ, R23 ;  /* 0x000000ffff027224 */ /* 0x000fc400078e0017 */
[----:B------:R-:W0:Y:S04]  /*1f050*/  LDSM.16.MT88.4 R20, [R28+UR5+0x4300] ;  /* 0x004300051c14783b */ /* 0x000e280008004200 */
[----:B0-----:R-:W-:Y:S04]  /*1f060*/  STL.64 [R1+0x1ae0], R22 ;  /* 0x001ae01601007387 */ /* 0x001fe80000100a00 */
[----:B------:R0:W-:Y:S04]  /*1f070*/  STL.64 [R1+0x1ad8], R20 ;  /* 0x001ad81401007387 */ /* 0x0001e80000100a00 */
[----:B0-----:R-:W4:Y:S04]  /*1f080*/  LDL.LU R20, [R1+0x410] ;  /* 0x0004100001147983 */ /* 0x001f280000300800 */
[----:B------:R-:W4:Y:S04]  /*1f090*/  LDL.LU R21, [R1+0x414] ;  /* 0x0004140001157983 */ /* 0x000f280000300800 */
[----:B------:R-:W4:Y:S04]  /*1f0a0*/  LDL.LU R22, [R1+0x418] ;  /* 0x0004180001167983 */ /* 0x000f280000300800 */
[----:B------:R-:W4:Y:S01]  /*1f0b0*/  LDL.LU R23, [R1+0x41c] ;  /* 0x00041c0001177983 */ /* 0x000f220000300800 */
[----:B--2---:R-:W-:Y:S03]  /*1f0c0*/  HMMA.16816.F32.BF16 R16, R4, R18, R12 ;  /* 0x000000120410723c */ /* 0x004fe6000004180c */
[----:B------:R-:W4:Y:S01]  /*1f0d0*/  LDL.LU.64 R14, [R1+0x1ae8] ;  /* 0x001ae800010e7983 */ /* 0x000f220000300a00 */
[----:B------:R-:W-:-:S15]  /*1f0e0*/  LOP3.LUT R0, R28, 0x40, RZ, 0x3c, !PT ;  /* 0x000000401c007812 */ /* 0x000fde00078e3cff */
[----:B------:R-:W-:Y:S04]  /*1f0f0*/  STL.64 [R1+0x260], R16 ;  /* 0x0002601001007387 */ /* 0x000fe80000100a00 */
[----:B------:R-:W-:Y:S04]  /*1f100*/  STL.64 [R1+0x268], R18 ;  /* 0x0002681201007387 */ /* 0x000fe80000100a00 */
[----:B------:R-:W0:Y:S04]  /*1f110*/  LDSM.16.MT88.4 R16, [R28+UR5+0x4380] ;  /* 0x004380051c10783b */ /* 0x000e280008004200 */
[----:B0-----:R0:W-:Y:S04]  /*1f120*/  STL.64 [R1+0x1a50], R18 ;  /* 0x001a501201007387 */ /* 0x0011e80000100a00 */
[----:B------:R-:W-:Y:S04]  /*1f130*/  STL.64 [R1+0x1a48], R16 ;  /* 0x001a481001007387 */ /* 0x000fe80000100a00 */
[----:B0-----:R-:W3:Y:S04]  /*1f140*/  LDL.64 R18, [R1+0x8] ;  /* 0x0000080001127983 */ /* 0x001ee80000100a00 */
[----:B------:R-:W-:Y:S01]  /*1f150*/  STL [R1+0x14f8], R28 ;  /* 0x0014f81c01007387 */ /* 0x000fe20000100800 */
[----:B----4-:R-:W-:Y:S03]  /*1f160*/  HMMA.16816.F32.BF16 R20, R4, R14, R20 ;  /* 0x0000000e0414723c */ /* 0x010fe60000041814 */
[----:B------:R-:W0:Y:S04]  /*1f170*/  LDSM.16.MT88.4 R12, [R0+UR5+0x4000] ;  /* 0x00400005000c783b */ /* 0x000e280008004200 */
[----:B0-----:R0:W-:-:S12]  /*1f180*/  STL.64 [R1+0x19f0], R14 ;  /* 0x0019f00e01007387 */ /* 0x0011d80000100a00 */
[----:B------:R-:W-:Y:S04]  /*1f190*/  STL.64 [R1+0x410], R20 ;  /* 0x0004101401007387 */ /* 0x000fe80000100a00 */
[----:B------:R-:W-:Y:S04]  /*1f1a0*/  STL.64 [R1+0x418], R22 ;  /* 0x0004181601007387 */ /* 0x000fe80000100a00 */
[----:B------:R-:W-:Y:S04]  /*1f1b0*/  STL.64 [R1+0x19e8], R12 ;  /* 0x0019e80c01007387 */ /* 0x000fe80000100a00 */
[----:B0-----:R-:W2:Y:S01]  /*1f1c0*/  LDL.64 R14, [R1+0x18] ;  /* 0x00001800010e7983 */ /* 0x001ea20000100a00 */
[----:B---3--:R-:W-:Y:S03]  /*1f1d0*/  HMMA.16816.F32.BF16 R8, R4, R18, R8 ;  /* 0x000000120408723c */ /* 0x008fe60000041808 */
[----:B--2---:R-:W-:Y:S04]  /*1f1e0*/  STL.64 [R1+0x1a80], R14 ;  /* 0x001a800e01007387 */ /* 0x004fe80000100a00 */
[----:B------:R0:W-:Y:S04]  /*1f1f0*/  STL.64 [R1+0x1a68], R18 ;  /* 0x001a681201007387 */ /* 0x0001e80000100a00 */
[----:B------:R-:W2:Y:S08]  /*1f200*/  LDL.LU R16, [R1+0x730] ;  /* 0x0007300001107983 */ /* 0x000eb00000300800 */
[----:B------:R-:W-:Y:S04]  /*1f210*/  STL.64 [R1+0x5d0], R8 ;  /* 0x0005d00801007387 */ /* 0x000fe80000100a00 */
[----:B------:R-:W-:Y:S04]  /*1f220*/  STL.64 [R1+0x5d8], R10 ;  /* 0x0005d80a01007387 */ /* 0x000fe80000100a00 */
[----:B------:R-:W2:Y:S04]  /*1f230*/  LDL.LU R17, [R1+0x734] ;  /* 0x0007340001117983 */ /* 0x000ea80000300800 */
[----:B------:R-:W1:Y:S04]  /*1f240*/  LDSM.16.MT88.4 R8, [R0+UR5+0x4080] ;  /* 0x004080050008783b */ /* 0x000e680008004200 */
[----:B0-----:R-:W3:Y:S04]  /*1f250*/  LDL.LU R18, [R1+0x738] ;  /* 0x0007380001127983 */ /* 0x001ee80000300800 */
[----:B------:R-:W3:Y:S04]  /*1f260*/  LDL.LU R19, [R1+0x73c] ;  /* 0x00073c0001137983 */ /* 0x000ee80000300800 */
[----:B------:R-:W4:Y:S04]  /*1f270*/  LDL.LU R12, [R1+0x740] ;  /* 0x00074000010c7983 */ /* 0x000f280000300800 */
[----:B------:R-:W4:Y:S04]  /*1f280*/  LDL.LU R13, [R1+0x744] ;  /* 0x00074400010d7983 */ /* 0x000f280000300800 */
[----:B------:R-:W2:Y:S04]  /*1f290*/  LDL.LU R14, [R1+0x748] ;  /* 0x00074800010e7983 */ /* 0x000ea80000300800 */
[----:B------:R-:W2:Y:S04]  /*1f2a0*/  LDL.LU R15, [R1+0x74c] ;  /* 0x00074c00010f7983 */ /* 0x000ea80000300800 */
[----:B--2---:R0:W-:Y:S04]  /*1f2b0*/  STL.64 [R1+0x1a90], R14 ;  /* 0x001a900e01007387 */ /* 0x0041e80000100a00 */
[----:B----4-:R2:W-:Y:S04]  /*1f2c0*/  STL.64 [R1+0x1a88], R12 ;  /* 0x001a880c01007387 */ /* 0x0105e80000100a00 */
[----:B------:R-:W4:Y:S04]  /*1f2d0*/  LDL.LU R20, [R1+0x5c0] ;  /* 0x0005c00001147983 */ /* 0x000f280000300800 */
[----:B------:R-:W4:Y:S04]  /*1f2e0*/  LDL.LU R21, [R1+0x5c4] ;  /* 0x0005c40001157983 */ /* 0x000f280000300800 */
[----:B------:R-:W4:Y:S04]  /*1f2f0*/  LDL.LU R22, [R1+0x5c8] ;  /* 0x0005c80001167983 */ /* 0x000f280000300800 */
[----:B------:R-:W4:Y:S01]  /*1f300*/  LDL.LU R23, [R1+0x5cc] ;  /* 0x0005cc0001177983 */ /* 0x000f220000300800 */
[----:B0-----:R-:W-:-:S02]  /*1f310*/  IMAD.MOV.U32 R14, RZ, RZ, R3 ;  /* 0x000000ffff0e7224 */ /* 0x001fc400078e0003 */
[----:B------:R-:W-:-:S05]  /*1f320*/  IMAD.MOV.U32 R15, RZ, RZ, R2 ;  /* 0x000000ffff0f7224 */ /* 0x000fca00078e0002 */
[----:B------:R0:W-:Y:S04]  /*1f330*/  STL.64 [R1+0x1aa0], R14 ;  /* 0x001aa00e01007387 */ /* 0x0001e80000100a00 */
[----:B--2---:R-:W2:Y:S04]  /*1f340*/  LDL.LU R12, [R1+0x760] ;  /* 0x00076000010c7983 */ /* 0x004ea80000300800 */
[----:B------:R-:W2:Y:S04]  /*1f350*/  LDL.LU R13, [R1+0x764] ;  /* 0x00076400010d7983 */ /* 0x000ea80000300800 */
[----:B0-----:R-:W2:Y:S04]  /*1f360*/  LDL.LU R14, [R1+0x768] ;  /* 0x00076800010e7983 */ /* 0x001ea80000300800 */
[----:B------:R-:W2:Y:S04]  /*1f370*/  LDL.LU R15, [R1+0x76c] ;  /* 0x00076c00010f7983 */ /* 0x000ea80000300800 */
[----:B--2---:R0:W-:Y:S04]  /*1f380*/  STL.64 [R1+0x1ac0], R14 ;  /* 0x001ac00e01007387 */ /* 0x0041e80000100a00 */
[----:B------:R2:W-:Y:S04]  /*1f390*/  STL.64 [R1+0x1ab8], R12 ;  /* 0x001ab80c01007387 */ /* 0x0005e80000100a00 */
[----:B0-----:R-:W2:Y:S04]  /*1f3a0*/  LDL.64 R14, [R1+0x58] ;  /* 0x00005800010e7983 */ /* 0x001ea80000100a00 */
[----:B--2---:R0:W-:Y:S04]  /*1f3b0*/  STL.64 [R1+0x1ad0], R14 ;  /* 0x001ad00e01007387 */ /* 0x0041e80000100a00 */
[----:B------:R-:W2:Y:S04]  /*1f3c0*/  LDL.LU R12, [R1+0x780] ;  /* 0x00078000010c7983 */ /* 0x000ea80000300800 */
[----:B------:R-:W2:Y:S04]  /*1f3d0*/  LDL.LU R13, [R1+0x784] ;  /* 0x00078400010d7983 */ /* 0x000ea80000300800 */
[----:B0-----:R-:W2:Y:S04]  /*1f3e0*/  LDL.LU R14, [R1+0x788] ;  /* 0x00078800010e7983 */ /* 0x001ea80000300800 */
[----:B------:R-:W2:Y:S04]  /*1f3f0*/  LDL.LU R15, [R1+0x78c] ;  /* 0x00078c00010f7983 */ /* 0x000ea80000300800 */
[----:B---3--:R0:W-:Y:S04]  /*1f400*/  STL.64 [R1+0x1a78], R18 ;  /* 0x001a781201007387 */ /* 0x0081e80000100a00 */
[----:B------:R3:W-:Y:S04]  /*1f410*/  STL.64 [R1+0x1a70], R16 ;  /* 0x001a701001007387 */ /* 0x0007e80000100a00 */
[----:B0-----:R-:W2:Y:S04]  /*1f420*/  LDL.64 R18, [R1+0x28] ;  /* 0x0000280001127983 */ /* 0x001ea80000100a00 */
[----:B--2---:R0:W-:Y:S04]  /*1f430*/  STL.64 [R1+0x1a98], R18 ;  /* 0x001a981201007387 */ /* 0x0041e80000100a00 */
[----:B---3--:R-:W2:Y:S04]  /*1f440*/  LDL.LU R16, [R1+0x750] ;  /* 0x0007500001107983 */ /* 0x008ea80000300800 */
[----:B------:R-:W2:Y:S04]  /*1f450*/  LDL.LU R17, [R1+0x754] ;  /* 0x0007540001117983 */ /* 0x000ea80000300800 */
[----:B0-----:R-:W3:Y:S04]  /*1f460*/  LDL.LU R18, [R1+0x758] ;  /* 0x0007580001127983 */ /* 0x001ee80000300800 */
[----:B------:R-:W3:Y:S01]  /*1f470*/  LDL.LU R19, [R1+0x75c] ;  /* 0x00075c0001137983 */ /* 0x000ee20000300800 */
[----:B----4-:R-:W-:Y:S03]  /*1f480*/  HMMA.16816.F32.BF16 R4, R4, R26, R20 ;  /* 0x0000001a0404723c */ /* 0x010fe60000041814 */
[----:B---3--:R0:W-:Y:S04]  /*1f490*/  STL.64 [R1+0x1ab0], R18 ;  /* 0x001ab01201007387 */ /* 0x0081e80000100a00 */
[----:B--2---:R2:W-:Y:S04]  /*1f4a0*/  STL.64 [R1+0x1aa8], R16 ;  /* 0x001aa81001007387 */ /* 0x0045e80000100a00 */
[----:B0-----:R-:W3:Y:S04]  /*1f4b0*/  LDL.64 R18, [R1+0x48] ;  /* 0x0000480001127983 */ /* 0x001ee80000100a00 */
[----:B---3--:R0:W-:Y:S04]  /*1f4c0*/  STL.64 [R1+0x1ac8], R18 ;  /* 0x001ac81201007387 */ /* 0x0081e80000100a00 */
[----:B--2---:R-:W2:Y:S04]  /*1f4d0*/  LDL.LU R16, [R1+0x770] ;  /* 0x0007700001107983 */ /* 0x004ea80000300800 */
[----:B------:R-:W2:Y:S04]  /*1f4e0*/  LDL.LU R17, [R1+0x774] ;  /* 0x0007740001117983 */ /* 0x000ea80000300800 */
[----:B0-----:R-:W2:Y:S04]  /*1f4f0*/  LDL.LU R18, [R1+0x778] ;  /* 0x0007780001127983 */ /* 0x001ea80000300800 */
[----:B------:R-:W2:Y:S04]  /*1f500*/  LDL.LU R19, [R1+0x77c] ;  /* 0x00077c0001137983 */ /* 0x000ea80000300800 */
[----:B-1----:R0:W-:Y:S04]  /*1f510*/  STL.64 [R1+0x1960], R10 ;  /* 0x0019600a01007387 */ /* 0x0021e80000100a00 */
[----:B------:R-:W-:Y:S04]  /*1f520*/  STL.64 [R1+0x1958], R8 ;  /* 0x0019580801007387 */ /* 0x000fe80000100a00 */
[----:B0-----:R-:W3:Y:S04]  /*1f530*/  LDL.64 R10, [R1+0x68] ;  /* 0x00006800010a7983 */ /* 0x001ee80000100a00 */
[----:B------:R-:W3:Y:S04]  /*1f540*/  LDL.LU.64 R22, [R1+0x1ae0] ;  /* 0x001ae00001167983 */ /* 0x000ee80000300a00 */
[----:B------:R-:W3:Y:S04]  /*1f550*/  LDL.LU.64 R20, [R1+0x1ad8] ;  /* 0x001ad80001147983 */ /* 0x000ee80000300a00 */
[----:B------:R-:W-:Y:S04]  /*1f560*/  STL.64 [R1+0x5c0], R4 ;  /* 0x0005c00401007387 */ /* 0x000fe80000100a00 */
[----:B------:R-:W-:Y:S04]  /*1f570*/  STL.64 [R1+0x5c8], R6 ;  /* 0x0005c80601007387 */ /* 0x000fe80000100a00 */
[----:B------:R-:W0:Y:S04]  /*1f580*/  LDSM.16.MT88.4 R4, [R0+UR5+0x4100] ;  /* 0x004100050004783b */ /* 0x000e280008004200 */
[----:B0-----:R-:W-:Y:S04]  /*1f590*/  STL.64 [R1+0x18e8], R6 ;  /* 0x0018e80601007387 */ /* 0x001fe80000100a00 */
[----:B------:R0:W-:Y:S04]  /*1f5a0*/  STL.64 [R1+0x18e0], R4 ;  /* 0x0018e00401007387 */ /* 0x0001e80000100a00 */
[----:B0-----:R-:W4:Y:S04]  /*1f5b0*/  LDL.LU R4, [R1+0x5b0] ;  /* 0x0005b00001047983 */ /* 0x001f280000300800 */
[----:B------:R-:W4:Y:S04]  /*1f5c0*/  LDL.LU R5, [R1+0x5b4] ;  /* 0x0005b40001057983 */ /* 0x000f280000300800 */
[----:B------:R-:W2:Y:S04]  /*1f5d0*/  LDL.LU R6, [R1+0x5b8] ;  /* 0x0005b80001067983 */ /* 0x000ea80000300800 */
[----:B------:R-:W2:Y:S01]  /*1f5e0*/  LDL.LU R7, [R1+0x5bc] ;  /* 0x0005bc0001077983 */ /* 0x000ea20000300800 */
[C---:B---3--:R-:W-:Y:S03]  /*1f5f0*/  HMMA.16816.F32.BF16 R12, R20.reuse, R10, R12 ;  /* 0x0000000a140c723c */ /* 0x048fe6000004180c */
[----:B--2---:R-:W-:Y:S04]  /*1f600*/  STL.64 [R1+0x1a60], R6 ;  /* 0x001a600601007387 */ /* 0x004fe80000100a00 */
[----:B----4-:R0:W-:Y:S04]  /*1f610*/  STL.64 [R1+0x1a58], R4 ;  /* 0x001a580401007387 */ /* 0x0101e80000100a00 */
        /* <DEDUP_REMOVED lines=18> */
[----:B------:R-:W-:Y:S02]  /*1f740*/  IMAD.MOV.U32 R8, RZ, RZ, R19 ;  /* 0x000000ffff087224 */ /* 0x000fe400078e0013 */
[----:B------:R-:W3:Y:S04]  /*1f750*/  LDL.LU.64 R18, [R1+0x1ab0] ;  /* 0x001ab00001127983 */ /* 0x000ee80000300a00 */
[----:B------:R-:W3:Y:S10]  /*1f760*/  LDL.LU.64 R16, [R1+0x1aa8] ;  /* 0x001aa80001107983 */ /* 0x000ef40000300a00 */
[----:B------:R-:W-:Y:S01]  /*1f770*/  STL.64 [R1+0x760], R12 ;  /* 0x0007600c01007387 */ /* 0x000fe20000100a00 */
[----:B------:R-:W-:-:S03]  /*1f780*/  IMAD.MOV.U32 R25, RZ, RZ, R14 ;  /* 0x000000ffff197224 */ /* 0x000fc600078e000e */
[----:B------:R0:W-:Y:S04]  /*1f790*/  STL.64 [R1+0x768], R14 ;  /* 0x0007680e01007387 */ /* 0x0001e80000100a00 */
[----:B0-----:R-:W3:Y:S01]  /*1f7a0*/  LDL.LU.64 R14, [R1+0x1aa0] ;  /* 0x001aa000010e7983 */ /* 0x001ee20000300a00 */
[----:B------:R-:W-:-:S05]  /*1f7b0*/  IMAD.MOV.U32 R24, RZ, RZ, R12 ;  /* 0x000000ffff187224 */ /* 0x000fca00078e000c */
[----:B------:R-:W-:Y:S04]  /*1f7c0*/  STL [R1+0x1500], R24 ;  /* 0x0015001801007387 */ /* 0x000fe80000100800 */
[----:B------:R-:W-:Y:S01]  /*1f7d0*/  STL [R1+0x14fc], R25 ;  /* 0x0014fc1901007387 */ /* 0x000fe20000100800 */
[----:B---3--:R-:W-:Y:S03]  /*1f7e0*/  HMMA.16816.F32.BF16 R12, R20, R14, R16 ;  /* 0x0000000e140c723c */ /* 0x008fe60000041810 */
[----:B------:R-:W3:-:S15]  /*1f7f0*/  LDL.LU.64 R18, [R1+0x1a98] ;  /* 0x001a980001127983 */ /* 0x000ede0000300a00 */
[----:B------:R-:W-:Y:S01]  /*1f800*/  NOP ;  /* 0x0000000000007918 */ /* 0x000fe20000000000 */
[----:B------:R-:W-:Y:S04]  /*1f810*/  STL.64 [R1+0x750], R12 ;  /* 0x0007500c01007387 */ /* 0x000fe80000100a00 */
[----:B------:R0:W-:Y:S04]  /*1f820*/  STL.64 [R1+0x758], R14 ;  /* 0x0007580e01007387 */ /* 0x0001e80000100a00 */
[----:B0-----:R-:W3:Y:S04]  /*1f830*/  LDL.LU.64 R14, [R1+0x1a90] ;  /* 0x001a9000010e7983 */ /* 0x001ee80000300a00 */
[----:B------:R-:W3:Y:S02]  /*1f840*/  LDL.LU.64 R12, [R1+0x1a88] ;  /* 0x001a8800010c7983 */ /* 0x000ee40000300a00 */
[----:B---3--:R-:W-:-:S15]  /*1f850*/  HMMA.16816.F32.BF16 R12, R20, R18, R12 ;  /* 0x00000012140c723c */ /* 0x008fde000004180c */
[----:B------:R-:W-:-:S04]  /*1f860*/  NOP ;  /* 0x0000000000007918 */ /* 0x000fc80000000000 */
[----:B------:R0:W-:Y:S04]  /*1f870*/  STL.64 [R1+0x740], R12 ;  /* 0x0007400c01007387 */ /* 0x0001e80000100a00 */
[----:B------:R1:W-:Y:S01]  /*1f880*/  STL.64 [R1+0x748], R14 ;  /* 0x0007480e01007387 */ /* 0x0003e20000100a00 */
[----:B0-----:R-:W-:-:S03]  /*1f890*/  IMAD.MOV.U32 R13, RZ, RZ, R18 ;  /* 0x000000ffff0d7224 */ /* 0x001fc600078e0012 */
[----:B-1----:R-:W3:Y:S01]  /*1f8a0*/  LDL.LU.64 R14, [R1+0x1a80] ;  /* 0x001a8000010e7983 */ /* 0x002ee20000300a00 */
[----:B------:R-:W-:-:S03]  /*1f8b0*/  IMAD.MOV.U32 R12, RZ, RZ, R19 ;  /* 0x000000ffff0c7224 */ /* 0x000fc600078e0013 */
[----:B------:R-:W3:Y:S04]  /*1f8c0*/  LDL.LU.64 R18, [R1+0x1a78] ;  /* 0x001a780001127983 */ /* 0x000ee80000300a00 */
[----:B------:R-:W3:Y:S02]  /*1f8d0*/  LDL.LU.64 R16, [R1+0x1a70] ;  /* 0x001a700001107983 */ /* 0x000ee40000300a00 */
[----:B---3--:R-:W-:-:S15]  /*1f8e0*/  HMMA.16816.F32.BF16 R16, R20, R14, R16 ;  /* 0x0000000e1410723c */ /* 0x008fde0000041810 */
[----:B------:R-:W-:-:S04]  /*1f8f0*/  NOP ;  /* 0x0000000000007918 */ /* 0x000fc80000000000 */
[----:B------:R-:W-:Y:S04]  /*1f900*/  STL.64 [R1+0x730], R16 ;  /* 0x0007301001007387 */ /* 0x000fe80000100a00 */
[----:B------:R0:W-:Y:S04]  /*1f910*/  STL.64 [R1+0x738], R18 ;  /* 0x0007381201007387 */ /* 0x0001e80000100a00 */
[----:B0-----:R-:W2:Y:S04]  /*1f920*/  LDL.LU.64 R18, [R1+0x1a68] ;  /* 0x001a680001127983 */ /* 0x001ea80000300a00 */
[----:B------:R-:W-:Y:S01]  /*1f930*/  STL.64 [R1+0x19f8], R14 ;  /* 0x0019f80e01007387 */ /* 0x000fe20000100a00 */
[----:B--2---:R-:W-:-:S15]  /*1f940*/  HMMA.16816.F32.BF16 R4, R20, R18, R4 ;  /* 0x000000121404723c */ /* 0x004fde0000041804 */
[----:B------:R-:W-:-:S04]  /*1f950*/  NOP ;  /* 0x0000000000007918 */ /* 0x000fc80000000000 */
[----:B------:R-:W-:Y:S04]  /*1f960*/  STL.64 [R1+0x720], R4 ;  /* 0x0007200401007387 */ /* 0x000fe80000100a00 */
[----:B------:R0:W-:Y:S04]  /*1f970*/  STL.64 [R1+0x728], R6 ;  /* 0x0007280601007387 */ /* 0x0001e80000100a00 */
[----:B0-----:R-:W2:Y:S04]  /*1f980*/  LDL.LU.64 R6, [R1+0x1a60] ;  /* 0x001a600001067983 */ /* 0x001ea80000300a00 */
[----:B------:R-:W2:Y:S01]  /*1f990*/  LDL.LU.64 R4, [R1+0x1a58] ;  /* 0x001a580001047983 */ /* 0x000ea20000300a00 */
[----:B------:R-:W-:-:S02]  /*1f9a0*/  IMAD.MOV.U32 R29, RZ, RZ, R18 ;  /* 0x000000ffff1d7224 */ /* 0x000fc400078e0012 */
[----:B------:R-:W-:Y:S02]  /*1f9b0*/  IMAD.MOV.U32 R28, RZ, RZ, R19 ;  /* 0x000000ffff1c7224 */ /* 0x000fe400078e0013 */
[----:B------:R-:W3:Y:S04]  /*1f9c0*/  LDL.LU.64 R18, [R1+0x1a50] ;  /* 0x001a500001127983 */ /* 0x000ee80000300a00 */
[----:B------:R-:W3:Y:S04]  /*1f9d0*/  LDL.LU.64 R16, [R1+0x1a48] ;  /* 0x001a480001107983 */ /* 0x000ee80000300a00 */
[----:B------:R-:W-:Y:S01]  /*1f9e0*/  STL.64 [R1+0x1a00], R26 ;  /* 0x001a001a01007387 */ /* 0x000fe20000100a00 */
[----:B------:R-:W-:-:S02]  /*1f9f0*/  IMAD.MOV.U32 R14, RZ, RZ, R13 ;  /* 0x000000ffff0e7224 */ /* 0x000fc400078e000d */
[----:B------:R-:W-:Y:S01]  /*1fa00*/  IMAD.MOV.U32 R15, RZ, RZ, R12 ;  /* 0x000000ffff0f7224 */ /* 0x000fe200078e000c */
[----:B--2---:R-:W-:Y:S01]  /*1fa10*/  HMMA.16816.F32.BF16 R20, R20, R26, R4 ;  /* 0x0000001a1414723c */ /* 0x004fe20000041804 */
[----:B------:R-:W2:-:S15]  /*1fa20*/  LDL.LU R4, [R1+0x330] ;  /* 0x0003300001047983 */ /* 0x000e9e0000300800 */
[----:B------:R-:W-:-:S03]  /*1fa30*/  NOP ;  /* 0x0000000000007918 */ /* 0x000fc60000000000 */
[----:B------:R-:W-:Y:S04]  /*1fa40*/  STL.64 [R1+0x5b0], R20 ;  /* 0x0005b01401007387 */ /* 0x000fe80000100a00 */
[----:B------:R-:W-:Y:S04]  /*1fa50*/  STL.64 [R1+0x5b8], R22 ;  /* 0x0005b81601007387 */ /* 0x000fe80000100a00 */
[----:B------:R-:W2:Y:S04]  /*1fa60*/  LDL.LU R5, [R1+0x334] ;  /* 0x0003340001057983 */ /* 0x000ea80000300800 */
[----:B------:R-:W4:Y:S04]  /*1fa70*/  LDL.LU R6, [R1+0x338] ;  /* 0x0003380001067983 */ /* 0x000f280000300800 */
[----:B------:R-:W4:Y:S04]  /*1fa80*/  LDL.LU R7, [R1+0x33c] ;  /* 0x00033c0001077983 */ /* 0x000f280000300800 */
[----:B------:R0:W-:Y:S04]  /*1fa90*/  STL.64 [R1+0x1a08], R14 ;  /* 0x001a080e01007387 */ /* 0x0001e80000100a00 */
[----:B------:R-:W2:Y:S04]  /*1faa0*/  LDL.LU R12, [R1+0x570] ;  /* 0x00057000010c7983 */ /* 0x000ea80000300800 */
[----:B------:R-:W2:Y:S04]  /*1fab0*/  LDL.LU R13, [R1+0x574] ;  /* 0x00057400010d7983 */ /* 0x000ea80000300800 */
[----:B0-----:R-:W2:Y:S04]  /*1fac0*/  LDL.LU R14, [R1+0x578] ;  /* 0x00057800010e7983 */ /* 0x001ea80000300800 */
[----:B------:R-:W2:Y:S04]  /*1fad0*/  LDL.LU R15, [R1+0x57c] ;  /* 0x00057c00010f7983 */ /* 0x000ea80000300800 */
        /* <DEDUP_REMOVED lines=11> */
[----:B0-----:R-:W3:Y:S04]  /*1fb90*/  LDL.LU R12, [R1+0x5a0] ;  /* 0x0005a000010c7983 */ /* 0x001ee80000300800 */
[----:B------:R-:W3:Y:S04]  /*1fba0*/  LDL.LU R13, [R1+0x5a4] ;  /* 0x0005a400010d7983 */ /* 0x000ee80000300800 */
[----:B------:R-:W3:Y:S04]  /*1fbb0*/  LDL.LU R14, [R1+0x5a8] ;  /* 0x0005a800010e7983 */ /* 0x000ee80000300800 */
[----:B------:R-:W3:Y:S04]  /*1fbc0*/  LDL.LU R15, [R1+0x5ac] ;  /* 0x0005ac00010f7983 */ /* 0x000ee80000300800 */
[----:B------:R-:W2:Y:S04]  /*1fbd0*/  LDL.LU R24, [R1+0x560] ;  /* 0x0005600001187983 */ /* 0x000ea80000300800 */
        /* <DEDUP_REMOVED lines=9> */
[----:B----4-:R-:W-:Y:S04]  /*1fc70*/  STL.64 [R1+0x1920], R6 ;  /* 0x0019200601007387 */ /* 0x010fe80000100a00 */
[----:B------:R0:W-:Y:S04]  /*1fc80*/  STL.64 [R1+0x1918], R4 ;  /* 0x0019180401007387 */ /* 0x0001e80000100a00 */
[----:B0-----:R-:W4:Y:S04]  /*1fc90*/  LDL.LU R4, [R1+0x340] ;  /* 0x0003400001047983 */ /* 0x001f280000300800 */
[----:B------:R-:W4:Y:S04]  /*1fca0*/  LDL.LU R5, [R1+0x344] ;  /* 0x0003440001057983 */ /* 0x000f280000300800 */
[----:B------:R-:W2:Y:S04]  /*1fcb0*/  LDL.LU R6, [R1+0x348] ;  /* 0x0003480001067983 */ /* 0x000ea80000300800 */
[----:B------:R-:W2:Y:S01]  /*1fcc0*/  LDL.LU R7, [R1+0x34c] ;  /* 0x00034c0001077983 */ /* 0x000ea20000300800 */
[----:B---3--:R-:W-:Y:S03]  /*1fcd0*/  HMMA.16816.F32.BF16 R12, R16, R10, R12 ;  /* 0x0000000a100c723c */ /* 0x008fe6000004180c */
[----:B--2---:R-:W-:Y:S04]  /*1fce0*/  STL.64 [R1+0x1930], R6 ;  /* 0x0019300601007387 */ /* 0x004fe80000100a00 */
[----:B----4-:R-:W-:Y:S04]  /*1fcf0*/  STL.64 [R1+0x1928], R4 ;  /* 0x0019280401007387 */ /* 0x010fe80000100a00 */
[----:B------:R-:W2:Y:S08]  /*1fd00*/  LDL.64 R22, [R1+0x38] ;  /* 0x0000380001167983 */ /* 0x000eb00000100a00 */
[----:B------:R-:W-:Y:S04]  /*1fd10*/  STL.64 [R1+0x5a0], R12 ;  /* 0x0005a00c01007387 */ /* 0x000fe80000100a00 */
[----:B------:R0:W-:Y:S04]  /*1fd20*/  STL.64 [R1+0x5a8], R14 ;  /* 0x0005a80e01007387 */ /* 0x0001e80000100a00 */
[----:B0-----:R-:W3:Y:S04]  /*1fd30*/  LDL.LU.64 R14, [R1+0x1a40] ;  /* 0x001a4000010e7983 */ /* 0x001ee80000300a00 */
[----:B------:R-:W3:Y:S01]  /*1fd40*/  LDL.LU.64 R12, [R1+0x1a38] ;  /* 0x001a3800010c7983 */ /* 0x000ee20000300a00 */
[----:B------:R-:W-:-:S03]  /*1fd50*/  IMAD.MOV.U32 R6, RZ, RZ, R3 ;  /* 0x000000ffff067224 */ /* 0x000fc600078e0003 */
[----:B------:R-:W4:Y:S01]  /*1fd60*/  LDL.LU R8, [R1+0x370] ;  /* 0x0003700001087983 */ /* 0x000f220000300800 */
[----:B------:R-:W-:Y:S02]  /*1fd70*/  IMAD.MOV.U32 R7, RZ, RZ, R2 ;  /* 0x000000ffff077224 */ /* 0x000fe400078e0002 */
[----:B------:R-:W-:Y:S01]  /*1fd80*/  IMAD.MOV.U32 R3, RZ, RZ, R10 ;  /* 0x000000ffff037224 */ /* 0x000fe200078e000a */
[----:B------:R-:W4:Y:S01]  /*1fd90*/  LDL.LU R9, [R1+0x374] ;  /* 0x0003740001097983 */ /* 0x000f220000300800 */
[----:B------:R-:W-:-:S03]  /*1fda0*/  IMAD.MOV.U32 R2, RZ, RZ, R11 ;  /* 0x000000ffff027224 */ /* 0x000fc600078e000b */
[----:B------:R-:W2:Y:S04]  /*1fdb0*/  LDL.LU R10, [R1+0x378] ;  /* 0x00037800010a7983 */ /* 0x000ea80000300800 */
[----:B------:R-:W2:Y:S01]  /*1fdc0*/  LDL.LU R11, [R1+0x37c] ;  /* 0x00037c00010b7983 */ /* 0x000ea20000300800 */
[----:B---3--:R-:W-:Y:S03]  /*1fdd0*/  HMMA.16816.F32.BF16 R12, R16, R6, R12 ;  /* 0x00000006100c723c */ /* 0x008fe6000004180c */
[----:B--2---:R-:W-:Y:S04]  /*1fde0*/  STL.64 [R1+0x1970], R10 ;  /* 0x0019700a01007387 */ /* 0x004fe80000100a00 */
[----:B----4-:R-:W-:-:S12]  /*1fdf0*/  STL.64 [R1+0x1968], R8 ;  /* 0x0019680801007387 */ /* 0x010fd80000100a00 */
        /* <DEDUP_REMOVED lines=19> */
[----:B0-----:R-:W2:Y:S04]  /*1ff30*/  LDL.LU.64 R14, [R1+0x1a08] ;  /* 0x001a0800010e7983 */ /* 0x001ea80000300a00 */
[----:B------:R0:W-:Y:S04]  /*1ff40*/  STL.64 [R1+0x19b0], R22 ;  /* 0x0019b01601007387 */ /* 0x0001e80000100a00 */
[----:B------:R-:W4:Y:S04]  /*1ff50*/  LDL.LU R20, [R1+0x540] ;  /* 0x0005400001147983 */ /* 0x000f280000300800 */
[----:B------:R-:W4:Y:S04]  /*1ff60*/  LDL.LU R21, [R1+0x544] ;  /* 0x0005440001157983 */ /* 0x000f280000300800 */
[----:B0-----:R-:W4:Y:S04]  /*1ff70*/  LDL.LU R22, [R1+0x548] ;  /* 0x0005480001167983 */ /* 0x001f280000300800 */
[----:B------:R-:W4:Y:S01]  /*1ff80*/  LDL.LU R23, [R1+0x54c] ;  /* 0x00054c0001177983 */ /* 0x000f220000300800 */
[----:B--2---:R-:W-:Y:S03]  /*1ff90*/  HMMA.16816.F32.BF16 R12, R16, R14, R24 ;  /* 0x0000000e100c723c */ /* 0x004fe60000041818 */
[----:B------:R-:W2:-:S15]  /*1ffa0*/  LDL.LU.64 R26, [R1+0x1a00] ;  /* 0x001a0000011a7983 */ /* 0x000e9e0000300a00 */
[----:B------:R-:W-:Y:S01]  /*1ffb0*/  NOP ;  /* 0x0000000000007918 */ /* 0x000fe20000000000 */
[----:B------:R-:W-:Y:S04]  /*1ffc0*/  STL.64 [R1+0x560], R12 ;  /* 0x0005600c01007387 */ /* 0x000fe80000100a00 */
[----:B------:R0:W-:Y:S04]  /*1ffd0*/  STL.64 [R1+0x568], R14 ;  /* 0x0005680e01007387 */ /* 0x0001e80000100a00 */
[----:B0-----:R-:W3:Y:S01]  /*1ffe0*/  LDL.LU.64 R14, [R1+0x19f8] ;  /* 0x0019f800010e7983 */ /* 0x001ee20000300a00 */
[----:B------:R-:W-:Y:S02]  /*1fff0*/  IMAD.MOV.U32 R10, RZ, RZ, R29 ;  /* 0x000000ffff0a7224 */ /* 0x000fe400078e001d */
[----:B------:R-:W-:-:S07]  /*20000*/  IMAD.MOV.U32 R11, RZ, RZ, R28 ;  /* 0x000000ffff0b7224 */ /* 0x000fce00078e001c */
[C---:B----4-:R-:W-:Y:S08]  /*20010*/  HMMA.16816.F32.BF16 R20, R16.reuse, R10, R20 ;  /* 0x0000000a1014723c */ /* 0x050ff00000041814 */
[----:B---3--:R-:W-:-:S15]  /*20020*/  HMMA.16816.F32.BF16 R4, R16, R14, R4 ;  /* 0x0000000e1004723c */ /* 0x008fde0000041804 */
[----:B------:R-:W-:-:S04]  /*20030*/  NOP ;  /* 0x0000000000007918 */ /* 0x000fc80000000000 */
[----:B------:R0:W-:Y:S04]  /*20040*/  STL.64 [R1+0x550], R4 ;  /* 0x0005500401007387 */ /* 0x0001e80000100a00 */
[----:B------:R-:W-:Y:S01]  /*20050*/  STL.64 [R1+0x558], R6 ;  /* 0x0005580601007387 */ /* 0x000fe20000100a00 */
[----:B0-----:R-:W-:Y:S02]  /*20060*/  IMAD.MOV.U32 R5, RZ, RZ, R14 ;  /* 0x000000ffff057224 */ /* 0x001fe400078e000e */
[----:B------:R-:W-:Y:S02]  /*20070*/  IMAD.MOV.U32 R4, RZ, RZ, R15 ;  /* 0x000000ffff047224 */ /* 0x000fe400078e000f */
[----:B------:R-:W3:Y:S04]  /*20080*/  LDL.LU.64 R14, [R1+0x19f0] ;  /* 0x0019f000010e7983 */ /* 0x000ee80000300a00 */
[----:B------:R-:W3:Y:S04]  /*20090*/  LDL.LU.64 R12, [R1+0x19e8] ;  /* 0x0019e800010c7983 */ /* 0x000ee80000300a00 */
[----:B------:R-:W-:Y:S04]  /*200a0*/  STL.64 [R1+0x540], R20 ;  /* 0x0005401401007387 */ /* 0x000fe80000100a00 */
[----:B------:R0:W-:Y:S04]  /*200b0*/  STL.64 [R1+0x548], R22 ;  /* 0x0005481601007387 */ /* 0x0001e80000100a00 */
[----:B0-----:R-:W4:Y:S04]  /*200c0*/  LDL.64 R22, [R1+0x48] ;  /* 0x0000480001167983 */ /* 0x001f280000100a00 */
[----:B----4-:R0:W-:Y:S04]  /*200d0*/  STL.64 [R1+0x19c8], R22 ;  /* 0x0019c81601007387 */ /* 0x0101e80000100a00 */
[----:B------:R1:W-:Y:S04]  /*200e0*/  STL.64 [R1+0x1980], R10 ;  /* 0x0019800a01007387 */ /* 0x0003e80000100a00 */
[----:B------:R-:W4:Y:S04]  /*200f0*/  LDL.LU R20, [R1+0x510] ;  /* 0x0005100001147983 */ /* 0x000f280000300800 */
[----:B------:R-:W4:Y:S04]  /*20100*/  LDL.LU R21, [R1+0x514] ;  /* 0x0005140001157983 */ /* 0x000f280000300800 */
[----:B0-----:R-:W2:Y:S04]  /*20110*/  LDL.LU R22, [R1+0x518] ;  /* 0x0005180001167983 */ /* 0x001ea80000300800 */
[----:B------:R-:W2:Y:S01]  /*20120*/  LDL.LU R23, [R1+0x51c] ;  /* 0x00051c0001177983 */ /* 0x000ea20000300800 */
[----:B-1----:R-:W-:-:S02]  /*20130*/  IMAD.MOV.U32 R10, RZ, RZ, R5 ;  /* 0x000000ffff0a7224 */ /* 0x002fc400078e0005 */
[----:B------:R-:W-:Y:S01]  /*20140*/  IMAD.MOV.U32 R11, RZ, RZ, R4 ;  /* 0x000000ffff0b7224 */ /* 0x000fe200078e0004 */
[----:B--2---:R-:W-:Y:S04]  /*20150*/  STL.64 [R1+0x19e0], R22 ;  /* 0x0019e01601007387 */ /* 0x004fe80000100a00 */
[----:B----4-:R0:W-:Y:S04]  /*20160*/  STL.64 [R1+0x19d8], R20 ;  /* 0x0019d81401007387 */ /* 0x0101e80000100a00 */
[----:B0-----:R-:W3:Y:S04]  /*20170*/  LDL.LU R20, [R1+0x520] ;  /* 0x0005200001147983 */ /* 0x001ee80000300800 */
[----:B------:R-:W3:Y:S04]  /*20180*/  LDL.LU R21, [R1+0x524] ;  /* 0x0005240001157983 */ /* 0x000ee80000300800 */
[----:B------:R-:W3:Y:S04]  /*20190*/  LDL.LU R22, [R1+0x528] ;  /* 0x0005280001167983 */ /* 0x000ee80000300800 */
[----:B------:R-:W3:Y:S04]  /*201a0*/  LDL.LU R23, [R1+0x52c] ;  /* 0x00052c0001177983 */ /* 0x000ee80000300800 */
[----:B------:R0:W-:Y:S04]  /*201b0*/  STL.64 [R1+0x1998], R10 ;  /* 0x0019980a01007387 */ /* 0x0001e80000100a00 */
[----:B------:R-:W2:Y:S04]  /*201c0*/  LDL.LU R8, [R1+0x390] ;  /* 0x0003900001087983 */ /* 0x000ea80000300800 */
[----:B------:R-:W2:Y:S04]  /*201d0*/  LDL.LU R9, [R1+0x394] ;  /* 0x0003940001097983 */ /* 0x000ea80000300800 */
[----:B0-----:R-:W2:Y:S04]  /*201e0*/  LDL.LU R10, [R1+0x398] ;  /* 0x00039800010a7983 */ /* 0x001ea80000300800 */
[----:B------:R-:W2:Y:S02]  /*201f0*/  LDL.LU R11, [R1+0x39c] ;  /* 0x00039c00010b7983 */ /* 0x000ea40000300800 */
[----:B--2---:R-:W-:Y:S02]  /*20200*/  HMMA.16816.F32.BF16 R16, R16, R26, R8 ;  /* 0x0000001a1010723c */ /* 0x004fe40000041808 */
[----:B------:R-:W2:-:S15]  /*20210*/  LDL.LU R8, [R1+0x4e0] ;  /* 0x0004e00001087983 */ /* 0x000e9e0000300800 */
[----:B------:R-:W-:Y:S02]  /*20220*/  NOP ;  /* 0x0000000000007918 */ /* 0x000fe40000000000 */
[----:B------:R-:W-:Y:S04]  /*20230*/  STL.64 [R1+0x390], R16 ;  /* 0x0003901001007387 */ /* 0x000fe80000100a00 */
[----:B------:R-:W-:Y:S04]  /*20240*/  STL.64 [R1+0x398], R18 ;  /* 0x0003981201007387 */ /* 0x000fe80000100a00 */
        /* <DEDUP_REMOVED lines=9> */
[----:B------:R-:W-:-:S02]  /*202e0*/  IMAD.MOV.U32 R6, RZ, RZ, R3 ;  /* 0x000000ffff067224 */ /* 0x000fc400078e0003 */
[----:B------:R-:W-:Y:S01]  /*202f0*/  IMAD.MOV.U32 R7, RZ, RZ, R2 ;  /* 0x000000ffff077224 */ /* 0x000fe200078e0002 */
[----:B----4-:R-:W-:Y:S04]  /*20300*/  STL.64 [R1+0x19c0], R10 ;  /* 0x0019c00a01007387 */ /* 0x010fe80000100a00 */
[----:B--2---:R0:W-:Y:S04]  /*20310*/  STL.64 [R1+0x19b8], R8 ;  /* 0x0019b80801007387 */ /* 0x0041e80000100a00 */
[----:B0-----:R-:W2:Y:S04]  /*20320*/  LDL.LU R8, [R1+0x500] ;  /* 0x0005000001087983 */ /* 0x001ea80000300800 */
[----:B------:R-:W2:Y:S04]  /*20330*/  LDL.LU R9, [R1+0x504] ;  /* 0x0005040001097983 */ /* 0x000ea80000300800 */
[----:B------:R-:W2:Y:S04]  /*20340*/  LDL.LU R10, [R1+0x508] ;  /* 0x00050800010a7983 */ /* 0x000ea80000300800 */
[----:B------:R-:W2:Y:S04]  /*20350*/  LDL.LU R11, [R1+0x50c] ;  /* 0x00050c00010b7983 */ /* 0x000ea80000300800 */
[----:B------:R0:W-:Y:S04]  /*20360*/  STL.64 [R1+0x1978], R26 ;  /* 0x0019781a01007387 */ /* 0x0001e80000100a00 */
[----:B------:R-:W4:Y:S04]  /*20370*/  LDL.LU R24, [R1+0x4c0] ;  /* 0x0004c00001187983 */ /* 0x000f280000300800 */
[----:B------:R-:W4:Y:S04]  /*20380*/  LDL.LU R25, [R1+0x4c4] ;  /* 0x0004c40001197983 */ /* 0x000f280000300800 */
[----:B0-----:R-:W2:Y:S04]  /*20390*/  LDL.LU R26, [R1+0x4c8] ;  /* 0x0004c800011a7983 */ /* 0x001ea80000300800 */
        /* <DEDUP_REMOVED lines=8> */
[----:B------:R-:W3:Y:S04]  /*20420*/  LDL.64 R18, [R1+0x28] ;  /* 0x0000280001127983 */ /* 0x000ee80000100a00 */
        /* <DEDUP_REMOVED lines=9> */
[----:B0-----:R-:W4:Y:S04]  /*204c0*/  LDL.LU.64 R22, [R1+0x19c8] ;  /* 0x0019c80001167983 */ /* 0x001f280000300a00 */
[----:B------:R0:W-:Y:S04]  /*204d0*/  STL.64 [R1+0x1940], R6 ;  /* 0x0019400601007387 */ /* 0x0001e80000100a00 */
[----:B0-----:R-:W2:Y:S01]  /*204e0*/  LDL.64 R6, [R1+0x68] ;  /* 0x0000680001067983 */ /* 0x001ea20000100a00 */
        /* <DEDUP_REMOVED lines=11> */
[----:B------:R-:W-:Y:S04]  /*205a0*/  STL.64 [R1+0x4f0], R8 ;  /* 0x0004f00801007387 */ /* 0x000fe80000100a00 */
[----:B------:R0:W-:Y:S04]  /*205b0*/  STL.64 [R1+0x4f8], R10 ;  /* 0x0004f80a01007387 */ /* 0x0001e80000100a00 */
[----:B0-----:R-:W3:Y:S04]  /*205c0*/  LDL.LU.64 R10, [R1+0x19a8] ;  /* 0x0019a800010a7983 */ /* 0x001ee80000300a00 */
[----:B------:R-:W3:Y:S04]  /*205d0*/  LDL.LU.64 R8, [R1+0x19a0] ;  /* 0x0019a00001087983 */ /* 0x000ee80000300a00 */
        /* <DEDUP_REMOVED lines=15> */
[----:B---3--:R-:W-:Y:S02]  /*206d0*/  HMMA.16816.F32.BF16 R8, R12, R10, R24 ;  /* 0x0000000a0c08723c */ /* 0x008fe40000041818 */
[----:B------:R-:W3:Y:S04]  /*206e0*/  LDL.LU.64 R26, [R1+0x1990] ;  /* 0x00199000011a7983 */ /* 0x000ee80000300a00 */
[----:B------:R-:W3:-:S13]  /*206f0*/  LDL.LU.64 R24, [R1+0x1988] ;  /* 0x0019880001187983 */ /* 0x000eda0000300a00 */
[----:B------:R-:W-:Y:S04]  /*20700*/  STL.64 [R1+0x4d0], R8 ;  /* 0x0004d00801007387 */ /* 0x000fe80000100a00 */
[----:B------:R0:W-:Y:S04]  /*20710*/  STL.64 [R1+0x4d8], R10 ;  /* 0x0004d80a01007387 */ /* 0x0001e80000100a00 */
[----:B0-----:R-:W3:Y:S02]  /*20720*/  LDL.LU.64 R10, [R1+0x1980] ;  /* 0x00198000010a7983 */ /* 0x001ee40000300a00 */
[----:B---3--:R-:W-:Y:S02]  /*20730*/  HMMA.16816.F32.BF16 R8, R12, R10, R24 ;  /* 0x0000000a0c08723c */ /* 0x008fe40000041818 */
[----:B------:R-:W3:-:S15]  /*20740*/  LDL.LU.64 R26, [R1+0x1978] ;  /* 0x00197800011a7983 */ /* 0x000ede0000300a00 */
[----:B------:R-:W-:Y:S02]  /*20750*/  NOP ;  /* 0x0000000000007918 */ /* 0x000fe40000000000 */
[----:B------:R-:W-:Y:S04]  /*20760*/  STL.64 [R1+0x4c0], R8 ;  /* 0x0004c00801007387 */ /* 0x000fe80000100a00 */
[----:B------:R0:W-:Y:S04]  /*20770*/  STL.64 [R1+0x4c8], R10 ;  /* 0x0004c80a01007387 */ /* 0x0001e80000100a00 */
[----:B0-----:R-:W3:Y:S04]  /*20780*/  LDL.LU.64 R10, [R1+0x1970] ;  /* 0x00197000010a7983 */ /* 0x001ee80000300a00 */
[----:B------:R-:W3:Y:S02]  /*20790*/  LDL.LU.64 R8, [R1+0x1968] ;  /* 0x0019680001087983 */ /* 0x000ee40000300a00 */
[----:B---3--:R-:W-:Y:S02]  /*207a0*/  HMMA.16816.F32.BF16 R12, R12, R26, R8 ;  /* 0x0000001a0c0c723c */ /* 0x008fe40000041808 */
[----:B------:R-:W2:Y:S04]  /*207b0*/  LDL.LU.64 R10, [R1+0x1960] ;  /* 0x00196000010a7983 */ /* 0x000ea80000300a00 */
[----:B------:R-:W2:Y:S04]  /*207c0*/  LDL.LU.64 R8, [R1+0x1958] ;  /* 0x0019580001087983 */ /* 0x000ea80000300a00 */
[----:B------:R-:W-:Y:S09]  /*207d0*/  STL.64 [R1+0x18f0], R26 ;  /* 0x0018f01a01007387 */ /* 0x000ff20000100a00 */
[----:B------:R-:W-:Y:S04]  /*207e0*/  STL.64 [R1+0x370], R12 ;  /* 0x0003700c01007387 */ /* 0x000fe80000100a00 */
[----:B------:R0:W-:Y:S04]  /*207f0*/  STL.64 [R1+0x378], R14 ;  /* 0x0003780e01007387 */ /* 0x0001e80000100a00 */
[----:B0-----:R-:W3:Y:S01]  /*20800*/  LDL.64 R14, [R1+0x18] ;  /* 0x00001800010e7983 */ /* 0x001ee20000100a00 */
[----:B------:R-:W-:-:S02]  /*20810*/  IMAD.MOV.U32 R26, RZ, RZ, R3 ;  /* 0x000000ffff1a7224 */ /* 0x000fc400078e0003 */
[----:B------:R-:W-:Y:S02]  /*20820*/  IMAD.MOV.U32 R27, RZ, RZ, R2 ;  /* 0x000000ffff1b7224 */ /* 0x000fe400078e0002 */
[----:B------:R-:W-:Y:S02]  /*20830*/  IMAD.MOV.U32 R3, RZ, RZ, R6 ;  /* 0x000000ffff037224 */ /* 0x000fe400078e0006 */
[----:B------:R-:W-:Y:S01]  /*20840*/  IMAD.MOV.U32 R2, RZ, RZ, R7 ;  /* 0x000000ffff027224 */ /* 0x000fe200078e0007 */
[C---:B--2---:R-:W-:Y:S01]  /*20850*/  HMMA.16816.F32.BF16 R20, R8.reuse, R6, R20 ;  /* 0x000000060814723c */ /* 0x044fe20000041814 */
[----:B---3--:R0:W-:Y:S04]  /*20860*/  STL.64 [R1+0x1910], R14 ;  /* 0x0019100e01007387 */ /* 0x0081e80000100a00 */
[----:B------:R-:W2:Y:S04]  /*20870*/  LDL.LU R12, [R1+0x320] ;  /* 0x00032000010c7983 */ /* 0x000ea80000300800 */
[----:B------:R-:W2:Y:S04]  /*20880*/  LDL.LU R13, [R1+0x324] ;  /* 0x00032400010d7983 */ /* 0x000ea80000300800 */
[----:B0-----:R-:W2:Y:S04]  /*20890*/  LDL.LU R14, [R1+0x328] ;  /* 0x00032800010e7983 */ /* 0x001ea80000300800 */
[----:B------:R-:W2:Y:S04]  /*208a0*/  LDL.LU R15, [R1+0x32c] ;  /* 0x00032c00010f7983 */ /* 0x000ea80000300800 */
[----:B------:R-:W-:Y:S04]  /*208b0*/  STL.64 [R1+0x360], R20 ;  /* 0x0003601401007387 */ /* 0x000fe80000100a00 */
[----:B------:R0:W-:Y:S04]  /*208c0*/  STL.64 [R1+0x368], R22 ;  /* 0x0003681601007387 */ /* 0x0001e80000100a00 */
[----:B0-----:R-:W3:Y:S04]  /*208d0*/  LDL.LU.64 R22, [R1+0x1950] ;  /* 0x0019500001167983 */ /* 0x001ee80000300a00 */
[----:B------:R-:W3:Y:S04]  /*208e0*/  LDL.LU.64 R20, [R1+0x1948] ;  /* 0x0019480001147983 */ /* 0x000ee80000300a00 */
[----:B------:R-:W3:Y:S02]  /*208f0*/  LDL.LU.64 R6, [R1+0x1940] ;  /* 0x0019400001067983 */ /* 0x000ee40000300a00 */
[----:B---3--:R-:W-:Y:S02]  /*20900*/  HMMA.16816.F32.BF16 R4, R8, R6, R20 ;  /* 0x000000060804723c */ /* 0x008fe40000041814 */
[----:B------:R-:W3:-:S15]  /*20910*/  LDL.LU.64 R22, [R1+0x1938] ;  /* 0x0019380001167983 */ /* 0x000ede0000300a00 */
[----:B------:R-:W-:Y:S02]  /*20920*/  NOP ;  /* 0x0000000000007918 */ /* 0x000fe40000000000 */
[----:B------:R-:W-:Y:S04]  /*20930*/  STL.64 [R1+0x350], R4 ;  /* 0x0003500401007387 */ /* 0x000fe80000100a00 */
[----:B------:R0:W-:Y:S04]  /*20940*/  STL.64 [R1+0x358], R6 ;  /* 0x0003580601007387 */ /* 0x0001e80000100a00 */
[----:B0-----:R-:W4:Y:S04]  /*20950*/  LDL.LU.64 R6, [R1+0x1930] ;  /* 0x0019300001067983 */ /* 0x001f280000300a00 */
[----:B------:R-:W4:Y:S02]  /*20960*/  LDL.LU.64 R4, [R1+0x1928] ;  /* 0x0019280001047983 */ /* 0x000f240000300a00 */
[----:B----4-:R-:W-:Y:S02]  /*20970*/  HMMA.16816.F32.BF16 R24, R8, R26, R4 ;  /* 0x0000001a0818723c */ /* 0x010fe40000041804 */
[----:B------:R-:W3:Y:S04]  /*20980*/  LDL.LU.64 R6, [R1+0x1920] ;  /* 0x0019200001067983 */ /* 0x000ee80000300a00 */
[----:B------:R-:W3:-:S13]  /*20990*/  LDL.LU.64 R4, [R1+0x1918] ;  /* 0x0019180001047983 */ /* 0x000eda0000300a00 */
[----:B------:R-:W-:Y:S04]  /*209a0*/  STL.64 [R1+0x340], R24 ;  /* 0x0003401801007387 */ /* 0x000fe80000100a00 */
[----:B------:R0:W-:Y:S04]  /*209b0*/  STL.64 [R1+0x348], R26 ;  /* 0x0003481a01007387 */ /* 0x0001e80000100a00 */
[----:B0-----:R-:W4:Y:S01]  /*209c0*/  LDL.64 R26, [R1+0x8] ;  /* 0x00000800011a7983 */ /* 0x001f220000100a00 */
[----:B---3--:R-:W-:Y:S03]  /*209d0*/  HMMA.16816.F32.BF16 R4, R8, R22, R4 ;  /* 0x000000160804723c */ /* 0x008fe60000041804 */
[----:B----4-:R-:W-:-:S15]  /*209e0*/  STL.64 [R1+0x1908], R26 ;  /* 0x0019081a01007387 */ /* 0x010fde0000100a00 */
[----:B------:R-:W-:Y:S01]  /*209f0*/  NOP ;  /* 0x0000000000007918 */ /* 0x000fe20000000000 */
[----:B------:R0:W-:Y:S04]  /*20a00*/  STL.64 [R1+0x330], R4 ;  /* 0x0003300401007387 */ /* 0x0001e80000100a00 */
[----:B------:R1:W-:Y:S04]  /*20a10*/  STL.64 [R1+0x338], R6 ;  /* 0x0003380601007387 */ /* 0x0003e80000100a00 */
[----:B0-----:R-:W3:Y:S04]  /*20a20*/  LDL.LU R4, [R1+0x190] ;  /* 0x0001900001047983 */ /* 0x001ee80000300800 */
[----:B------:R-:W3:Y:S04]  /*20a30*/  LDL.LU R5, [R1+0x194] ;  /* 0x0001940001057983 */ /* 0x000ee80000300800 */
[----:B-1----:R-:W4:Y:S04]  /*20a40*/  LDL.LU R6, [R1+0x198] ;  /* 0x0001980001067983 */ /* 0x002f280000300800 */
[----:B------:R-:W4:Y:S04]  /*20a50*/  LDL.LU R7, [R1+0x19c] ;  /* 0x00019c0001077983 */ /* 0x000f280000300800 */
[----:B------:R-:W2:Y:S04]  /*20a60*/  LDL.LU R24, [R1+0x310] ;  /* 0x0003100001187983 */ /* 0x000ea80000300800 */
[----:B------:R-:W2:Y:S04]  /*20a70*/  LDL.LU R25, [R1+0x314] ;  /* 0x0003140001197983 */ /* 0x000ea80000300800 */
[----:B------:R-:W2:Y:S04]  /*20a80*/  LDL.LU R26, [R1+0x318] ;  /* 0x00031800011a7983 */ /* 0x000ea80000300800 */
[----:B------:R-:W2:Y:S04]  /*20a90*/  LDL.LU R27, [R1+0x31c] ;  /* 0x00031c00011b7983 */ /* 0x000ea80000300800 */
[----:B----4-:R-:W-:Y:S04]  /*20aa0*/  STL.64 [R1+0x1900], R6 ;  /* 0x0019000601007387 */ /* 0x010fe80000100a00 */
[----:B---3--:R0:W-:Y:S04]  /*20ab0*/  STL.64 [R1+0x18f8], R4 ;  /* 0x0018f80401007387 */ /* 0x0081e80000100a00 */
[----:B0-----:R-:W3:Y:S04]  /*20ac0*/  LDL.LU R4, [R1+0x300] ;  /* 0x0003000001047983 */ /* 0x001ee80000300800 */
[----:B------:R-:W3:Y:S04]  /*20ad0*/  LDL.LU R5, [R1+0x304] ;  /* 0x0003040001057983 */ /* 0x000ee80000300800 */
[----:B------:R-:W3:Y:S04]  /*20ae0*/  LDL.LU R6, [R1+0x308] ;  /* 0x0003080001067983 */ /* 0x000ee80000300800 */
[----:B------:R-:W3:Y:S04]  /*20af0*/  LDL.LU R7, [R1+0x30c] ;  /* 0x00030c0001077983 */ /* 0x000ee80000300800 */
[----:B------:R0:W-:Y:S04]  /*20b00*/  STL.64 [R1+0x18a0], R22 ;  /* 0x0018a01601007387 */ /* 0x0001e80000100a00 */
[----:B0-----:R-:W4:Y:S01]  /*20b10*/  LDL.64 R22, [R1+0x48] ;  /* 0x0000480001167983 */ /* 0x001f220000100a00 */
[C---:B--2---:R-:W-:Y:S03]  /*20b20*/  HMMA.16816.F32.BF16 R12, R8.reuse, R18, R12 ;  /* 0x00000012080c723c */ /* 0x044fe6000004180c */
[----:B----4-:R0:W-:Y:S04]  /*20b30*/  STL.64 [R1+0x18b0], R22 ;  /* 0x0018b01601007387 */ /* 0x0101e80000100a00 */
[----:B0-----:R-:W2:Y:S04]  /*20b40*/  LDL.64 R22, [R1+0x58] ;  /* 0x0000580001167983 */ /* 0x001ea80000100a00 */
[----:B--2---:R-:W-:Y:S08]  /*20b50*/  STL.64 [R1+0x18c8], R22 ;  /* 0x0018c81601007387 */ /* 0x004ff00000100a00 */
[----:B------:R-:W-:Y:S04]  /*20b60*/  STL.64 [R1+0x320], R12 ;  /* 0x0003200c01007387 */ /* 0x000fe80000100a00 */
[----:B------:R0:W-:Y:S04]  /*20b70*/  STL.64 [R1+0x328], R14 ;  /* 0x0003280e01007387 */ /* 0x0001e80000100a00 */
[----:B0-----:R-:W2:Y:S04]  /*20b80*/  LDL.LU.64 R14, [R1+0x1910] ;  /* 0x00191000010e7983 */ /* 0x001ea80000300a00 */
[----:B------:R0:W-:Y:S04]  /*20b90*/  STL.64 [R1+0x18a8], R18 ;  /* 0x0018a81201007387 */ /* 0x0001e80000100a00 */
[----:B------:R-:W4:Y:S04]  /*20ba0*/  LDL.LU R16, [R1+0x160] ;  /* 0x0001600001107983 */ /* 0x000f280000300800 */
[----:B------:R-:W4:Y:S04]  /*20bb0*/  LDL.LU R17, [R1+0x164] ;  /* 0x0001640001117983 */ /* 0x000f280000300800 */
[----:B0-----:R-:W2:Y:S04]  /*20bc0*/  LDL.LU R18, [R1+0x168] ;  /* 0x0001680001127983 */ /* 0x001ea80000300800 */
[----:B------:R-:W2:Y:S04]  /*20bd0*/  LDL.LU R19, [R1+0x16c] ;  /* 0x00016c0001137983 */ /* 0x000ea80000300800 */
[----:B--2---:R-:W-:Y:S04]  /*20be0*/  STL.64 [R1+0x18c0], R18 ;  /* 0x0018c01201007387 */ /* 0x004fe80000100a00 */
[----:B----4-:R0:W-:Y:S04]  /*20bf0*/  STL.64 [R1+0x18b8], R16 ;  /* 0x0018b81001007387 */ /* 0x0101e80000100a00 */
[----:B0-----:R-:W2:Y:S04]  /*20c00*/  LDL.LU R16, [R1+0x170] ;  /* 0x0001700001107983 */ /* 0x001ea80000300800 */
[----:B------:R-:W2:Y:S04]  /*20c10*/  LDL.LU R17, [R1+0x174] ;  /* 0x0001740001117983 */ /* 0x000ea80000300800 */
[----:B------:R-:W4:Y:S04]  /*20c20*/  LDL.LU R18, [R1+0x178] ;  /* 0x0001780001127983 */ /* 0x000f280000300800 */
[----:B------:R-:W4:Y:S01]  /*20c30*/  LDL.LU R19, [R1+0x17c] ;  /* 0x00017c0001137983 */ /* 0x000f220000300800 */
[C---:B------:R-:W-:Y:S03]  /*20c40*/  HMMA.16816.F32.BF16 R24, R8.reuse, R14, R24 ;  /* 0x0000000e0818723c */ /* 0x040fe60000041818 */
        /* <DEDUP_REMOVED lines=17> */
[----:B------:R-:W3:Y:S04]  /*20d60*/  LDL.LU.64 R26, [R1+0x18f0] ;  /* 0x0018f000011a7983 */ /* 0x000ee80000300a00 */
[----:B------:R-:W-:Y:S04]  /*20d70*/  STL.64 [R1+0x1898], R14 ;  /* 0x0018980e01007387 */ /* 0x000fe80000100a00 */
[----:B------:R0:W-:Y:S04]  /*20d80*/  STL.64 [R1+0x1890], R12 ;  /* 0x0018900c01007387 */ /* 0x0001e80000100a00 */
[----:B0-----:R-:W4:Y:S04]  /*20d90*/  LDL.LU R12, [R1+0x2f0] ;  /* 0x0002f000010c7983 */ /* 0x001f280000300800 */
[----:B------:R-:W4:Y:S04]  /*20da0*/  LDL.LU R13, [R1+0x2f4] ;  /* 0x0002f400010d7983 */ /* 0x000f280000300800 */
[----:B------:R-:W4:Y:S04]  /*20db0*/  LDL.LU R14, [R1+0x2f8] ;  /* 0x0002f800010e7983 */ /* 0x000f280000300800 */
[----:B------:R-:W4:Y:S01]  /*20dc0*/  LDL.LU R15, [R1+0x2fc] ;  /* 0x0002fc00010f7983 */ /* 0x000f220000300800 */
[----:B---3--:R-:W-:Y:S03]  /*20dd0*/  HMMA.16816.F32.BF16 R8, R8, R26, R4 ;  /* 0x0000001a0808723c */ /* 0x008fe60000041804 */
[----:B------:R-:W2:Y:S04]  /*20de0*/  LDL.LU.64 R6, [R1+0x18e8] ;  /* 0x0018e80001067983 */ /* 0x000ea80000300a00 */
[----:B------:R-:W2:Y:S01]  /*20df0*/  LDL.LU.64 R4, [R1+0x18e0] ;  /* 0x0018e00001047983 */ /* 0x000ea20000300a00 */
[----:B------:R-:W-:-:S02]  /*20e00*/  IMAD.MOV.U32 R22, RZ, RZ, R3 ;  /* 0x000000ffff167224 */ /* 0x000fc400078e0003 */
[----:B------:R-:W-:-:S09]  /*20e10*/  IMAD.MOV.U32 R23, RZ, RZ, R2 ;  /* 0x000000ffff177224 */ /* 0x000fd200078e0002 */
        /* <DEDUP_REMOVED lines=27> */
[----:B0-----:R-:W4:Y:S04]  /*20fd0*/  LDL.LU.64 R18, [R1+0x18a8] ;  /* 0x0018a80001127983 */ /* 0x001f280000300a00 */
[----:B------:R-:W3:Y:S04]  /*20fe0*/  LDL.LU.64 R22, [R1+0x18a0] ;  /* 0x0018a00001167983 */ /* 0x000ee80000300a00 */
[----:B------:R-:W-:Y:S04]  /*20ff0*/  STL.64 [R1+0x1878], R26 ;  /* 0x0018781a01007387 */ /* 0x000fe80000100a00 */
        /* <DEDUP_REMOVED lines=8> */
[----:B------:R-:W0:Y:S03]  /*21080*/  LDSM.16.MT88.4 R16, [R0+UR5+0x4200] ;  /* 0x004200050010783b */ /* 0x000e260008004200 */
[C---:B---3--:R-:W-:Y:S01]  /*21090*/  HMMA.16816.F32.BF16 R8, R4.reuse, R22, R8 ;  /* 0x000000160408723c */ /* 0x048fe20000041808 */
[----:B--2---:R-:W-:Y:S04]  /*210a0*/  STL.64 [R1+0x1888], R26 ;  /* 0x0018881a01007387 */ /* 0x004fe80000100a00 */
[----:B------:R1:W-:Y:S04]  /*210b0*/  STL.64 [R1+0x1880], R24 ;  /* 0x0018801801007387 */ /* 0x0003e80000100a00 */
[----:B-1----:R-:W2:Y:S04]  /*210c0*/  LDL.LU R24, [R1+0x4a0] ;  /* 0x0004a00001187983 */ /* 0x002ea80000300800 */
[----:B------:R-:W2:Y:S04]  /*210d0*/  LDL.LU R25, [R1+0x4a4] ;  /* 0x0004a40001197983 */ /* 0x000ea80000300800 */
[----:B------:R-:W2:Y:S04]  /*210e0*/  LDL.LU R26, [R1+0x4a8] ;  /* 0x0004a800011a7983 */ /* 0x000ea80000300800 */
[----:B------:R-:W2:Y:S04]  /*210f0*/  LDL.LU R27, [R1+0x4ac] ;  /* 0x0004ac00011b7983 */ /* 0x000ea80000300800 */
[----:B------:R-:W-:Y:S04]  /*21100*/  STL.64 [R1+0x150], R8 ;  /* 0x0001500801007387 */ /* 0x000fe80000100a00 */
[----:B------:R-:W-:Y:S04]  /*21110*/  STL.64 [R1+0x158], R10 ;  /* 0x0001580a01007387 */ /* 0x000fe80000100a00 */
[----:B------:R-:W-:Y:S04]  /*21120*/  STL.64 [R1+0x2f0], R12 ;  /* 0x0002f00c01007387 */ /* 0x000fe80000100a00 */
[----:B------:R1:W-:Y:S04]  /*21130*/  STL.64 [R1+0x2f8], R14 ;  /* 0x0002f80e01007387 */ /* 0x0003e80000100a00 */
[----:B-1----:R-:W2:Y:S04]  /*21140*/  LDL.LU.64 R14, [R1+0x1898] ;  /* 0x00189800010e7983 */ /* 0x002ea80000300a00 */
[----:B------:R-:W3:Y:S04]  /*21150*/  LDL.LU.64 R12, [R1+0x1890] ;  /* 0x00189000010c7983 */ /* 0x000ee80000300a00 */
[----:B0-----:R-:W-:Y:S04]  /*21160*/  STL.64 [R1+0x17d8], R18 ;  /* 0x0017d81201007387 */ /* 0x001fe80000100a00 */
[----:B------:R0:W-:Y:S04]  /*21170*/  STL.64 [R1+0x17d0], R16 ;  /* 0x0017d01001007387 */ /* 0x0001e80000100a00 */
[----:B0-----:R-:W4:Y:S04]  /*21180*/  LDL.LU R16, [R1+0x650] ;  /* 0x0006500001107983 */ /* 0x001f280000300800 */
[----:B------:R-:W4:Y:S04]  /*21190*/  LDL.LU R17, [R1+0x654] ;  /* 0x0006540001117983 */ /* 0x000f280000300800 */
[----:B------:R-:W3:Y:S04]  /*211a0*/  LDL.LU R18, [R1+0x658] ;  /* 0x0006580001127983 */ /* 0x000ee80000300800 */
[----:B------:R-:W3:Y:S01]  /*211b0*/  LDL.LU R19, [R1+0x65c] ;  /* 0x00065c0001137983 */ /* 0x000ee20000300800 */
[----:B--2---:R-:W-:Y:S03]  /*211c0*/  HMMA.16816.F32.BF16 R24, R4, R14, R24 ;  /* 0x0000000e0418723c */ /* 0x004fe60000041818 */
[----:B---3--:R-:W-:Y:S04]  /*211d0*/  STL.64 [R1+0x17e8], R18 ;  /* 0x0017e81201007387 */ /* 0x008fe80000100a00 */
[----:B----4-:R-:W-:-:S12]  /*211e0*/  STL.64 [R1+0x17e0], R16 ;  /* 0x0017e01001007387 */ /* 0x010fd80000100a00 */
[----:B------:R-:W-:Y:S04]  /*211f0*/  STL.64 [R1+0x4a0], R24 ;  /* 0x0004a01801007387 */ /* 0x000fe80000100a00 */
[----:B------:R0:W-:Y:S04]  /*21200*/  STL.64 [R1+0x4a8], R26 ;  /* 0x0004a81a01007387 */ /* 0x0001e80000100a00 */
[----:B0-----:R-:W2:Y:S04]  /*21210*/  LDL.LU.64 R26, [R1+0x1888] ;  /* 0x00188800011a7983 */ /* 0x001ea80000300a00 */
[----:B------:R-:W2:Y:S01]  /*21220*/  LDL.LU.64 R24, [R1+0x1880] ;  /* 0x0018800001187983 */ /* 0x000ea20000300a00 */
[----:B------:R-:W-:-:S02]  /*21230*/  IMAD.MOV.U32 R18, RZ, RZ, R13 ;  /* 0x000000ffff127224 */ /* 0x000fc400078e000d */
[----:B------:R-:W-:Y:S02]  /*21240*/  IMAD.MOV.U32 R19, RZ, RZ, R12 ;  /* 0x000000ffff137224 */ /* 0x000fe400078e000c */
[----:B------:R-:W-:Y:S02]  /*21250*/  IMAD.MOV.U32 R11, RZ, RZ, R14 ;  /* 0x000000ffff0b7224 */ /* 0x000fe400078e000e */
[----:B------:R-:W-:Y:S02]  /*21260*/  IMAD.MOV.U32 R10, RZ, RZ, R15 ;  /* 0x000000ffff0a7224 */ /* 0x000fe400078e000f */
[----:B------:R-:W0:Y:S04]  /*21270*/  LDSM.16.MT88.4 R12, [R0+UR5+0x4280] ;  /* 0x00428005000c783b */ /* 0x000e280008004200 */
[----:B0-----:R0:W-:Y:S04]  /*21280*/  STL.64 [R1+0x1788], R14 ;  /* 0x0017880e01007387 */ /* 0x0011e80000100a00 */
[----:B------:R-:W-:Y:S04]  /*21290*/  STL.64 [R1+0x1780], R12 ;  /* 0x0017800c01007387 */ /* 0x000fe80000100a00 */
[----:B0-----:R-:W3:Y:S01]  /*212a0*/  LDL.64 R14, [R1+0x68] ;  /* 0x00006800010e7983 */ /* 0x001ee20000100a00 */
[----:B--2---:R-:W-:-:S15]  /*212b0*/  HMMA.16816.F32.BF16 R24, R4, R18, R24 ;  /* 0x000000120418723c */ /* 0x004fde0000041818 */
[----:B------:R-:W-:-:S04]  /*212c0*/  NOP ;  /* 0x0000000000007918 */ /* 0x000fc80000000000 */
[----:B------:R-:W-:Y:S04]  /*212d0*/  STL.64 [R1+0x670], R24 ;  /* 0x0006701801007387 */ /* 0x000fe80000100a00 */
[----:B------:R0:W-:Y:S04]  /*212e0*/  STL.64 [R1+0x678], R26 ;  /* 0x0006781a01007387 */ /* 0x0001e80000100a00 */
[----:B0-----:R-:W2:Y:S04]  /*212f0*/  LDL.LU.64 R26, [R1+0x1878] ;  /* 0x00187800011a7983 */ /* 0x001ea80000300a00 */
[----:B------:R-:W4:Y:S04]  /*21300*/  LDL.LU.64 R24, [R1+0x1870] ;  /* 0x0018700001187983 */ /* 0x000f280000300a00 */
[----:B------:R0:W-:Y:S02]  /*21310*/  STL.64 [R1+0x17f8], R18 ;  /* 0x0017f81201007387 */ /* 0x0001e40000100a00 */
[----:B0-----:R-:W-:-:S02]  /*21320*/  IMAD.MOV.U32 R18, RZ, RZ, R11 ;  /* 0x000000ffff127224 */ /* 0x001fc400078e000b */
[----:B------:R-:W-:-:S05]  /*21330*/  IMAD.MOV.U32 R19, RZ, RZ, R10 ;  /* 0x000000ffff137224 */ /* 0x000fca00078e000a */
[----:B------:R0:W-:Y:S04]  /*21340*/  STL.64 [R1+0x1810], R18 ;  /* 0x0018101201007387 */ /* 0x0001e80000100a00 */
[----:B------:R-:W2:Y:S04]  /*21350*/  LDL.LU R16, [R1+0x7b0] ;  /* 0x0007b00001107983 */ /* 0x000ea80000300800 */
[----:B------:R-:W2:Y:S04]  /*21360*/  LDL.LU R17, [R1+0x7b4] ;  /* 0x0007b40001117983 */ /* 0x000ea80000300800 */
[----:B0-----:R-:W2:Y:S04]  /*21370*/  LDL.LU R18, [R1+0x7b8] ;  /* 0x0007b80001127983 */ /* 0x001ea80000300800 */
[----:B------:R-:W2:Y:S01]  /*21380*/  LDL.LU R19, [R1+0x7bc] ;  /* 0x0007bc0001137983 */ /* 0x000ea20000300800 */
[----:B------:R-:W-:-:S02]  /*21390*/  IMAD.MOV.U32 R9, RZ, RZ, R22 ;  /* 0x000000ffff097224 */ /* 0x000fc400078e0016 */
[----:B------:R-:W-:Y:S02]  /*213a0*/  IMAD.MOV.U32 R8, RZ, RZ, R23 ;  /* 0x000000ffff087224 */ /* 0x000fe400078e0017 */
[----:B------:R-:W-:Y:S04]  /*213b0*/  LDSM.16.MT88.4 R20, [R0+UR5+0x4180] ;  /* 0x004180050014783b */ /* 0x000fe80008004200 */
[----:B--2---:R0:W-:Y:S04]  /*213c0*/  STL.64 [R1+0x1820], R18 ;  /* 0x0018201201007387 */ /* 0x0041e80000100a00 */
[----:B------:R1:W-:Y:S01]  /*213d0*/  STL.64 [R1+0x1818], R16 ;  /* 0x0018181001007387 */ /* 0x0003e20000100a00 */
[----:B0-----:R-:W-:-:S02]  /*213e0*/  IMAD.MOV.U32 R18, RZ, RZ, R9 ;  /* 0x000000ffff127224 */ /* 0x001fc400078e0009 */
[----:B------:R-:W-:Y:S02]  /*213f0*/  IMAD.MOV.U32 R19, RZ, RZ, R8 ;  /* 0x000000ffff137224 */ /* 0x000fe400078e0008 */
[----:B------:R-:W0:Y:S04]  /*21400*/  LDSM.16.MT88.4 R8, [R0+UR5+0x4300] ;  /* 0x004300050008783b */ /* 0x000e280008004200 */
[----:B------:R2:W-:Y:S04]  /*21410*/  STL.64 [R1+0x1838], R18 ;  /* 0x0018381201007387 */ /* 0x0005e80000100a00 */
[----:B-1----:R-:W3:Y:S04]  /*21420*/  LDL.LU R16, [R1+0x660] ;  /* 0x0006600001107983 */ /* 0x002ee80000300800 */
[----:B------:R-:W3:Y:S04]  /*21430*/  LDL.LU R17, [R1+0x664] ;  /* 0x0006640001117983 */ /* 0x000ee80000300800 */
[----:B--2---:R-:W3:Y:S04]  /*21440*/  LDL.LU R18, [R1+0x668] ;  /* 0x0006680001127983 */ /* 0x004ee80000300800 */
[----:B------:R-:W3:Y:S04]  /*21450*/  LDL.LU R19, [R1+0x66c] ;  /* 0x00066c0001137983 */ /* 0x000ee80000300800 */
[----:B0-----:R0:W-:Y:S04]  /*21460*/  STL.64 [R1+0x16f8], R10 ;  /* 0x0016f80a01007387 */ /* 0x0011e80000100a00 */
[----:B------:R1:W-:Y:S01]  /*21470*/  STL.64 [R1+0x16f0], R8 ;  /* 0x0016f00801007387 */ /* 0x0003e20000100a00 */
[----:B0-----:R-:W-:-:S02]  /*21480*/  IMAD.MOV.U32 R10, RZ, RZ, R2 ;  /* 0x000000ffff0a7224 */ /* 0x001fc400078e0002 */
[----:B------:R-:W-:Y:S01]  /*21490*/  IMAD.MOV.U32 R11, RZ, RZ, R3 ;  /* 0x000000ffff0b7224 */ /* 0x000fe200078e0003 */
[----:B------:R-:W2:Y:S01]  /*214a0*/  LDL.LU R2, [R1+0x1868] ;  /* 0x0018680001027983 */ /* 0x000ea20000300800 */
[----:B---3--:R-:W-:Y:S01]  /*214b0*/  HMMA.16816.F32.BF16 R4, R4, R26, R16 ;  /* 0x0000001a0404723c */ /* 0x008fe20000041810 */
[----:B----4-:R-:W-:Y:S02]  /*214c0*/  IMAD.MOV.U32 R18, RZ, RZ, R25 ;  /* 0x000000ffff127224 */ /* 0x010fe400078e0019 */
[----:B------:R-:W-:-:S15]  /*214d0*/  IMAD.MOV.U32 R19, RZ, RZ, R24 ;  /* 0x000000ffff137224 */ /* 0x000fde00078e0018 */
[----:B------:R-:W-:Y:S01]  /*214e0*/  NOP ;  /* 0x0000000000007918 */ /* 0x000fe20000000000 */
[----:B------:R-:W-:Y:S04]  /*214f0*/  STL.64 [R1+0x660], R4 ;  /* 0x0006600401007387 */ /* 0x000fe80000100a00 */
[----:B------:R-:W-:Y:S04]  /*21500*/  STL.64 [R1+0x668], R6 ;  /* 0x0006680601007387 */ /* 0x000fe80000100a00 */
[----:B------:R-:W3:Y:S04]  /*21510*/  LDL.LU R3, [R1+0x1864] ;  /* 0x0018640001037983 */ /* 0x000ee80000300800 */
[----:B------:R0:W-:Y:S04]  /*21520*/  STL.64 [R1+0x1858], R10 ;  /* 0x0018580a01007387 */ /* 0x0001e80000100a00 */
[----:B-1----:R-:W4:Y:S04]  /*21530*/  LDL.LU R8, [R1+0x7f0] ;  /* 0x0007f00001087983 */ /* 0x002f280000300800 */
[----:B------:R-:W4:Y:S04]  /*21540*/  LDL.LU R9, [R1+0x7f4] ;  /* 0x0007f40001097983 */ /* 0x000f280000300800 */
[----:B------:R-:W1:Y:S04]  /*21550*/  LDSM.16.MT88.4 R4, [R0+UR5+0x4380] ;  /* 0x004380050004783b */ /* 0x000e680008004200 */
[----:B0-----:R-:W4:Y:S04]  /*21560*/  LDL.LU R10, [R1+0x7f8] ;  /* 0x0007f800010a7983 */ /* 0x001f280000300800 */
[----:B------:R-:W4:Y:S04]  /*21570*/  LDL.LU R11, [R1+0x7fc] ;  /* 0x0007fc00010b7983 */ /* 0x000f280000300800 */
[----:B------:R0:W-:Y:S04]  /*21580*/  STL.64 [R1+0x1850], R18 ;  /* 0x0018501201007387 */ /* 0x0001e80000100a00 */
[----:B------:R-:W2:Y:S04]  /*21590*/  LDL.LU R16, [R1+0x7e0] ;  /* 0x0007e00001107983 */ /* 0x000ea80000300800 */
[----:B------:R-:W2:Y:S04]  /*215a0*/  LDL.LU R17, [R1+0x7e4] ;  /* 0x0007e40001117983 */ /* 0x000ea80000300800 */
[----:B0-----:R-:W2:Y:S04]  /*215b0*/  LDL.LU R18, [R1+0x7e8] ;  /* 0x0007e80001127983 */ /* 0x001ea80000300800 */
[----:B------:R-:W2:Y:S04]  /*215c0*/  LDL.LU R19, [R1+0x7ec] ;  /* 0x0007ec0001137983 */ /* 0x000ea80000300800 */
        /* <DEDUP_REMOVED lines=24> */
[----:B------:R-:W4:Y:S04]  /*21750*/  LDL.LU R0, [R1+0x1860] ;  /* 0x0018600001007983 */ /* 0x000f280000300800 */
[----:B-1----:R-:W-:Y:S04]  /*21760*/  STL.64 [R1+0x1678], R6 ;  /* 0x0016780601007387 */ /* 0x002fe80000100a00 */
[----:B------:R-:W-:Y:S04]  /*21770*/  STL.64 [R1+0x1670], R4 ;  /* 0x0016700401007387 */ /* 0x000fe80000100a00 */
[----:B------:R-:W-:Y:S04]  /*21780*/  STL.64 [R1+0x7f0], R8 ;  /* 0x0007f00801007387 */ /* 0x000fe80000100a00 */
[----:B------:R0:W-:Y:S04]  /*21790*/  STL.64 [R1+0x7f8], R10 ;  /* 0x0007f80a01007387 */ /* 0x0001e80000100a00 */
[----:B0-----:R-:W2:Y:S02]  /*217a0*/  LDL.LU.64 R10, [R1+0x1858] ;  /* 0x00185800010a7983 */ /* 0x001ea40000300a00 */
[----:B--2---:R-:W-:Y:S02]  /*217b0*/  HMMA.16816.F32.BF16 R8, R20, R10, R16 ;  /* 0x0000000a1408723c */ /* 0x004fe40000041810 */
[----:B------:R-:W2:-:S15]  /*217c0*/  LDL.LU.64 R18, [R1+0x1850] ;  /* 0x0018500001127983 */ /* 0x000e9e0000300a00 */
[----:B------:R-:W-:Y:S02]  /*217d0*/  NOP ;  /* 0x0000000000007918 */ /* 0x000fe40000000000 */
[----:B------:R0:W-:Y:S04]  /*217e0*/  STL.64 [R1+0x7e0], R8 ;  /* 0x0007e00801007387 */ /* 0x0001e80000100a00 */
[----:B------:R1:W-:Y:S04]  /*217f0*/  STL.64 [R1+0x7e8], R10 ;  /* 0x0007e80a01007387 */ /* 0x0003e80000100a00 */
[----:B0-----:R-:W3:Y:S04]  /*21800*/  LDL.LU R8, [R1+0x620] ;  /* 0x0006200001087983 */ /* 0x001ee80000300800 */
[----:B------:R-:W3:Y:S04]  /*21810*/  LDL.LU R9, [R1+0x624] ;  /* 0x0006240001097983 */ /* 0x000ee80000300800 */
[----:B-1----:R-:W3:Y:S04]  /*21820*/  LDL.LU R10, [R1+0x628] ;  /* 0x00062800010a7983 */ /* 0x002ee80000300800 */
[----:B------:R-:W3:Y:S01]  /*21830*/  LDL.LU R11, [R1+0x62c] ;  /* 0x00062c00010b7983 */ /* 0x000ee20000300800 */
[C---:B--2---:R-:W-:Y:S03]  /*21840*/  HMMA.16816.F32.BF16 R16, R20.reuse, R18, R24 ;  /* 0x000000121410723c */ /* 0x044fe60000041818 */
[----:B---3--:R0:W-:Y:S04]  /*21850*/  STL.64 [R1+0x17c8], R10 ;  /* 0x0017c80a01007387 */ /* 0x0081e80000100a00 */
[----:B------:R-:W-:Y:S04]  /*21860*/  STL.64 [R1+0x17c0], R8 ;  /* 0x0017c00801007387 */ /* 0x000fe80000100a00 */
[----:B0-----:R-:W2:Y:S04]  /*21870*/  LDL.64 R10, [R1+0x58] ;  /* 0x00005800010a7983 */ /* 0x001ea80000100a00 */
[----:B------:R-:W3:Y:S04]  /*21880*/  LDL.LU.64 R26, [R1+0x1848] ;  /* 0x00184800011a7983 */ /* 0x000ee80000300a00 */
[----:B------:R-:W3:Y:S04]  /*21890*/  LDL.LU.64 R24, [R1+0x1840] ;  /* 0x0018400001187983 */ /* 0x000ee80000300a00 */
        /* <DEDUP_REMOVED lines=8> */
[----:B0-----:R-:W2:Y:S04]  /*21920*/  LDL.LU.64 R18, [R1+0x1820] ;  /* 0x0018200001127983 */ /* 0x001ea80000300a00 */
[----:B------:R-:W2:Y:S01]  /*21930*/  LDL.LU.64 R16, [R1+0x1818] ;  /* 0x0018180001107983 */ /* 0x000ea20000300a00 */
[----:B------:R-:W-:-:S02]  /*21940*/  IMAD.MOV.U32 R6, RZ, RZ, R29 ;  /* 0x000000ffff067224 */ /* 0x000fc400078e001d */
[----:B------:R-:W-:-:S07]  /*21950*/  IMAD.MOV.U32 R7, RZ, RZ, R28 ;  /* 0x000000ffff077224 */ /* 0x000fce00078e001c */
[----:B--2---:R-:W-:-:S15]  /*21960*/  HMMA.16816.F32.BF16 R16, R20, R6, R16 ;  /* 0x000000061410723c */ /* 0x004fde0000041810 */
[----:B------:R-:W-:-:S04]  /*21970*/  NOP ;  /* 0x0000000000007918 */ /* 0x000fc80000000000 */
[----:B------:R-:W-:Y:S04]  /*21980*/  STL.64 [R1+0x7b0], R16 ;  /* 0x0007b01001007387 */ /* 0x000fe80000100a00 */
[----:B------:R0:W-:Y:S04]  /*21990*/  STL.64 [R1+0x7b8], R18 ;  /* 0x0007b81201007387 */ /* 0x0001e80000100a00 */
[----:B0-----:R-:W3:Y:S02]  /*219a0*/  LDL.LU.64 R18, [R1+0x1810] ;  /* 0x0018100001127983 */ /* 0x001ee40000300a00 */
[----:B---3--:R-:W-:Y:S02]  /*219b0*/  HMMA.16816.F32.BF16 R16, R20, R18, R24 ;  /* 0x000000121410723c */ /* 0x008fe40000041818 */
[----:B------:R-:W2:Y:S04]  /*219c0*/  LDL.LU.64 R26, [R1+0x1808] ;  /* 0x00180800011a7983 */ /* 0x000ea80000300a00 */
[----:B------:R-:W2:-:S13]  /*219d0*/  LDL.LU.64 R24, [R1+0x1800] ;  /* 0x0018000001187983 */ /* 0x000e9a0000300a00 */
[----:B------:R-:W-:Y:S04]  /*219e0*/  STL.64 [R1+0x7a0], R16 ;  /* 0x0007a01001007387 */ /* 0x000fe80000100a00 */
[----:B------:R0:W-:Y:S04]  /*219f0*/  STL.64 [R1+0x7a8], R18 ;  /* 0x0007a81201007387 */ /* 0x0001e80000100a00 */
[----:B0-----:R-:W2:Y:S02]  /*21a00*/  LDL.LU.64 R18, [R1+0x17f8] ;  /* 0x0017f80001127983 */ /* 0x001ea40000300a00 */
        /* <DEDUP_REMOVED lines=12> */
[----:B0-----:R-:W3:Y:S04]  /*21ad0*/  LDL.LU R20, [R1+0x630] ;  /* 0x0006300001147983 */ /* 0x001ee80000300800 */
[----:B------:R-:W3:Y:S04]  /*21ae0*/  LDL.LU R21, [R1+0x634] ;  /* 0x0006340001157983 */ /* 0x000ee80000300800 */
[----:B-1----:R-:W3:Y:S04]  /*21af0*/  LDL.LU R22, [R1+0x638] ;  /* 0x0006380001167983 */ /* 0x002ee80000300800 */
[----:B------:R-:W3:Y:S04]  /*21b00*/  LDL.LU R23, [R1+0x63c] ;  /* 0x00063c0001177983 */ /* 0x000ee80000300800 */
[----:B------:R0:W-:Y:S04]  /*21b10*/  STL.64 [R1+0x1790], R26 ;  /* 0x0017901a01007387 */ /* 0x0001e80000100a00 */
[----:B------:R-:W2:Y:S04]  /*21b20*/  LDL.LU R24, [R1+0x640] ;  /* 0x0006400001187983 */ /* 0x000ea80000300800 */
[----:B------:R-:W2:Y:S04]  /*21b30*/  LDL.LU R25, [R1+0x644] ;  /* 0x0006440001197983 */ /* 0x000ea80000300800 */
[----:B0-----:R-:W2:Y:S04]  /*21b40*/  LDL.LU R26, [R1+0x648] ;  /* 0x00064800011a7983 */ /* 0x001ea80000300800 */
[----:B------:R-:W2:Y:S01]  /*21b50*/  LDL.LU R27, [R1+0x64c] ;  /* 0x00064c00011b7983 */ /* 0x000ea20000300800 */
[----:B------:R-:W-:-:S02]  /*21b60*/  IMAD.MOV.U32 R5, RZ, RZ, R14 ;  /* 0x000000ffff057224 */ /* 0x000fc400078e000e */
[----:B------:R-:W-:Y:S01]  /*21b70*/  IMAD.MOV.U32 R4, RZ, RZ, R15 ;  /* 0x000000ffff047224 */ /* 0x000fe200078e000f */
[----:B--2---:R-:W-:-:S15]  /*21b80*/  HMMA.16816.F32.BF16 R24, R16, R14, R24 ;  /* 0x0000000e1018723c */ /* 0x004fde0000041818 */
[----:B------:R-:W-:-:S04]  /*21b90*/  NOP ;  /* 0x0000000000007918 */ /* 0x000fc80000000000 */
[----:B------:R-:W-:Y:S04]  /*21ba0*/  STL.64 [R1+0x640], R24 ;  /* 0x0006401801007387 */ /* 0x000fe80000100a00 */
[----:B------:R-:W-:Y:S04]  /*21bb0*/  STL.64 [R1+0x648], R26 ;  /* 0x0006481a01007387 */ /* 0x000fe80000100a00 */
[----:B------:R-:W-:Y:S04]  /*21bc0*/  STL.64 [R1+0x17a8], R6 ;  /* 0x0017a80601007387 */ /* 0x000fe80000100a00 */
[----:B------:R0:W-:Y:S04]  /*21bd0*/  STL.64 [R1+0x17a0], R4 ;  /* 0x0017a00401007387 */ /* 0x0001e80000100a00 */
[----:B0-----:R-:W2:Y:S04]  /*21be0*/  LDL.LU R4, [R1+0x610] ;  /* 0x0006100001047983 */ /* 0x001ea80000300800 */
[----:B------:R-:W2:Y:S04]  /*21bf0*/  LDL.LU R5, [R1+0x614] ;  /* 0x0006140001057983 */ /* 0x000ea80000300800 */
[----:B------:R-:W2:Y:S04]  /*21c00*/  LDL.LU R6, [R1+0x618] ;  /* 0x0006180001067983 */ /* 0x000ea80000300800 */
[----:B------:R-:W2:Y:S01]  /*21c10*/  LDL.LU R7, [R1+0x61c] ;  /* 0x00061c0001077983 */ /* 0x000ea20000300800 */
[----:B---3--:R-:W-:Y:S03]  /*21c20*/  HMMA.16816.F32.BF16 R20, R16, R10, R20 ;  /* 0x0000000a1014723c */ /* 0x008fe60000041814 */
[----:B--2---:R0:W-:Y:S04]  /*21c30*/  STL.64 [R1+0x17b8], R6 ;  /* 0x0017b80601007387 */ /* 0x0041e80000100a00 */
[----:B------:R-:W-:Y:S04]  /*21c40*/  STL.64 [R1+0x17b0], R4 ;  /* 0x0017b00401007387 */ /* 0x000fe80000100a00 */
[----:B0-----:R-:W2:Y:S04]  /*21c50*/  LDL.64 R6, [R1+0x48] ;  /* 0x0000480001067983 */ /* 0x001ea80000100a00 */
        /* <DEDUP_REMOVED lines=8> */
[----:B------:R0:W-:Y:S04]  /*21ce0*/  STL.64 [R1+0x630], R20 ;  /* 0x0006301401007387 */ /* 0x0001e80000100a00 */
[----:B------:R1:W-:Y:S01]  /*21cf0*/  STL.64 [R1+0x638], R22 ;  /* 0x0006381601007387 */ /* 0x0003e20000100a00 */
[----:B0-----:R-:W-:-:S02]  /*21d00*/  IMAD.MOV.U32 R21, RZ, RZ, R10 ;  /* 0x000000ffff157224 */ /* 0x001fc400078e000a */
[----:B------:R-:W-:Y:S02]  /*21d10*/  IMAD.MOV.U32 R20, RZ, RZ, R11 ;  /* 0x000000ffff147224 */ /* 0x000fe400078e000b */
[----:B------:R-:W3:Y:S04]  /*21d20*/  LDL.LU.64 R10, [R1+0x17c8] ;  /* 0x0017c800010a7983 */ /* 0x000ee80000300a00 */
[----:B------:R-:W3:Y:S01]  /*21d30*/  LDL.LU.64 R8, [R1+0x17c0] ;  /* 0x0017c00001087983 */ /* 0x000ee20000300a00 */
[----:B--2---:R-:W-:Y:S02]  /*21d40*/  IMAD.MOV.U32 R29, RZ, RZ, R6 ;  /* 0x000000ffff1d7224 */ /* 0x004fe400078e0006 */
[----:B------:R-:W-:Y:S01]  /*21d50*/  IMAD.MOV.U32 R28, RZ, RZ, R7 ;  /* 0x000000ffff1c7224 */ /* 0x000fe200078e0007 */
[----:B---3--:R-:W-:Y:S01]  /*21d60*/  HMMA.16816.F32.BF16 R8, R16, R6, R8 ;  /* 0x000000061008723c */ /* 0x008fe20000041808 */
[----:B------:R-:W2:Y:S04]  /*21d70*/  LDL.LU.64 R6, [R1+0x17b8] ;  /* 0x0017b80001067983 */ /* 0x000ea80000300a00 */
[----:B------:R-:W2:-:S14]  /*21d80*/  LDL.LU.64 R4, [R1+0x17b0] ;  /* 0x0017b00001047983 */ /* 0x000e9c0000300a00 */
[----:B------:R0:W-:Y:S04]  /*21d90*/  STL.64 [R1+0x620], R8 ;  /* 0x0006200801007387 */ /* 0x0001e80000100a00 */
[----:B------:R3:W-:Y:S01]  /*21da0*/  STL.64 [R1+0x628], R10 ;  /* 0x0006280a01007387 */ /* 0x0007e20000100a00 */
[----:B-1----:R-:W-:Y:S02]  /*21db0*/  IMAD.MOV.U32 R22, RZ, RZ, R8 ;  /* 0x000000ffff167224 */ /* 0x002fe400078e0008 */
[----:B------:R-:W-:Y:S01]  /*21dc0*/  IMAD.MOV.U32 R23, RZ, RZ, R10 ;  /* 0x000000ffff177224 */ /* 0x000fe200078e000a */
[----:B0-----:R-:W2:Y:S04]  /*21dd0*/  LDL.LU R8, [R1+0x250] ;  /* 0x0002500001087983 */ /* 0x001ea80000300800 */
[----:B------:R-:W2:Y:S04]  /*21de0*/  LDL.LU R9, [R1+0x254] ;  /* 0x0002540001097983 */ /* 0x000ea80000300800 */
[----:B---3--:R-:W3:Y:S04]  /*21df0*/  LDL.LU R10, [R1+0x258] ;  /* 0x00025800010a7983 */ /* 0x008ee80000300800 */
[----:B------:R-:W3:Y:S04]  /*21e00*/  LDL.LU R11, [R1+0x25c] ;  /* 0x00025c00010b7983 */ /* 0x000ee80000300800 */
[----:B---3--:R-:W-:Y:S04]  /*21e10*/  STL.64 [R1+0x1708], R10 ;  /* 0x0017080a01007387 */ /* 0x008fe80000100a00 */
[----:B--2---:R0:W-:Y:S04]  /*21e20*/  STL.64 [R1+0x1700], R8 ;  /* 0x0017000801007387 */ /* 0x0041e80000100a00 */
[----:B0-----:R-:W2:Y:S04]  /*21e30*/  LDL.LU R8, [R1+0x3a0] ;  /* 0x0003a00001087983 */ /* 0x001ea80000300800 */
[----:B------:R-:W2:Y:S04]  /*21e40*/  LDL.LU R9, [R1+0x3a4] ;  /* 0x0003a40001097983 */ /* 0x000ea80000300800 */
[----:B------:R-:W3:Y:S04]  /*21e50*/  LDL.LU R10, [R1+0x3a8] ;  /* 0x0003a800010a7983 */ /* 0x000ee80000300800 */
[----:B------:R-:W3:Y:S04]  /*21e60*/  LDL.LU R11, [R1+0x3ac] ;  /* 0x0003ac00010b7983 */ /* 0x000ee80000300800 */
[----:B---3--:R0:W-:Y:S04]  /*21e70*/  STL.64 [R1+0x1718], R10 ;  /* 0x0017180a01007387 */ /* 0x0081e80000100a00 */
[----:B--2---:R-:W-:Y:S04]  /*21e80*/  STL.64 [R1+0x1710], R8 ;  /* 0x0017100801007387 */ /* 0x004fe80000100a00 */
[----:B0-----:R-:W2:Y:S04]  /*21e90*/  LDL.LU.64 R10, [R1+0x18] ;  /* 0x00001800010a7983 */ /* 0x001ea80000300a00 */
[----:B------:R-:W-:Y:S04]  /*21ea0*/  STL [R1+0x1508], R22 ;  /* 0x0015081601007387 */ /* 0x000fe80000100800 */
[----:B------:R0:W-:Y:S04]  /*21eb0*/  STL [R1+0x1504], R23 ;  /* 0x0015041701007387 */ /* 0x0001e80000100800 */
[----:B0-----:R-:W3:Y:S02]  /*21ec0*/  LDL.LU.64 R22, [R1+0x38] ;  /* 0x0000380001167983 */ /* 0x001ee40000300a00 */
[----:B---3--:R-:W-:-:S15]  /*21ed0*/  HMMA.16816.F32.BF16 R4, R16, R22, R4 ;  /* 0x000000161004723c */ /* 0x008fde0000041804 */
[----:B------:R-:W-:-:S04]  /*21ee0*/  NOP ;  /* 0x0000000000007918 */ /* 0x000fc80000000000 */
[----:B------:R-:W-:Y:S04]  /*21ef0*/  STL.64 [R1+0x610], R4 ;  /* 0x0006100401007387 */ /* 0x000fe80000100a00 */
[----:B------:R0:W-:Y:S04]  /*21f00*/  STL.64 [R1+0x618], R6 ;  /* 0x0006180601007387 */ /* 0x0001e80000100a00 */
[----:B0-----:R-:W3:Y:S04]  /*21f10*/  LDL.LU.64 R6, [R1+0x17a8] ;  /* 0x0017a80001067983 */ /* 0x001ee80000300a00 */
[----:B------:R-:W4:Y:S04]  /*21f20*/  LDL.LU.64 R4, [R1+0x17a0] ;  /* 0x0017a00001047983 */ /* 0x000f280000300a00 */
[----:B------:R0:W-:Y:S02]  /*21f30*/  STL.64 [R1+0x1738], R22 ;  /* 0x0017381601007387 */ /* 0x0001e40000100a00 */
[----:B0-----:R-:W-:-:S02]  /*21f40*/  IMAD.MOV.U32 R22, RZ, RZ, R29 ;  /* 0x000000ffff167224 */ /* 0x001fc400078e001d */
[----:B------:R-:W-:-:S05]  /*21f50*/  IMAD.MOV.U32 R23, RZ, RZ, R28 ;  /* 0x000000ffff177224 */ /* 0x000fca00078e001c */
[----:B------:R0:W-:Y:S01]  /*21f60*/  STL.64 [R1+0x1750], R22 ;  /* 0x0017501601007387 */ /* 0x0001e20000100a00 */
[----:B--2---:R-:W-:Y:S01]  /*21f70*/  HMMA.16816.F32.BF16 R12, R16, R10, R12 ;  /* 0x0000000a100c723c */ /* 0x004fe2000004180c */
[----:B0-----:R-:W-:Y:S02]  /*21f80*/  IMAD.MOV.U32 R22, RZ, RZ, R21 ;  /* 0x000000ffff167224 */ /* 0x001fe400078e0015 */
[----:B------:R-:W-:-:S05]  /*21f90*/  IMAD.MOV.U32 R23, RZ, RZ, R20 ;  /* 0x000000ffff177224 */ /* 0x000fca00078e0014 */
[----:B------:R3:W-:Y:S02]  /*21fa0*/  STL.64 [R1+0x1768], R22 ;  /* 0x0017681601007387 */ /* 0x0007e40000100a00 */
[----:B---3--:R-:W-:Y:S02]  /*21fb0*/  HMMA.16816.F32.BF16 R20, R16, R6, R24 ;  /* 0x000000061014723c */ /* 0x008fe40000041818 */
[----:B------:R-:W-:-:S15]  /*21fc0*/  STL.64 [R1+0x1798], R6 ;  /* 0x0017980601007387 */ /* 0x000fde0000100a00 */
[----:B------:R-:W-:Y:S02]  /*21fd0*/  NOP ;  /* 0x0000000000007918 */ /* 0x000fe40000000000 */
[----:B------:R-:W-:Y:S04]  /*21fe0*/  STL.64 [R1+0x600], R20 ;  /* 0x0006001401007387 */ /* 0x000fe80000100a00 */
[----:B------:R4:W-:Y:S04]  /*21ff0*/  STL.64 [R1+0x608], R22 ;  /* 0x0006081601007387 */ /* 0x0009e80000100a00 */
[----:B------:R0:W-:Y:S04]  /*22000*/  STL.64 [R1+0x5f0], R12 ;  /* 0x0005f00c01007387 */ /* 0x0001e80000100a00 */
[----:B------:R1:W-:Y:S01]  /*22010*/  STL.64 [R1+0x5f8], R14 ;  /* 0x0005f80e01007387 */ /* 0x0003e20000100a00 */
[----:B----4-:R-:W-:-:S02]  /*22020*/  IMAD.MOV.U32 R23, RZ, RZ, R4 ;  /* 0x000000ffff177224 */ /* 0x010fc400078e0004 */
[----:B------:R-:W-:Y:S01]  /*22030*/  IMAD.MOV.U32 R22, RZ, RZ, R5 ;  /* 0x000000ffff167224 */ /* 0x000fe200078e0005 */
[----:B------:R-:W2:Y:S04]  /*22040*/  LDL.LU R4, [R1+0x5e0] ;  /* 0x0005e00001047983 */ /* 0x000ea80000300800 */
[----:B------:R-:W2:Y:S04]  /*22050*/  LDL.LU R5, [R1+0x5e4] ;  /* 0x0005e40001057983 */ /* 0x000ea80000300800 */
[----:B------:R-:W2:Y:S04]  /*22060*/  LDL.LU R6, [R1+0x5e8] ;  /* 0x0005e80001067983 */ /* 0x000ea80000300800 */
[----:B------:R-:W2:Y:S04]  /*22070*/  LDL.LU R7, [R1+0x5ec] ;  /* 0x0005ec0001077983 */ /* 0x000ea80000300800 */
[----:B------:R-:W2:Y:S04]  /*22080*/  LDL.64 R26, [R1+0x8] ;  /* 0x00000800011a7983 */ /* 0x000ea80000100a00 */
[----:B0-----:R-:W3:Y:S04]  /*22090*/  LDL.LU R12, [R1+0x420] ;  /* 0x00042000010c7983 */ /* 0x001ee80000300800 */
[----:B------:R-:W3:Y:S04]  /*220a0*/  LDL.LU R13, [R1+0x424] ;  /* 0x00042400010d7983 */ /* 0x000ee80000300800 */
[----:B-1----:R-:W3:Y:S04]  /*220b0*/  LDL.LU R14, [R1+0x428] ;  /* 0x00042800010e7983 */ /* 0x002ee80000300800 */
[----:B------:R-:W3:Y:S04]  /*220c0*/  LDL.LU R15, [R1+0x42c] ;  /* 0x00042c00010f7983 */ /* 0x000ee80000300800 */
        /* <DEDUP_REMOVED lines=17> */
[----:B------:R-:W-:Y:S03]  /*221e0*/  HMMA.16816.F32.BF16 R4, R16, R26, R4 ;  /* 0x0000001a1004723c */ /* 0x000fe60000041804 */
[----:B----4-:R-:W-:Y:S04]  /*221f0*/  STL.64 [R1+0x1760], R10 ;  /* 0x0017600a01007387 */ /* 0x010fe80000100a00 */
[----:B--2---:R0:W-:Y:S04]  /*22200*/  STL.64 [R1+0x1758], R8 ;  /* 0x0017580801007387 */ /* 0x0041e80000100a00 */
        /* <DEDUP_REMOVED lines=10> */
[----:B------:R0:W-:Y:S04]  /*222b0*/  STL.64 [R1+0x5e0], R4 ;  /* 0x0005e00401007387 */ /* 0x0001e80000100a00 */
[----:B------:R1:W-:Y:S01]  /*222c0*/  STL.64 [R1+0x5e8], R6 ;  /* 0x0005e80601007387 */ /* 0x0003e20000100a00 */
[----:B0-----:R-:W-:-:S03]  /*222d0*/  IMAD.MOV.U32 R5, RZ, RZ, R26 ;  /* 0x000000ffff057224 */ /* 0x001fc600078e001a */
[----:B-1----:R-:W4:Y:S01]  /*222e0*/  LDL.LU.64 R6, [R1+0x1798] ;  /* 0x0017980001067983 */ /* 0x002f220000300a00 */
[----:B------:R-:W-:-:S03]  /*222f0*/  IMAD.MOV.U32 R4, RZ, RZ, R27 ;  /* 0x000000ffff047224 */ /* 0x000fc600078e001b */
[----:B------:R-:W3:Y:S02]  /*22300*/  LDL.LU.64 R26, [R1+0x1790] ;  /* 0x00179000011a7983 */ /* 0x000ee40000300a00 */
[----:B---3--:R-:W-:Y:S02]  /*22310*/  HMMA.16816.F32.BF16 R16, R16, R26, R12 ;  /* 0x0000001a1010723c */ /* 0x008fe4000004180c */
        /* <DEDUP_REMOVED lines=30> */
[----:B0-----:R-:W4:Y:S04]  /*22500*/  LDL.LU.64 R10, [R1+0x1730] ;  /* 0x00173000010a7983 */ /* 0x001f280000300a00 */
[----:B------:R-:W4:Y:S04]  /*22510*/  LDL.LU.64 R8, [R1+0x1728] ;  /* 0x0017280001087983 */ /* 0x000f280000300a00 */
[----:B------:R0:W-:Y:S02]  /*22520*/  STL.64 [R1+0x16d0], R22 ;  /* 0x0016d01601007387 */ /* 0x0001e40000100a00 */
[----:B0-----:R-:W-:-:S02]  /*22530*/  IMAD.MOV.U32 R22, RZ, RZ, R5 ;  /* 0x000000ffff167224 */ /* 0x001fc400078e0005 */
[----:B------:R-:W-:Y:S02]  /*22540*/  IMAD.MOV.U32 R23, RZ, RZ, R4 ;  /* 0x000000ffff177224 */ /* 0x000fe400078e0004 */
[----:B----4-:R-:W-:Y:S01]  /*22550*/  HMMA.16816.F32.BF16 R4, R12, R6, R8 ;  /* 0x000000060c04723c */ /* 0x010fe20000041808 */
[----:B------:R-:W3:-:S15]  /*22560*/  LDL.LU.64 R10, [R1+0x1720] ;  /* 0x00172000010a7983 */ /* 0x000ede0000300a00 */
[----:B------:R-:W-:-:S03]  /*22570*/  NOP ;  /* 0x0000000000007918 */ /* 0x000fc60000000000 */
[----:B------:R0:W-:Y:S04]  /*22580*/  STL.64 [R1+0x3c0], R4 ;  /* 0x0003c00401007387 */ /* 0x0001e80000100a00 */
[----:B------:R1:W-:Y:S04]  /*22590*/  STL.64 [R1+0x3c8], R6 ;  /* 0x0003c80601007387 */ /* 0x0003e80000100a00 */
[----:B0-----:R-:W2:Y:S04]  /*225a0*/  LDL.LU R4, [R1+0x240] ;  /* 0x0002400001047983 */ /* 0x001ea80000300800 */
[----:B------:R-:W2:Y:S04]  /*225b0*/  LDL.LU R5, [R1+0x244] ;  /* 0x0002440001057983 */ /* 0x000ea80000300800 */
[----:B-1----:R-:W2:Y:S04]  /*225c0*/  LDL.LU R6, [R1+0x248] ;  /* 0x0002480001067983 */ /* 0x002ea80000300800 */
[----:B------:R-:W2:Y:S01]  /*225d0*/  LDL.LU R7, [R1+0x24c] ;  /* 0x00024c0001077983 */ /* 0x000ea20000300800 */
[----:B---3--:R-:W-:-:S15]  /*225e0*/  HMMA.16816.F32.BF16 R16, R12, R10, R16 ;  /* 0x0000000a0c10723c */ /* 0x008fde0000041810 */
[----:B------:R-:W-:-:S04]  /*225f0*/  NOP ;  /* 0x0000000000007918 */ /* 0x000fc80000000000 */
[----:B------:R-:W-:Y:S04]  /*22600*/  STL.64 [R1+0x3b0], R16 ;  /* 0x0003b01001007387 */ /* 0x000fe80000100a00 */
[----:B------:R0:W-:Y:S02]  /*22610*/  STL.64 [R1+0x3b8], R18 ;  /* 0x0003b81201007387 */ /* 0x0001e40000100a00 */
[----:B0-----:R-:W-:Y:S02]  /*22620*/  IMAD.MOV.U32 R18, RZ, RZ, R10 ;  /* 0x000000ffff127224 */ /* 0x001fe400078e000a */
[----:B------:R-:W-:Y:S02]  /*22630*/  IMAD.MOV.U32 R19, RZ, RZ, R11 ;  /* 0x000000ffff137224 */ /* 0x000fe400078e000b */
[----:B------:R-:W3:Y:S04]  /*22640*/  LDL.LU.64 R10, [R1+0x1718] ;  /* 0x00171800010a7983 */ /* 0x000ee80000300a00 */
[----:B------:R-:W3:Y:S04]  /*22650*/  LDL.LU.64 R8, [R1+0x1710] ;  /* 0x0017100001087983 */ /* 0x000ee80000300a00 */
[----:B------:R0:W-:Y:S04]  /*22660*/  STL.64 [R1+0x16d8], R18 ;  /* 0x0016d81201007387 */ /* 0x0001e80000100a00 */
[----:B------:R-:W4:Y:S04]  /*22670*/  LDL.LU R16, [R1+0x230] ;  /* 0x0002300001107983 */ /* 0x000f280000300800 */
[----:B------:R-:W4:Y:S04]  /*22680*/  LDL.LU R17, [R1+0x234] ;  /* 0x0002340001117983 */ /* 0x000f280000300800 */
[----:B0-----:R-:W2:Y:S04]  /*22690*/  LDL.LU R18, [R1+0x238] ;  /* 0x0002380001127983 */ /* 0x001ea80000300800 */
[----:B------:R-:W2:Y:S01]  /*226a0*/  LDL.LU R19, [R1+0x23c] ;  /* 0x00023c0001137983 */ /* 0x000ea20000300800 */
[C---:B---3--:R-:W-:Y:S03]  /*226b0*/  HMMA.16816.F32.BF16 R20, R12.reuse, R22, R8 ;  /* 0x000000160c14723c */ /* 0x048fe60000041808 */
[----:B--2---:R0:W-:Y:S04]  /*226c0*/  STL.64 [R1+0x16e8], R18 ;  /* 0x0016e81201007387 */ /* 0x0041e80000100a00 */
[----:B----4-:R-:W-:Y:S04]  /*226d0*/  STL.64 [R1+0x16e0], R16 ;  /* 0x0016e01001007387 */ /* 0x010fe80000100a00 */
[----:B0-----:R-:W2:Y:S04]  /*226e0*/  LDL.LU.64 R18, [R1+0x68] ;  /* 0x0000680001127983 */ /* 0x001ea80000300a00 */
[----:B------:R-:W3:Y:S04]  /*226f0*/  LDL.LU.64 R10, [R1+0x1708] ;  /* 0x00170800010a7983 */ /* 0x000ee80000300a00 */
[----:B------:R-:W3:Y:S04]  /*22700*/  LDL.LU.64 R8, [R1+0x1700] ;  /* 0x0017000001087983 */ /* 0x000ee80000300a00 */
[----:B------:R-:W-:Y:S04]  /*22710*/  STL.64 [R1+0x3a0], R20 ;  /* 0x0003a01401007387 */ /* 0x000fe80000100a00 */
[----:B------:R0:W-:Y:S04]  /*22720*/  STL.64 [R1+0x3a8], R22 ;  /* 0x0003a81601007387 */ /* 0x0001e80000100a00 */
[----:B0-----:R-:W4:Y:S01]  /*22730*/  LDL.LU.64 R22, [R1+0x48] ;  /* 0x0000480001167983 */ /* 0x001f220000300a00 */
[----:B---3--:R-:W-:Y:S03]  /*22740*/  HMMA.16816.F32.BF16 R12, R12, R26, R8 ;  /* 0x0000001a0c0c723c */ /* 0x008fe60000041808 */
[----:B------:R-:W2:Y:S04]  /*22750*/  LDL.LU.64 R10, [R1+0x16f8] ;  /* 0x0016f800010a7983 */ /* 0x000ea80000300a00 */
[----:B------:R-:W2:-:S12]  /*22760*/  LDL.LU.64 R8, [R1+0x16f0] ;  /* 0x0016f00001087983 */ /* 0x000e980000300a00 */
[----:B------:R-:W-:Y:S04]  /*22770*/  STL.64 [R1+0x250], R12 ;  /* 0x0002500c01007387 */ /* 0x000fe80000100a00 */
[----:B------:R0:W-:Y:S04]  /*22780*/  STL.64 [R1+0x258], R14 ;  /* 0x0002580e01007387 */ /* 0x0001e80000100a00 */
[----:B0-----:R-:W3:Y:S04]  /*22790*/  LDL.LU.64 R14, [R1+0x58] ;  /* 0x00005800010e7983 */ /* 0x001ee80000300a00 */
        /* <DEDUP_REMOVED lines=11> */
[----:B------:R-:W-:Y:S03]  /*22850*/  HMMA.16816.F32.BF16 R4, R8, R18, R4 ;  /* 0x000000120804723c */ /* 0x000fe60000041804 */
[----:B--2---:R-:W-:Y:S04]  /*22860*/  STL.64 [R1+0x16c8], R26 ;  /* 0x0016c81a01007387 */ /* 0x004fe80000100a00 */
[----:B------:R0:W-:Y:S04]  /*22870*/  STL.64 [R1+0x16c0], R24 ;  /* 0x0016c01801007387 */ /* 0x0001e80000100a00 */
[----:B0-----:R-:W2:Y:S04]  /*22880*/  LDL.LU R24, [R1+0x210] ;  /* 0x0002100001187983 */ /* 0x001ea80000300800 */
[----:B------:R-:W2:Y:S04]  /*22890*/  LDL.LU R25, [R1+0x214] ;  /* 0x0002140001197983 */ /* 0x000ea80000300800 */
[----:B------:R-:W2:Y:S04]  /*228a0*/  LDL.LU R26, [R1+0x218] ;  /* 0x00021800011a7983 */ /* 0x000ea80000300800 */
[----:B------:R-:W2:Y:S04]  /*228b0*/  LDL.LU R27, [R1+0x21c] ;  /* 0x00021c00011b7983 */ /* 0x000ea80000300800 */
[----:B------:R0:W-:Y:S04]  /*228c0*/  STL.64 [R1+0x240], R4 ;  /* 0x0002400401007387 */ /* 0x0001e80000100a00 */
[----:B------:R3:W-:Y:S01]  /*228d0*/  STL.64 [R1+0x248], R6 ;  /* 0x0002480601007387 */ /* 0x0007e20000100a00 */
[----:B0-----:R-:W-:-:S02]  /*228e0*/  IMAD.MOV.U32 R5, RZ, RZ, R18 ;  /* 0x000000ffff057224 */ /* 0x001fc400078e0012 */
[----:B------:R-:W-:Y:S02]  /*228f0*/  IMAD.MOV.U32 R4, RZ, RZ, R19 ;  /* 0x000000ffff047224 */ /* 0x000fe400078e0013 */
[----:B------:R-:W2:Y:S04]  /*22900*/  LDL.LU.64 R18, [R1+0x16e8] ;  /* 0x0016e80001127983 */ /* 0x000ea80000300a00 */
[----:B------:R-:W2:Y:S01]  /*22910*/  LDL.LU.64 R16, [R1+0x16e0] ;  /* 0x0016e00001107983 */ /* 0x000ea20000300a00 */
[----:B---3--:R-:W-:Y:S02]  /*22920*/  IMAD.MOV.U32 R7, RZ, RZ, R14 ;  /* 0x000000ffff077224 */ /* 0x008fe400078e000e */
[----:B------:R-:W-:Y:S01]  /*22930*/  IMAD.MOV.U32 R6, RZ, RZ, R15 ;  /* 0x000000ffff067224 */ /* 0x000fe200078e000f */
[----:B--2---:R-:W-:-:S15]  /*22940*/  HMMA.16816.F32.BF16 R16, R8, R14, R16 ;  /* 0x0000000e0810723c */ /* 0x004fde0000041810 */
[----:B------:R-:W-:-:S04]  /*22950*/  NOP ;  /* 0x0000000000007918 */ /* 0x000fc80000000000 */
[----:B------:R-:W-:Y:S04]  /*22960*/  STL.64 [R1+0x230], R16 ;  /* 0x0002301001007387 */ /* 0x000fe80000100a00 */
[----:B------:R0:W-:Y:S04]  /*22970*/  STL.64 [R1+0x238], R18 ;  /* 0x0002381201007387 */ /* 0x0001e80000100a00 */
[----:B0-----:R-:W2:Y:S04]  /*22980*/  LDL.LU.64 R18, [R1+0x16d8] ;  /* 0x0016d80001127983 */ /* 0x001ea80000300a00 */
[----:B------:R-:W3:Y:S04]  /*22990*/  LDL.LU.64 R14, [R1+0x898] ;  /* 0x00089800010e7983 */ /* 0x000ee80000300a00 */
[----:B---3--:R0:W-:Y:S04]  /*229a0*/  STL.64 [R1+0x1688], R14 ;  /* 0x0016880e01007387 */ /* 0x0081e80000100a00 */
[----:B------:R-:W4:Y:S04]  /*229b0*/  LDL.LU R12, [R1+0x220] ;  /* 0x00022000010c7983 */ /* 0x000f280000300800 */
[----:B------:R-:W4:Y:S04]  /*229c0*/  LDL.LU R13, [R1+0x224] ;  /* 0x00022400010d7983 */ /* 0x000f280000300800 */
[----:B0-----:R-:W4:Y:S04]  /*229d0*/  LDL.LU R14, [R1+0x228] ;  /* 0x00022800010e7983 */ /* 0x001f280000300800 */
[----:B------:R-:W4:Y:S04]  /*229e0*/  LDL.LU R15, [R1+0x22c] ;  /* 0x00022c00010f7983 */ /* 0x000f280000300800 */
[----:B------:R-:W3:Y:S01]  /*229f0*/  LDL.LU.64 R16, [R1+0x8a0] ;  /* 0x0008a00001107983 */ /* 0x000ee20000300a00 */
[----:B----4-:R-:W-:Y:S03]  /*22a00*/  HMMA.16816.F32.BF16 R12, R8, R22, R12 ;  /* 0x00000016080c723c */ /* 0x010fe6000004180c */
[----:B---3--:R-:W-:-:S15]  /*22a10*/  STL.64 [R1+0x15e8], R16 ;  /* 0x0015e81001007387 */ /* 0x008fde0000100a00 */
[----:B------:R-:W-:Y:S01]  /*22a20*/  NOP ;  /* 0x0000000000007918 */ /* 0x000fe20000000000 */
[----:B------:R0:W-:Y:S04]  /*22a30*/  STL.64 [R1+0x220], R12 ;  /* 0x0002200c01007387 */ /* 0x0001e80000100a00 */
[----:B------:R1:W-:Y:S01]  /*22a40*/  STL.64 [R1+0x228], R14 ;  /* 0x0002280e01007387 */ /* 0x0003e20000100a00 */
[----:B0-----:R-:W-:Y:S02]  /*22a50*/  IMAD.MOV.U32 R13, RZ, RZ, R22 ;  /* 0x000000ffff0d7224 */ /* 0x001fe400078e0016 */
[----:B------:R-:W-:Y:S02]  /*22a60*/  IMAD.MOV.U32 R12, RZ, RZ, R23 ;  /* 0x000000ffff0c7224 */ /* 0x000fe400078e0017 */
[----:B------:R-:W3:Y:S02]  /*22a70*/  LDL.LU.64 R22, [R1+0x16d0] ;  /* 0x0016d00001167983 */ /* 0x000ee40000300a00 */
[----:B---3--:R-:W-:Y:S01]  /*22a80*/  HMMA.16816.F32.BF16 R24, R8, R22, R24 ;  /* 0x000000160818723c */ /* 0x008fe20000041818 */
[----:B-1----:R-:W-:-:S15]  /*22a90*/  IMAD.MOV.U32 R15, RZ, RZ, R22 ;  /* 0x000000ffff0f7224 */ /* 0x002fde00078e0016 */
[----:B------:R-:W-:-:S03]  /*22aa0*/  NOP ;  /* 0x0000000000007918 */ /* 0x000fc60000000000 */
[----:B------:R-:W-:Y:S04]  /*22ab0*/  STL.64 [R1+0x210], R24 ;  /* 0x0002101801007387 */ /* 0x000fe80000100a00 */
[----:B------:R0:W-:Y:S04]  /*22ac0*/  STL.64 [R1+0x218], R26 ;  /* 0x0002181a01007387 */ /* 0x0001e80000100a00 */
[----:B0-----:R-:W3:Y:S04]  /*22ad0*/  LDL.LU.64 R26, [R1+0x16c8] ;  /* 0x0016c800011a7983 */ /* 0x001ee80000300a00 */
[----:B------:R-:W3:Y:S04]  /*22ae0*/  LDL.LU.64 R24, [R1+0x16c0] ;  /* 0x0016c00001187983 */ /* 0x000ee80000300a00 */
[----:B------:R-:W4:Y:S01]  /*22af0*/  LDL.LU R22, [R1+0xbe4] ;  /* 0x000be40001167983 */ /* 0x000f220000300800 */
[----:B------:R-:W-:-:S03]  /*22b00*/  IMAD.MOV.U32 R14, RZ, RZ, R23 ;  /* 0x000000ffff0e7224 */ /* 0x000fc600078e0017 */
[----:B----4-:R0:W-:Y:S04]  /*22b10*/  STL [R1+0x15c8], R22 ;  /* 0x0015c81601007387 */ /* 0x0101e80000100800 */
[----:B0-----:R-:W3:Y:S02]  /*22b20*/  LDL.LU.64 R22, [R1+0x28] ;  /* 0x0000280001167983 */ /* 0x001ee40000300a00 */
[----:B---3--:R-:W-:-:S15]  /*22b30*/  HMMA.16816.F32.BF16 R24, R8, R22, R24 ;  /* 0x000000160818723c */ /* 0x008fde0000041818 */
[----:B------:R-:W-:-:S04]  /*22b40*/  NOP ;  /* 0x0000000000007918 */ /* 0x000fc80000000000 */
[----:B------:R-:W-:Y:S04]  /*22b50*/  STL.64 [R1+0x200], R24 ;  /* 0x0002001801007387 */ /* 0x000fe80000100a00 */
[----:B------:R0:W-:Y:S04]  /*22b60*/  STL.64 [R1+0x208], R26 ;  /* 0x0002081a01007387 */ /* 0x0001e80000100a00 */
[----:B0-----:R-:W3:Y:S04]  /*22b70*/  LDL.LU.64 R26, [R1+0x16b8] ;  /* 0x0016b800011a7983 */ /* 0x001ee80000300a00 */
[----:B------:R-:W3:Y:S01]  /*22b80*/  LDL.LU.64 R24, [R1+0x16b0] ;  /* 0x0016b00001187983 */ /* 0x000ee20000300a00 */
[----:B------:R-:W-:-:S02]  /*22b90*/  IMAD.MOV.U32 R17, RZ, RZ, R22 ;  /* 0x000000ffff117224 */ /* 0x000fc400078e0016 */
[----:B------:R-:W-:Y:S01]  /*22ba0*/  IMAD.MOV.U32 R16, RZ, RZ, R23 ;  /* 0x000000ffff107224 */ /* 0x000fe200078e0017 */
[----:B--2---:R0:W-:Y:S01]  /*22bb0*/  STL.64 [R1+0x15f8], R18 ;  /* 0x0015f81201007387 */ /* 0x0041e20000100a00 */
[----:B---3--:R-:W-:Y:S01]  /*22bc0*/  HMMA.16816.F32.BF16 R20, R8, R18, R24 ;  /* 0x000000120814723c */ /* 0x008fe20000041818 */
[----:B0-----:R-:W-:Y:S02]  /*22bd0*/  IMAD.MOV.U32 R18, RZ, RZ, R17 ;  /* 0x000000ffff127224 */ /* 0x001fe400078e0011 */
[----:B------:R-:W-:-:S15]  /*22be0*/  IMAD.MOV.U32 R19, RZ, RZ, R16 ;  /* 0x000000ffff137224 */ /* 0x000fde00078e0010 */
[----:B------:R-:W-:Y:S01]  /*22bf0*/  NOP ;  /* 0x0000000000007918 */ /* 0x000fe20000000000 */
[----:B------:R-:W-:Y:S04]  /*22c00*/  STL.64 [R1+0x1f0], R20 ;  /* 0x0001f01401007387 */ /* 0x000fe80000100a00 */
[----:B------:R-:W-:Y:S04]  /*22c10*/  STL.64 [R1+0x1f8], R22 ;  /* 0x0001f81601007387 */ /* 0x000fe80000100a00 */
[----:B------:R0:W-:Y:S02]  /*22c20*/  STL.64 [R1+0x1610], R18 ;  /* 0x0016101201007387 */ /* 0x0001e40000100a00 */
[----:B0-----:R-:W-:-:S02]  /*22c30*/  IMAD.MOV.U32 R18, RZ, RZ, R15 ;  /* 0x000000ffff127224 */ /* 0x001fc400078e000f */
[----:B------:R-:W-:-:S05]  /*22c40*/  IMAD.MOV.U32 R19, RZ, RZ, R14 ;  /* 0x000000ffff137224 */ /* 0x000fca00078e000e */
[----:B------:R0:W-:Y:S02]  /*22c50*/  STL.64 [R1+0x1628], R18 ;  /* 0x0016281201007387 */ /* 0x0001e40000100a00 */
[----:B0-----:R-:W-:Y:S02]  /*22c60*/  IMAD.MOV.U32 R18, RZ, RZ, R13 ;  /* 0x000000ffff127224 */ /* 0x001fe400078e000d */
[----:B------:R-:W-:-:S05]  /*22c70*/  IMAD.MOV.U32 R19, RZ, RZ, R12 ;  /* 0x000000ffff137224 */ /* 0x000fca00078e000c */
[----:B------:R0:W-:Y:S02]  /*22c80*/  STL.64 [R1+0x1640], R18 ;  /* 0x0016401201007387 */ /* 0x0001e40000100a00 */
[----:B0-----:R-:W-:Y:S02]  /*22c90*/  IMAD.MOV.U32 R18, RZ, RZ, R7 ;  /* 0x000000ffff127224 */ /* 0x001fe400078e0007 */
[----:B------:R-:W-:-:S05]  /*22ca0*/  IMAD.MOV.U32 R19, RZ, RZ, R6 ;  /* 0x000000ffff137224 */ /* 0x000fca00078e0006 */
[----:B------:R-:W-:Y:S04]  /*22cb0*/  STL.64 [R1+0x1658], R18 ;  /* 0x0016581201007387 */ /* 0x000fe80000100a00 */
[----:B------:R-:W2:Y:S04]  /*22cc0*/  LDL.LU.64 R22, [R1+0x880] ;  /* 0x0008800001167983 */ /* 0x000ea80000300a00 */
[----:B--2---:R0:W-:Y:S04]  /*22cd0*/  STL.64 [R1+0x15f0], R22 ;  /* 0x0015f01601007387 */ /* 0x0041e80000100a00 */
[----:B------:R-:W2:Y:S04]  /*22ce0*/  LDL.LU R20, [R1+0x90] ;  /* 0x0000900001147983 */ /* 0x000ea80000300800 */
[----:B------:R-:W2:Y:S04]  /*22cf0*/  LDL.LU R21, [R1+0x94] ;  /* 0x0000940001157983 */ /* 0x000ea80000300800 */
[----:B0-----:R-:W3:Y:S04]  /*22d00*/  LDL.LU R22, [R1+0x98] ;  /* 0x0000980001167983 */ /* 0x001ee80000300800 */
[----:B------:R-:W3:Y:S01]  /*22d10*/  LDL.LU R23, [R1+0x9c] ;  /* 0x00009c0001177983 */ /* 0x000ee20000300800 */
[----:B------:R-:W-:-:S02]  /*22d20*/  IMAD.MOV.U32 R19, RZ, RZ, R4 ;  /* 0x000000ffff137224 */ /* 0x000fc400078e0004 */
[----:B------:R-:W-:Y:S01]  /*22d30*/  IMAD.MOV.U32 R18, RZ, RZ, R5 ;  /* 0x000000ffff127224 */ /* 0x000fe200078e0005 */
        /* <DEDUP_REMOVED lines=8> */
[----:B------:R-:W4:Y:S04]  /*22dc0*/  LDL.LU.64 R26, [R1+0x8] ;  /* 0x00000800011a7983 */ /* 0x000f280000300a00 */
[----:B---3--:R-:W-:Y:S04]  /*22dd0*/  STL.64 [R1+0x1608], R22 ;  /* 0x0016081601007387 */ /* 0x008fe80000100a00 */
[----:B--2---:R0:W-:Y:S04]  /*22de0*/  STL.64 [R1+0x1600], R20 ;  /* 0x0016001401007387 */ /* 0x0041e80000100a00 */
[----:B0-----:R-:W2:Y:S01]  /*22df0*/  LDL.LU R20, [R1+0xa0] ;  /* 0x0000a00001147983 */ /* 0x001ea20000300800 */
[----:B------:R-:W-:-:S02]  /*22e00*/  IMAD.MOV.U32 R22, RZ, RZ, R3 ;  /* 0x000000ffff167224 */ /* 0x000fc400078e0003 */
[----:B------:R-:W-:Y:S02]  /*22e10*/  IMAD.MOV.U32 R23, RZ, RZ, R2 ;  /* 0x000000ffff177224 */ /* 0x000fe400078e0002 */
[----:B------:R-:W-:Y:S02]  /*22e20*/  IMAD.MOV.U32 R21, RZ, RZ, R0 ;  /* 0x000000ffff157224 */ /* 0x000fe400078e0000 */
[----:B------:R-:W3:Y:S04]  /*22e30*/  LDL.LU R0, [R1+0x16a8] ;  /* 0x0016a80001007983 */ /* 0x000ee80000300800 */
[----:B------:R-:W3:Y:S04]  /*22e40*/  LDL.LU R3, [R1+0x16a4] ;  /* 0x0016a40001037983 */ /* 0x000ee80000300800 */
[----:B------:R-:W3:Y:S04]  /*22e50*/  LDL.LU R2, [R1+0x16a0] ;  /* 0x0016a00001027983 */ /* 0x000ee80000300800 */
[----:B------:R-:W-:Y:S04]  /*22e60*/  STL.64 [R1+0x1620], R22 ;  /* 0x0016201601007387 */ /* 0x000fe80000100a00 */
[----:B--2---:R0:W-:Y:S04]  /*22e70*/  STL.64 [R1+0x1618], R20 ;  /* 0x0016181401007387 */ /* 0x0041e80000100a00 */
[----:B0-----:R-:W2:Y:S04]  /*22e80*/  LDL.LU R20, [R1+0xb0] ;  /* 0x0000b00001147983 */ /* 0x001ea80000300800 */
[----:B------:R-:W2:Y:S04]  /*22e90*/  LDL.LU R21, [R1+0xb4] ;  /* 0x0000b40001157983 */ /* 0x000ea80000300800 */
[----:B------:R-:W2:Y:S04]  /*22ea0*/  LDL.LU R22, [R1+0xb8] ;  /* 0x0000b80001167983 */ /* 0x000ea80000300800 */
[----:B------:R-:W2:Y:S04]  /*22eb0*/  LDL.LU R23, [R1+0xbc] ;  /* 0x0000bc0001177983 */ /* 0x000ea80000300800 */
[----:B--2---:R-:W-:Y:S04]  /*22ec0*/  STL.64 [R1+0x1638], R22 ;  /* 0x0016381601007387 */ /* 0x004fe80000100a00 */
[----:B------:R0:W-:Y:S04]  /*22ed0*/  STL.64 [R1+0x1630], R20 ;  /* 0x0016301401007387 */ /* 0x0001e80000100a00 */
[----:B0-----:R-:W2:Y:S01]  /*22ee0*/  LDL.LU R20, [R1+0xc0] ;  /* 0x0000c00001147983 */ /* 0x001ea20000300800 */
[----:B---3--:R-:W-:-:S02]  /*22ef0*/  IMAD.MOV.U32 R22, RZ, RZ, R3 ;  /* 0x000000ffff167224 */ /* 0x008fc400078e0003 */
[----:B------:R-:W-:Y:S02]  /*22f00*/  IMAD.MOV.U32 R23, RZ, RZ, R0 ;  /* 0x000000ffff177224 */ /* 0x000fe400078e0000 */
[----:B------:R-:W-:Y:S02]  /*22f10*/  IMAD.MOV.U32 R21, RZ, RZ, R2 ;  /* 0x000000ffff157224 */ /* 0x000fe400078e0002 */
[----:B------:R-:W3:Y:S04]  /*22f20*/  LDL.LU R2, [R1+0x169c] ;  /* 0x00169c0001027983 */ /* 0x000ee80000300800 */
[----:B------:R-:W3:Y:S04]  /*22f30*/  LDL.LU R3, [R1+0x1698] ;  /* 0x0016980001037983 */ /* 0x000ee80000300800 */
[----:B------:R-:W3:Y:S04]  /*22f40*/  LDL.LU R0, [R1+0x1694] ;  /* 0x0016940001007983 */ /* 0x000ee80000300800 */
[----:B------:R-:W-:Y:S01]  /*22f50*/  STL.64 [R1+0x1650], R22 ;  /* 0x0016501601007387 */ /* 0x000fe20000100a00 */
[----:B----4-:R-:W-:Y:S03]  /*22f60*/  HMMA.16816.F32.BF16 R12, R8, R26, R12 ;  /* 0x0000001a080c723c */ /* 0x010fe6000004180c */
[----:B--2---:R0:W-:Y:S04]  /*22f70*/  STL.64 [R1+0x1648], R20 ;  /* 0x0016481401007387 */ /* 0x0041e80000100a00 */
[----:B0-----:R-:W2:Y:S04]  /*22f80*/  LDL.LU R20, [R1+0xd0] ;  /* 0x0000d00001147983 */ /* 0x001ea80000300800 */
[----:B------:R-:W2:Y:S04]  /*22f90*/  LDL.LU R21, [R1+0xd4] ;  /* 0x0000d40001157983 */ /* 0x000ea80000300800 */
[----:B------:R-:W4:Y:S04]  /*22fa0*/  LDL.LU R22, [R1+0xd8] ;  /* 0x0000d80001167983 */ /* 0x000f280000300800 */
[----:B------:R-:W4:Y:S04]  /*22fb0*/  LDL.LU R23, [R1+0xdc] ;  /* 0x0000dc0001177983 */ /* 0x000f280000300800 */
[----:B----4-:R-:W-:Y:S04]  /*22fc0*/  STL.64 [R1+0x1668], R22 ;  /* 0x0016681601007387 */ /* 0x010fe80000100a00 */
[----:B--2---:R0:W-:Y:S04]  /*22fd0*/  STL.64 [R1+0x1660], R20 ;  /* 0x0016601401007387 */ /* 0x0041e80000100a00 */
[----:B0-----:R-:W2:Y:S01]  /*22fe0*/  LDL.LU R20, [R1+0xe0] ;  /* 0x0000e00001147983 */ /* 0x001ea20000300800 */
[----:B---3--:R-:W-:-:S03]  /*22ff0*/  IMAD.MOV.U32 R21, RZ, RZ, R0 ;  /* 0x000000ffff157224 */ /* 0x008fc600078e0000 */
[----:B------:R-:W3:Y:S04]  /*23000*/  LDL.LU R0, [R1+0x1690] ;  /* 0x0016900001007983 */ /* 0x000ee80000300800 */
[----:B------:R0:W-:Y:S01]  /*23010*/  STL.64 [R1+0x1e0], R12 ;  /* 0x0001e00c01007387 */ /* 0x0001e20000100a00 */
[----:B------:R-:W-:-:S03]  /*23020*/  IMAD.MOV.U32 R23, RZ, RZ, R2 ;  /* 0x000000ffff177224 */ /* 0x000fc600078e0002 */
[----:B------:R1:W-:Y:S01]  /*23030*/  STL.64 [R1+0x1e8], R14 ;  /* 0x0001e80e01007387 */ /* 0x0003e20000100a00 */
[----:B------:R-:W-:Y:S02]  /*23040*/  IMAD.MOV.U32 R2, RZ, RZ, R27 ;  /* 0x000000ffff027224 */ /* 0x000fe400078e001b */
[----:B0-----:R-:W-:Y:S01]  /*23050*/  IMAD.MOV.U32 R12, RZ, RZ, R26 ;  /* 0x000000ffff0c7224 */ /* 0x001fe200078e001a */
[----:B-1----:R-:W4:Y:S04]  /*23060*/  LDL.LU.64 R14, [R1+0x1688] ;  /* 0x00168800010e7983 */ /* 0x002f280000300a00 */
[----:B------:R-:W2:Y:S01]  /*23070*/  LDL.LU.64 R26, [R1+0x1680] ;  /* 0x00168000011a7983 */ /* 0x000ea20000300a00 */
[----:B------:R-:W-:Y:S02]  /*23080*/  IMAD.MOV.U32 R22, RZ, RZ, R3 ;  /* 0x000000ffff167224 */ /* 0x000fe400078e0003 */
[----:B------:R-:W0:Y:S01]  /*23090*/  LDC R3, c[0x0][0x3a8] ;  /* 0x0000ea00ff037b82 */ /* 0x000e220000000800 */
[----:B--2---:R-:W-:Y:S01]  /*230a0*/  HMMA.16816.F32.BF16 R8, R8, R26, R4 ;  /* 0x0000001a0808723c */ /* 0x004fe20000041804 */
[----:B------:R-:W2:Y:S04]  /*230b0*/  LDL.LU.64 R6, [R1+0x1678] ;  /* 0x0016780001067983 */ /* 0x000ea80000300a00 */
[----:B------:R-:W2:-:S14]  /*230c0*/  LDL.LU.64 R4, [R1+0x1670] ;  /* 0x0016700001047983 */ /* 0x000e9c0000300a00 */
[----:B------:R1:W-:Y:S04]  /*230d0*/  STL.64 [R1+0xf0], R8 ;  /* 0x0000f00801007387 */ /* 0x0003e80000100a00 */
[----:B------:R0:W-:Y:S04]  /*230e0*/  STL.64 [R1+0xf8], R10 ;  /* 0x0000f80a01007387 */ /* 0x0001e80000100a00 */
[----:B-1----:R-:W3:Y:S04]  /*230f0*/  LDL.LU.64 R8, [R1+0x878] ;  /* 0x0008780001087983 */ /* 0x002ee80000300a00 */
[----:B0-----:R-:W3:Y:S01]  /*23100*/  LDL.LU.64 R10, [R1+0x888] ;  /* 0x00088800010a7983 */ /* 0x001ee20000300a00 */
        /* <DEDUP_REMOVED lines=33> */
[----:B------:R0:W-:Y:S04]  /*23320*/  STL.64 [R1+0x90], R16 ;  /* 0x0000901001007387 */ /* 0x0001e80000100a00 */
[----:B------:R-:W-:Y:S04]  /*23330*/  STL.64 [R1+0x98], R18 ;  /* 0x0000981201007387 */ /* 0x000fe80000100a00 */
[----:B0-----:R-:W2:Y:S04]  /*23340*/  LDL.LU.64 R16, [R1+0x15e8] ;  /* 0x0015e80001107983 */ /* 0x001ea80000300a00 */
[----:B------:R-:W2:Y:S04]  /*23350*/  LDL.LU R25, [R1+0xbf0] ;  /* 0x000bf00001197983 */ /* 0x000ea80000300800 */
[----:B------:R-:W2:Y:S01]  /*23360*/  LDL.LU R24, [R1+0x1244] ;  /* 0x0012440001187983 */ /* 0x000ea20000300800 */
[----:B------:R-:W-:-:S04]  /*23370*/  IMAD.SHL.U32 R3, R3, 0x20, RZ ;  /* 0x0000002003037824 */ /* 0x000fc800078e00ff */
[----:B------:R-:W-:Y:S01]  /*23380*/  IMAD.SHL.U32 R3, R3, 0x2, RZ ;  /* 0x0000000203037824 */ /* 0x000fe200078e00ff */
[----:B--2---:R0:W-:Y:S04]  /*23390*/  STL.64 [R1+0x15c0], R24 ;  /* 0x0015c01801007387 */ /* 0x0041e80000100a00 */
[----:B0-----:R-:W2:Y:S01]  /*233a0*/  LDL.LU.64 R24, [R1+0x890] ;  /* 0x0008900001187983 */ /* 0x001ea20000300a00 */
[----:B----4-:R-:W-:-:S03]  /*233b0*/  IADD3 R18, P0, PT, R14, R3, RZ ;  /* 0x000000030e127210 */ /* 0x010fc60007f1e0ff */
[----:B------:R0:W-:Y:S02]  /*233c0*/  STL.64 [R1+0x15d8], R26 ;  /* 0x0015d81a01007387 */ /* 0x0001e40000100a00 */
[----:B---3--:R-:W-:Y:S02]  /*233d0*/  IMAD.X R15, R15, 0x1, R0, P0 ;  /* 0x000000010f0f7824 */ /* 0x008fe400000e0600 */
[----:B0-----:R-:W-:Y:S02]  /*233e0*/  IMAD.MOV.U32 R27, RZ, RZ, R2 ;  /* 0x000000ffff1b7224 */ /* 0x001fe400078e0002 */
[----:B------:R-:W-:Y:S01]  /*233f0*/  IMAD.MOV.U32 R26, RZ, RZ, R12 ;  /* 0x000000ffff1a7224 */ /* 0x000fe200078e000c */
[----:B--2---:R0:W-:Y:S04]  /*23400*/  STL.64 [R1+0x15d0], R24 ;  /* 0x0015d01801007387 */ /* 0x0041e80000100a00 */
[----:B0-----:R-:W2:Y:S04]  /*23410*/  LDL.LU.64 R24, [R1+0x870] ;  /* 0x0008700001187983 */ /* 0x001ea80000300a00 */
[----:B------:R-:W3:Y:S04]  /*23420*/  LDL.LU R28, [R1+0x123c] ;  /* 0x00123c00011c7983 */ /* 0x000ee80000300800 */
[----:B------:R-:W4:Y:S04]  /*23430*/  LDL.LU R29, [R1+0x1234] ;  /* 0x00123400011d7983 */ /* 0x000f280000300800 */
[----:B------:R-:W3:Y:S04]  /*23440*/  LDL.LU R2, [R1+0x122c] ;  /* 0x00122c0001027983 */ /* 0x000ee80000300800 */
[----:B------:R0:W-:Y:S04]  /*23450*/  STL [R1+0x15e0], R15 ;  /* 0x0015e00f01007387 */ /* 0x0001e80000100800 */
[----:B------:R-:W3:Y:S04]  /*23460*/  LDL.LU R12, [R1+0x80] ;  /* 0x00008000010c7983 */ /* 0x000ee80000300800 */
[----:B------:R-:W3:Y:S04]  /*23470*/  LDL.LU R13, [R1+0x84] ;  /* 0x00008400010d7983 */ /* 0x000ee80000300800 */
[----:B------:R-:W3:Y:S04]  /*23480*/  LDL.LU R14, [R1+0x88] ;  /* 0x00008800010e7983 */ /* 0x000ee80000300800 */
[----:B0-----:R-:W3:Y:S01]  /*23490*/  LDL.LU R15, [R1+0x8c] ;  /* 0x00008c00010f7983 */ /* 0x001ee20000300800 */
[----:B------:R-:W-:-:S05]  /*234a0*/  IADD3 R19, P1, PT, R16, R3, RZ ;  /* 0x0000000310137210 */ /* 0x000fca0007f3e0ff */
[----:B------:R-:W-:Y:S01]  /*234b0*/  IMAD.X R16, R17, 0x1, R0, P1 ;  /* 0x0000000111107824 */ /* 0x000fe200008e0600 */
[----:B------:R-:W-:Y:S01]  /*234c0*/  STL.64 [R1+0x15b8], R18 ;  /* 0x0015b81201007387 */ /* 0x000fe20000100a00 */
[----:B--2---:R-:W-:-:S05]  /*234d0*/  IADD3 R20, P2, PT, R24, R3, RZ ;  /* 0x0000000318147210 */ /* 0x004fca0007f5e0ff */
[----:B------:R-:W-:Y:S02]  /*234e0*/  IMAD.X R17, R25, 0x1, R0, P2 ;  /* 0x0000000119117824 */ /* 0x000fe400010e0600 */
[----:B---3--:R-:W-:Y:S03]  /*234f0*/  HMMA.16816.F32.BF16 R24, R4, R26, R12 ;  /* 0x0000001a0418723c */ /* 0x008fe6000004180c */
[----:B------:R0:W-:Y:S04]  /*23500*/  STL.64 [R1+0x15b0], R16 ;  /* 0x0015b01001007387 */ /* 0x0001e80000100a00 */
[----:B0-----:R-:W2:Y:S04]  /*23510*/  LDL.LU R16, [R1+0x70] ;  /* 0x0000700001107983 */ /* 0x001ea80000300800 */
[----:B------:R-:W2:Y:S04]  /*23520*/  LDL.LU R17, [R1+0x74] ;  /* 0x0000740001117983 */ /* 0x000ea80000300800 */
[----:B------:R-:W2:Y:S04]  /*23530*/  LDL.LU R18, [R1+0x78] ;  /* 0x0000780001127983 */ /* 0x000ea80000300800 */
[----:B------:R-:W2:Y:S04]  /*23540*/  LDL.LU R19, [R1+0x7c] ;  /* 0x00007c0001137983 */ /* 0x000ea80000300800 */
[----:B------:R-:W3:Y:S04]  /*23550*/  LDL.LU R15, [R1+0x15e0] ;  /* 0x0015e000010f7983 */ /* 0x000ee80000300800 */
[----:B------:R-:W-:Y:S04]  /*23560*/  STL.64 [R1+0x80], R24 ;  /* 0x0000801801007387 */ /* 0x000fe80000100a00 */
[----:B------:R0:W-:Y:S04]  /*23570*/  STL.64 [R1+0x88], R26 ;  /* 0x0000881a01007387 */ /* 0x0001e80000100a00 */
[----:B0-----:R-:W2:Y:S04]  /*23580*/  LDL.LU.64 R26, [R1+0x15d8] ;  /* 0x0015d800011a7983 */ /* 0x001ea80000300a00 */
[----:B------:R-:W2:Y:S01]  /*23590*/  LDL.LU.64 R24, [R1+0x15d0] ;  /* 0x0015d00001187983 */ /* 0x000ea20000300a00 */
[----:B------:R-:W-:-:S05]  /*235a0*/  IADD3 R21, P0, PT, R8, R3, RZ ;  /* 0x0000000308157210 */ /* 0x000fca0007f1e0ff */
[----:B------:R-:W-:Y:S01]  /*235b0*/  IMAD.X R8, R9, 0x1, R0, P0 ;  /* 0x0000000109087824 */ /* 0x000fe200000e0600 */
[-C--:B------:R-:W-:Y:S02]  /*235c0*/  IADD3 R13, P0, PT, R10, R3.reuse, RZ ;  /* 0x000000030a0d7210 */ /* 0x080fe40007f1e0ff */
[----:B------:R-:W-:-:S03]  /*235d0*/  IADD3 R12, P1, PT, R22, R3, RZ ;  /* 0x00000003160c7210 */ /* 0x000fc60007f3e0ff */
[----:B------:R-:W-:Y:S01]  /*235e0*/  STL [R1+0x150c], R13 ;  /* 0x00150c0d01007387 */ /* 0x000fe20000100800 */
[----:B--2---:R-:W-:-:S05]  /*235f0*/  IADD3 R14, P2, PT, R24, R3, RZ ;  /* 0x00000003180e7210 */ /* 0x004fca0007f5e0ff */
[----:B------:R-:W-:Y:S04]  /*23600*/  STL [R1+0x1510], R14 ;  /* 0x0015100e01007387 */ /* 0x000fe80000100800 */
[----:B------:R-:W2:Y:S01]  /*23610*/  LDL.LU R22, [R1+0x15c8] ;  /* 0x0015c80001167983 */ /* 0x000ea20000300800 */
[--C-:B------:R-:W-:Y:S02]  /*23620*/  IMAD.X R10, R11, 0x1, R0.reuse, P0 ;  /* 0x000000010b0a7824 */ /* 0x100fe400000e0600 */
[----:B------:R-:W-:-:S03]  /*23630*/  IMAD.X R11, R25, 0x1, R0, P2 ;  /* 0x00000001190b7824 */ /* 0x000fc600010e0600 */
[----:B------:R0:W-:Y:S04]  /*23640*/  STL [R1+0x1514], R10 ;  /* 0x0015140a01007387 */ /* 0x0001e80000100800 */
[----:B------:R-:W3:Y:S01]  /*23650*/  LDL.LU.64 R24, [R1+0x15c0] ;  /* 0x0015c00001187983 */ /* 0x000ee20000300a00 */
[----:B------:R-:W-:Y:S01]  /*23660*/  HMMA.16816.F32.BF16 R4, R4, R26, R16 ;  /* 0x0000001a0404723c */ /* 0x000fe20000041810 */
[----:B--2---:R-:W-:-:S05]  /*23670*/  VIADD R22, R22, 0x1 ;  /* 0x0000000116167836 */ /* 0x004fca0000000000 */
[----:B------:R-:W-:Y:S04]  /*23680*/  STL [R1+0xbe4], R22 ;  /* 0x000be41601007387 */ /* 0x000fe80000100800 */
[----:B------:R-:W-:Y:S04]  /*23690*/  STL [R1+0x15ac], R0 ;  /* 0x0015ac0001007387 */ /* 0x000fe80000100800 */
[----:B------:R-:W-:Y:S04]  /*236a0*/  STL [R1+0x1518], R11 ;  /* 0x0015180b01007387 */ /* 0x000fe80000100800 */
[----:B------:R-:W2:Y:S04]  /*236b0*/  LDL.LU.64 R18, [R1+0x15b8] ;  /* 0x0015b80001127983 */ /* 0x000ea80000300a00 */
[----:B------:R-:W4:Y:S04]  /*236c0*/  LDL.LU.64 R16, [R1+0x15b0] ;  /* 0x0015b00001107983 */ /* 0x000f280000300a00 */
[----:B------:R-:W-:Y:S04]  /*236d0*/  STL.64 [R1+0x70], R4 ;  /* 0x0000700401007387 */ /* 0x000fe80000100a00 */
[----:B------:R1:W-:Y:S01]  /*236e0*/  STL.64 [R1+0x78], R6 ;  /* 0x0000780601007387 */ /* 0x0003e20000100a00 */
[----:B------:R-:W-:-:S02]  /*236f0*/  IMAD.X R9, R23, 0x1, R0, P1 ;  /* 0x0000000117097824 */ /* 0x000fc400008e0600 */
[----:B0-----:R-:W-:Y:S01]  /*23700*/  IMAD.MOV.U32 R10, RZ, RZ, R20 ;  /* 0x000000ffff0a7224 */ /* 0x001fe200078e0014 */
[-C--:B---3--:R-:W-:Y:S01]  /*23710*/  IADD3 R25, P5, PT, R25, R3.reuse, RZ ;  /* 0x0000000319197210 */ /* 0x088fe20007fbe0ff */
[----:B-1----:R-:W-:Y:S01]  /*23720*/  IMAD.MOV.U32 R7, RZ, RZ, R15 ;  /* 0x000000ffff077224 */ /* 0x002fe200078e000f */
[-C--:B------:R-:W-:Y:S02]  /*23730*/  IADD3 R24, P2, PT, R24, R3.reuse, RZ ;  /* 0x0000000318187210 */ /* 0x080fe40007f5e0ff */
[----:B------:R-:W-:Y:S01]  /*23740*/  IADD3 R28, P1, PT, R28, R3, RZ ;  /* 0x000000031c1c7210 */ /* 0x000fe20007f3e0ff */
[----:B--2---:R-:W-:Y:S02]  /*23750*/  IMAD.MOV.U32 R6, RZ, RZ, R18 ;  /* 0x000000ffff067224 */ /* 0x004fe400078e0012 */
[----:B------:R-:W-:Y:S02]  /*23760*/  IMAD.MOV.U32 R4, RZ, RZ, R19 ;  /* 0x000000ffff047224 */ /* 0x000fe400078e0013 */
[----:B----4-:R-:W-:-:S02]  /*23770*/  IMAD.MOV.U32 R5, RZ, RZ, R16 ;  /* 0x000000ffff057224 */ /* 0x010fc400078e0010 */
[----:B------:R-:W-:Y:S01]  /*23780*/  IMAD.MOV.U32 R11, RZ, RZ, R17 ;  /* 0x000000ffff0b7224 */ /* 0x000fe200078e0011 */
[----:B------:R0:W-:Y:S04]  /*23790*/  STL.64 [R1+0x898], R6 ;  /* 0x0008980601007387 */ /* 0x0001e80000100a00 */
[----:B------:R1:W-:Y:S04]  /*237a0*/  STL.64 [R1+0x8a0], R4 ;  /* 0x0008a00401007387 */ /* 0x0003e80000100a00 */
[----:B------:R-:W-:Y:S01]  /*237b0*/  STL.64 [R1+0x870], R10 ;  /* 0x0008700a01007387 */ /* 0x000fe20000100a00 */
[----:B0-----:R-:W-:-:S02]  /*237c0*/  IMAD.MOV.U32 R6, RZ, RZ, R21 ;  /* 0x000000ffff067224 */ /* 0x001fc400078e0015 */
[----:B------:R-:W-:Y:S02]  /*237d0*/  IMAD.MOV.U32 R7, RZ, RZ, R8 ;  /* 0x000000ffff077224 */ /* 0x000fe400078e0008 */
[----:B-1----:R-:W-:Y:S02]  /*237e0*/  IMAD.MOV.U32 R4, RZ, RZ, R12 ;  /* 0x000000ffff047224 */ /* 0x002fe400078e000c */
[----:B------:R-:W-:Y:S01]  /*237f0*/  IMAD.MOV.U32 R5, RZ, RZ, R9 ;  /* 0x000000ffff057224 */ /* 0x000fe200078e0009 */
[----:B------:R-:W-:Y:S04]  /*23800*/  STL.64 [R1+0x878], R6 ;  /* 0x0008780601007387 */ /* 0x000fe80000100a00 */
[----:B------:R-:W-:Y:S04]  /*23810*/  STL.64 [R1+0x880], R4 ;  /* 0x0008800401007387 */ /* 0x000fe80000100a00 */
[----:B------:R-:W-:Y:S04]  /*23820*/  STL [R1+0xbf0], R25 ;  /* 0x000bf01901007387 */ /* 0x000fe80000100800 */
[----:B------:R-:W2:Y:S04]  /*23830*/  LDL.LU R0, [R1+0x1224] ;  /* 0x0012240001007983 */ /* 0x000ea80000300800 */
[----:B------:R-:W-:Y:S04]  /*23840*/  STL [R1+0x1244], R24 ;  /* 0x0012441801007387 */ /* 0x000fe80000100800 */
[----:B------:R-:W-:Y:S04]  /*23850*/  STL [R1+0x123c], R28 ;  /* 0x00123c1c01007387 */ /* 0x000fe80000100800 */
[----:B------:R-:W3:Y:S01]  /*23860*/  LDL.LU R12, [R1+0x1214] ;  /* 0x00121400010c7983 */ /* 0x000ee20000300800 */
[----:B------:R-:W-:-:S02]  /*23870*/  IADD3 R29, P4, PT, R29, R3, RZ ;  /* 0x000000031d1d7210 */ /* 0x000fc40007f9e0ff */
[----:B------:R-:W-:-:S03]  /*23880*/  IADD3 R2, P3, PT, R2, R3, RZ ;  /* 0x0000000302027210 */ /* 0x000fc60007f7e0ff */
[----:B------:R-:W-:Y:S01]  /*23890*/  STL [R1+0x1234], R29 ;  /* 0x0012341d01007387 */ /* 0x000fe20000100800 */
[----:B------:R-:W-:-:S03]  /*238a0*/  ISETP.NE.U32.AND P0, PT, R22, UR7, PT ;  /* 0x0000000716007c0c */ /* 0x000fc6000bf05070 */
[----:B---3--:R0:W-:Y:S04]  /*238b0*/  STL [R1+0x15a8], R12 ;  /* 0x0015a80c01007387 */ /* 0x0081e80000100800 */
[----:B0-----:R-:W3:Y:S04]  /*238c0*/  LDL.LU R12, [R1+0x121c] ;  /* 0x00121c00010c7983 */ /* 0x001ee80000300800 */
[----:B------:R0:W-:Y:S04]  /*238d0*/  STL [R1+0x122c], R2 ;  /* 0x00122c0201007387 */ /* 0x0001e80000100800 */
        /* <DEDUP_REMOVED lines=22> */
[----:B--2---:R-:W-:-:S03]  /*23a40*/  IADD3 R0, P6, PT, R0, R3, RZ ;  /* 0x0000000300007210 */ /* 0x004fc60007fde0ff */
[----:B------:R-:W2:Y:S04]  /*23a50*/  LDL.LU R24, [R1+0x11e0] ;  /* 0x0011e00001187983 */ /* 0x000ea80000300800 */
[----:B------:R-:W2:Y:S04]  /*23a60*/  LDL.LU R28, [R1+0x11b4] ;  /* 0x0011b400011c7983 */ /* 0x000ea80000300800 */
[----:B------:R-:W2:Y:S04]  /*23a70*/  LDL.LU R29, [R1+0x11d8] ;  /* 0x0011d800011d7983 */ /* 0x000ea80000300800 */
[----:B0-----:R-:W2:Y:S04]  /*23a80*/  LDL.LU R2, [R1+0x11ac] ;  /* 0x0011ac0001027983 */ /* 0x001ea80000300800 */
[----:B------:R0:W-:Y:S04]  /*23a90*/  STL [R1+0x1224], R0 ;  /* 0x0012240001007387 */ /* 0x0001e80000100800 */
[----:B0-----:R-:W2:Y:S04]  /*23aa0*/  LDL.LU R0, [R1+0x15ac] ;  /* 0x0015ac0001007983 */ /* 0x001ea80000300800 */
[----:B------:R-:W2:Y:S02]  /*23ab0*/  LDL.LU R3, [R1+0xbec] ;  /* 0x000bec0001037983 */ /* 0x000ea40000300800 */
[----:B--2---:R-:W-:-:S05]  /*23ac0*/  IMAD.X R3, R3, 0x1, R0, P5 ;  /* 0x0000000103037824 */ /* 0x004fca00028e0600 */
[----:B------:R0:W-:Y:S02]  /*23ad0*/  STL [R1+0xbec], R3 ;  /* 0x000bec0301007387 */ /* 0x0001e40000100800 */
[----:B0-----:R-:W0:Y:S02]  /*23ae0*/  LDC R3, c[0x0][0x3a8] ;  /* 0x0000ea00ff037b82 */ /* 0x001e240000000800 */
[----:B0-----:R-:W-:-:S04]  /*23af0*/  IMAD.SHL.U32 R3, R3, 0x20, RZ ;  /* 0x0000002003037824 */ /* 0x001fc800078e00ff */
[----:B------:R-:W-:-:S05]  /*23b00*/  IMAD.SHL.U32 R3, R3, 0x2, RZ ;  /* 0x0000000203037824 */ /* 0x000fca00078e00ff */
[----:B---3--:R-:W-:-:S05]  /*23b10*/  IADD3 R12, P5, PT, R12, R3, RZ ;  /* 0x000000030c0c7210 */ /* 0x008fca0007fbe0ff */
[----:B------:R0:W-:Y:S04]  /*23b20*/  STL [R1+0x121c], R12 ;  /* 0x00121c0c01007387 */ /* 0x0001e80000100800 */
[----:B0-----:R-:W2:Y:S04]  /*23b30*/  LDL.LU R12, [R1+0x15a8] ;  /* 0x0015a800010c7983 */ /* 0x001ea80000300800 */
[----:B------:R-:W3:Y:S01]  /*23b40*/  LDL.LU R3, [R1+0x1240] ;  /* 0x0012400001037983 */ /* 0x000ee20000300800 */
[--C-:B----4-:R-:W-:Y:S02]  /*23b50*/  IMAD.X R9, R9, 0x1, R0.reuse, P1 ;  /* 0x0000000109097824 */ /* 0x110fe400008e0600 */
[----:B------:R-:W-:-:S02]  /*23b60*/  IMAD.X R8, R8, 0x1, R0, P4 ;  /* 0x0000000108087824 */ /* 0x000fc400020e0600 */
[--C-:B------:R-:W-:Y:S02]  /*23b70*/  IMAD.X R17, R17, 0x1, R0.reuse, P3 ;  /* 0x0000000111117824 */ /* 0x100fe400018e0600 */
[--C-:B------:R-:W-:Y:S02]  /*23b80*/  IMAD.X R16, R16, 0x1, R0.reuse, P6 ;  /* 0x0000000110107824 */ /* 0x100fe400030e0600 */
[--C-:B------:R-:W-:Y:S02]  /*23b90*/  IMAD.X R15, R15, 0x1, R0.reuse, P5 ;  /* 0x000000010f0f7824 */ /* 0x100fe400028e0600 */
[----:B---3--:R-:W-:-:S05]  /*23ba0*/  IMAD.X R3, R3, 0x1, R0, P2 ;  /* 0x0000000103037824 */ /* 0x008fca00010e0600 */
[----:B------:R0:W-:Y:S02]  /*23bb0*/  STL [R1+0x1240], R3 ;  /* 0x0012400301007387 */ /* 0x0001e40000100800 */
[----:B0-----:R-:W0:Y:S02]  /*23bc0*/  LDC R3, c[0x0][0x3a8] ;  /* 0x0000ea00ff037b82 */ /* 0x001e240000000800 */
[----:B0-----:R-:W-:-:S04]  /*23bd0*/  IMAD.SHL.U32 R3, R3, 0x20, RZ ;  /* 0x0000002003037824 */ /* 0x001fc800078e00ff */
[----:B------:R-:W-:-:S05]  /*23be0*/  IMAD.SHL.U32 R3, R3, 0x2, RZ ;  /* 0x0000000203037824 */ /* 0x000fca00078e00ff */
[-C--:B--2---:R-:W-:Y:S02]  /*23bf0*/  IADD3 R12, P2, PT, R12, R3.reuse, RZ ;  /* 0x000000030c0c7210 */ /* 0x084fe40007f5e0ff */
[-C--:B------:R-:W-:Y:S02]  /*23c00*/  IADD3 R21, P1, PT, R21, R3.reuse, RZ ;  /* 0x0000000315157210 */ /* 0x080fe40007f3e0ff */
[-C--:B------:R-:W-:Y:S02]  /*23c10*/  IADD3 R20, P4, PT, R20, R3.reuse, RZ ;  /* 0x0000000314147210 */ /* 0x080fe40007f9e0ff */
[-C--:B------:R-:W-:Y:S01]  /*23c20*/  IADD3 R19, P3, PT, R19, R3.reuse, RZ ;  /* 0x0000000313137210 */ /* 0x080fe20007f7e0ff */
[----:B------:R0:W-:Y:S04]  /*23c30*/  STL [R1+0x1214], R12 ;  /* 0x0012140c01007387 */ /* 0x0001e80000100800 */
[----:B------:R-:W-:Y:S04]  /*23c40*/  STL [R1+0x1238], R9 ;  /* 0x0012380901007387 */ /* 0x000fe80000100800 */
[----:B------:R-:W-:Y:S04]  /*23c50*/  STL [R1+0x120c], R21 ;  /* 0x00120c1501007387 */ /* 0x000fe80000100800 */
[----:B------:R-:W-:Y:S01]  /*23c60*/  STL [R1+0x1230], R8 ;  /* 0x0012300801007387 */ /* 0x000fe20000100800 */
[----:B------:R-:W-:-:S03]  /*23c70*/  IADD3 R18, P6, PT, R18, R3, RZ ;  /* 0x0000000312127210 */ /* 0x000fc60007fde0ff */
[----:B------:R-:W-:Y:S04]  /*23c80*/  STL [R1+0x1204], R20 ;  /* 0x0012041401007387 */ /* 0x000fe80000100800 */
[----:B------:R-:W-:Y:S01]  /*23c90*/  STL [R1+0x1228], R17 ;  /* 0x0012281101007387 */ /* 0x000fe20000100800 */
[----:B------:R-:W-:-:S03]  /*23ca0*/  IADD3 R4, P5, PT, R4, R3, RZ ;  /* 0x0000000304047210 */ /* 0x000fc60007fbe0ff */
[----:B------:R-:W-:Y:S01]  /*23cb0*/  STL [R1+0x11fc], R19 ;  /* 0x0011fc1301007387 */ /* 0x000fe20000100800 */
[----:B------:R-:W-:-:S03]  /*23cc0*/  IMAD.X R5, R5, 0x1, R0, P2 ;  /* 0x0000000105057824 */ /* 0x000fc600010e0600 */
        /* <DEDUP_REMOVED lines=24> */
[----:B------:R-:W-:Y:S04]  /*23e50*/  STL [R1+0x11f0], R13 ;  /* 0x0011f00d01007387 */ /* 0x000fe80000100800 */
[----:B------:R-:W-:Y:S01]  /*23e60*/  STL [R1+0x11c4], R23 ;  /* 0x0011c41701007387 */ /* 0x000fe20000100800 */
[----:B------:R-:W-:-:S03]  /*23e70*/  IADD3 R28, P2, PT, R28, R3, RZ ;  /* 0x000000031c1c7210 */ /* 0x000fc60007f5e0ff */
[----:B------:R-:W-:Y:S01]  /*23e80*/  STL [R1+0x11e8], R22 ;  /* 0x0011e81601007387 */ /* 0x000fe20000100800 */
[----:B------:R-:W-:-:S03]  /*23e90*/  IMAD.X R29, R29, 0x1, R0, P1 ;  /* 0x000000011d1d7824 */ /* 0x000fc600008e0600 */
[----:B------:R-:W-:Y:S01]  /*23ea0*/  STL [R1+0x11bc], R25 ;  /* 0x0011bc1901007387 */ /* 0x000fe20000100800 */
[----:B------:R-:W-:-:S03]  /*23eb0*/  IADD3 R2, P1, PT, R2, R3, RZ ;  /* 0x0000000302027210 */ /* 0x000fc60007f3e0ff */
[----:B------:R-:W-:Y:S04]  /*23ec0*/  STL [R1+0x11e0], R24 ;  /* 0x0011e01801007387 */ /* 0x000fe80000100800 */
[----:B------:R-:W2:Y:S04]  /*23ed0*/  LDL.LU R3, [R1+0x11d0] ;  /* 0x0011d00001037983 */ /* 0x000ea80000300800 */
[----:B------:R-:W-:Y:S04]  /*23ee0*/  STL [R1+0x11b4], R28 ;  /* 0x0011b41c01007387 */ /* 0x000fe80000100800 */
[----:B0-----:R-:W3:Y:S04]  /*23ef0*/  LDL.LU R12, [R1+0x11c0] ;  /* 0x0011c000010c7983 */ /* 0x001ee80000300800 */
[----:B------:R-:W-:Y:S04]  /*23f00*/  STL [R1+0x11d8], R29 ;  /* 0x0011d81d01007387 */ /* 0x000fe80000100800 */
[----:B---3--:R0:W-:Y:S04]  /*23f10*/  STL [R1+0x15a0], R12 ;  /* 0x0015a00c01007387 */ /* 0x0081e80000100800 */
[----:B------:R-:W-:Y:S04]  /*23f20*/  STL [R1+0x11ac], R2 ;  /* 0x0011ac0201007387 */ /* 0x000fe80000100800 */
[----:B0-----:R-:W3:Y:S01]  /*23f30*/  LDL.LU R12, [R1+0x119c] ;  /* 0x00119c00010c7983 */ /* 0x001ee20000300800 */
[----:B--2---:R-:W-:-:S03]  /*23f40*/  IMAD.X R3, R3, 0x1, R0, P4 ;  /* 0x0000000103037824 */ /* 0x004fc600020e0600 */
[----:B---3--:R0:W-:Y:S04]  /*23f50*/  STL [R1+0x15a4], R12 ;  /* 0x0015a40c01007387 */ /* 0x0081e80000100800 */
[----:B0-----:R-:W2:Y:S04]  /*23f60*/  LDL.LU R12, [R1+0x11a4] ;  /* 0x0011a400010c7983 */ /* 0x001ea80000300800 */
[----:B------:R-:W3:Y:S04]  /*23f70*/  LDL.LU R9, [R1+0x1194] ;  /* 0x0011940001097983 */ /* 0x000ee80000300800 */
        /* <DEDUP_REMOVED lines=25> */
[----:B------:R0:W-:Y:S02]  /*24110*/  STL [R1+0x11d0], R3 ;  /* 0x0011d00301007387 */ /* 0x0001e40000100800 */
[----:B0-----:R-:W0:Y:S02]  /*24120*/  LDC R3, c[0x0][0x3a8] ;  /* 0x0000ea00ff037b82 */ /* 0x001e240000000800 */
[----:B0-----:R-:W-:-:S04]  /*24130*/  IMAD.SHL.U32 R3, R3, 0x20, RZ ;  /* 0x0000002003037824 */ /* 0x001fc800078e00ff */
[----:B------:R-:W-:-:S05]  /*24140*/  IMAD.SHL.U32 R3, R3, 0x2, RZ ;  /* 0x0000000203037824 */ /* 0x000fca00078e00ff */
[----:B--2---:R-:W-:-:S05]  /*24150*/  IADD3 R12, P4, PT, R12, R3, RZ ;  /* 0x000000030c0c7210 */ /* 0x004fca0007f9e0ff */
        /* <DEDUP_REMOVED lines=8> */
[----:B------:R-:W-:-:S05]  /*241e0*/  IADD3 R12, P3, PT, R12, R3, RZ ;  /* 0x000000030c0c7210 */ /* 0x000fca0007f7e0ff */
[----:B------:R0:W-:Y:S04]  /*241f0*/  STL [R1+0x119c], R12 ;  /* 0x00119c0c01007387 */ /* 0x0001e80000100800 */
[----:B0-----:R-:W2:Y:S01]  /*24200*/  LDL.LU R12, [R1+0x15a0] ;  /* 0x0015a000010c7983 */ /* 0x001ea20000300800 */
[--C-:B----4-:R-:W-:Y:S01]  /*24210*/  IMAD.X R21, R21, 0x1, R0.reuse, P5 ;  /* 0x0000000115157824 */ /* 0x110fe200028e0600 */
[-C--:B---3--:R-:W-:Y:S01]  /*24220*/  IADD3 R8, P5, PT, R8, R3.reuse, RZ ;  /* 0x0000000308087210 */ /* 0x088fe20007fbe0ff */
[--C-:B------:R-:W-:Y:S01]  /*24230*/  IMAD.X R20, R20, 0x1, R0.reuse, P2 ;  /* 0x0000000114147824 */ /* 0x100fe200010e0600 */
[-C--:B------:R-:W-:Y:S01]  /*24240*/  IADD3 R17, P2, PT, R17, R3.reuse, RZ ;  /* 0x0000000311117210 */ /* 0x080fe20007f5e0ff */
        /* <DEDUP_REMOVED lines=15> */
[----:B------:R-:W-:Y:S01]  /*24340*/  IADD3 R24, P3, PT, R24, R3, RZ ;  /* 0x0000000318187210 */ /* 0x000fe20007f7e0ff */
[----:B------:R-:W-:-:S02]  /*24350*/  IMAD.X R2, R2, 0x1, R0, P5 ;  /* 0x0000000102027824 */ /* 0x000fc400028e0600 */
[----:B--2---:R-:W-:Y:S01]  /*24360*/  IMAD.X R12, R12, 0x1, R0, P6 ;  /* 0x000000010c0c7824 */ /* 0x004fe200030e0600 */
[----:B------:R-:W-:-:S04]  /*24370*/  IADD3 R9, P6, PT, R9, R3, RZ ;  /* 0x0000000309097210 */ /* 0x000fc80007fde0ff */
        /* <DEDUP_REMOVED lines=8> */
[----:B------:R-:W-:-:S03]  /*24400*/  IMAD.X R6, R6, 0x1, R0, P6 ;  /* 0x0000000106067824 */ /* 0x000fc600030e0600 */
[----:B------:R-:W-:Y:S01]  /*24410*/  STL [R1+0x11a0], R18 ;  /* 0x0011a01201007387 */ /* 0x000fe20000100800 */
[----:B------:R-:W-:-:S03]  /*24420*/  IADD3 R7, P6, PT, R7, R3, RZ ;  /* 0x0000000307077210 */ /* 0x000fc60007fde0ff */
        /* <DEDUP_REMOVED lines=17> */
[----:B------:R0:W-:Y:S04]  /*24540*/  STL [R1+0x159c], R0 ;  /* 0x00159c0001007387 */ /* 0x0001e80000100800 */
[----:B------:R-:W-:Y:S04]  /*24550*/  STL [R1+0x1160], R28 ;  /* 0x0011601c01007387 */ /* 0x000fe80000100800 */
[----:B0-----:R-:W2:Y:S04]  /*24560*/  LDL.LU R0, [R1+0x112c] ;  /* 0x00112c0001007983 */ /* 0x001ea80000300800 */
[----:B------:R-:W-:Y:S04]  /*24570*/  STL [R1+0x1134], R29 ;  /* 0x0011341d01007387 */ /* 0x000fe80000100800 */
[----:B------:R-:W3:Y:S04]  /*24580*/  LDL.LU R12, [R1+0x111c] ;  /* 0x00111c00010c7983 */ /* 0x000ee80000300800 */
[----:B------:R-:W-:Y:S04]  /*24590*/  STL [R1+0x1158], R2 ;  /* 0x0011580201007387 */ /* 0x000fe80000100800 */
[----:B---3--:R0:W-:Y:S04]  /*245a0*/  STL [R1+0x1598], R12 ;  /* 0x0015980c01007387 */ /* 0x0081e80000100800 */
[----:B0-----:R-:W3:Y:S04]  /*245b0*/  LDL.LU R12, [R1+0x1124] ;  /* 0x00112400010c7983 */ /* 0x001ee80000300800 */
        /* <DEDUP_REMOVED lines=26> */
[----:B------:R-:W2:Y:S04]  /*24760*/  LDL.LU R2, [R1+0x10b4] ;  /* 0x0010b40001027983 */ /* 0x000ea80000300800 */
        /* <DEDUP_REMOVED lines=1370> */
[--C-:B------:R-:W-:Y:S01]  /*29d10*/  IMAD.X R14, R14, 0x1, R0.reuse, P4 ;  /* 0x000000010e0e7824 */ /* 0x100fe200020e0600 */
[----:B------:R-:W-:Y:S01]  /*29d20*/  IADD3 R13, P4, PT, R13, UR10, RZ ;  /* 0x0000000a0d0d7c10 */ /* 0x000fe2000ff9e0ff */
[--C-:B------:R-:W-:Y:S01]  /*29d30*/  IMAD.X R23, R23, 0x1, R0.reuse, P3 ;  /* 0x0000000117177824 */ /* 0x100fe200018e0600 */
[----:B------:R-:W-:Y:S01]  /*29d40*/  IADD3 R22, P3, PT, R22, UR10, RZ ;  /* 0x0000000a16167c10 */ /* 0x000fe2000ff7e0ff */
[--C-:B------:R-:W-:Y:S01]  /*29d50*/  IMAD.X R25, R25, 0x1, R0.reuse, P6 ;  /* 0x0000000119197824 */ /* 0x100fe200030e0600 */
[----:B------:R-:W-:Y:S01]  /*29d60*/  IADD3 R24, P6, PT, R24, UR10, RZ ;  /* 0x0000000a18187c10 */ /* 0x000fe2000ffde0ff */
        /* <DEDUP_REMOVED lines=28> */
[----:B------:R-:W-:-:S03]  /*29f30*/  IADD3 R29, P5, PT, R29, UR10, RZ ;  /* 0x0000000a1d1d7c10 */ /* 0x000fc6000ffbe0ff */
        /* <DEDUP_REMOVED lines=33> */
[----:B--2---:R-:W-:-:S03]  /*2a150*/  IADD3 R0, P2, PT, R0, UR10, RZ ;  /* 0x0000000a00007c10 */ /* 0x004fc6000ff5e0ff */
[----:B------:R-:W2:Y:S04]  /*2a160*/  LDL.LU R24, [R1+0x145c] ;  /* 0x00145c0001187983 */ /* 0x000ea80000300800 */
[----:B------:R-:W2:Y:S04]  /*2a170*/  LDL.LU R28, [R1+0x13f8] ;  /* 0x0013f800011c7983 */ /* 0x000ea80000300800 */
[----:B------:R-:W2:Y:S04]  /*2a180*/  LDL.LU R29, [R1+0x1464] ;  /* 0x00146400011d7983 */ /* 0x000ea80000300800 */
[----:B------:R-:W2:Y:S04]  /*2a190*/  LDL.LU R2, [R1+0x1400] ;  /* 0x0014000001027983 */ /* 0x000ea80000300800 */
[----:B------:R0:W-:Y:S04]  /*2a1a0*/  STL [R1+0x13f4], R0 ;  /* 0x0013f40001007387 */ /* 0x0001e80000100800 */
[----:B0-----:R-:W3:Y:S02]  /*2a1b0*/  LDL.LU R0, [R1+0x152c] ;  /* 0x00152c0001007983 */ /* 0x001ee40000300800 */
[----:B---3--:R-:W-:-:S05]  /*2a1c0*/  IMAD.X R3, R3, 0x1, R0, P1 ;  /* 0x0000000103037824 */ /* 0x008fca00008e0600 */
[----:B------:R0:W-:Y:S04]  /*2a1d0*/  STL [R1+0x138c], R3 ;  /* 0x00138c0301007387 */ /* 0x0001e80000100800 */
[----:B0-----:R-:W3:Y:S01]  /*2a1e0*/  LDL.LU R3, [R1+0x1528] ;  /* 0x0015280001037983 */ /* 0x001ee20000300800 */
[----:B----4-:R-:W-:Y:S02]  /*2a1f0*/  IADD3.X R12, PT, PT, R12, UR4, RZ, P4, !PT ;  /* 0x000000040c0c7c10 */ /* 0x010fe4000a7fe4ff */
[----:B------:R-:W-:Y:S02]  /*2a200*/  IADD3 R9, P4, PT, R9, UR10, RZ ;  /* 0x0000000a09097c10 */ /* 0x000fe4000ff9e0ff */
[----:B------:R-:W-:Y:S01]  /*2a210*/  IADD3.X R21, PT, PT, R21, UR4, RZ, P3, !PT ;  /* 0x0000000415157c10 */ /* 0x000fe20009ffe4ff */
[----:B------:R0:W-:Y:S01]  /*2a220*/  STL [R1+0x151c], R0 ;  /* 0x00151c0001007387 */ /* 0x0001e20000100800 */
[----:B------:R-:W-:-:S02]  /*2a230*/  IADD3 R8, P3, PT, R8, UR10, RZ ;  /* 0x0000000a08087c10 */ /* 0x000fc4000ff7e0ff */
[----:B------:R-:W-:Y:S02]  /*2a240*/  IADD3.X R20, PT, PT, R20, UR4, RZ, P6, !PT ;  /* 0x0000000414147c10 */ /* 0x000fe4000b7fe4ff */
[----:B------:R-:W-:Y:S02]  /*2a250*/  IADD3 R17, P6, PT, R17, UR10, RZ ;  /* 0x0000000a11117c10 */ /* 0x000fe4000ffde0ff */
[----:B------:R-:W-:Y:S02]  /*2a260*/  IADD3.X R19, PT, PT, R19, UR4, RZ, P5, !PT ;  /* 0x0000000413137c10 */ /* 0x000fe4000affe4ff */
[----:B------:R-:W-:Y:S02]  /*2a270*/  IADD3 R16, P5, PT, R16, UR10, RZ ;  /* 0x0000000a10107c10 */ /* 0x000fe4000ffbe0ff */
[----:B------:R-:W-:Y:S02]  /*2a280*/  IADD3.X R18, PT, PT, R18, UR4, RZ, P2, !PT ;  /* 0x0000000412127c10 */ /* 0x000fe400097fe4ff */
        /* <DEDUP_REMOVED lines=11> */
[----:B---3--:R-:W-:-:S05]  /*2a340*/  IADD3 R3, P1, PT, R3, UR10, RZ ;  /* 0x0000000a03037c10 */ /* 0x008fca000ff3e0ff */
[----:B------:R-:W-:Y:S04]  /*2a350*/  STL [R1+0x13fc], R3 ;  /* 0x0013fc0301007387 */ /* 0x000fe80000100800 */
[----:B------:R-:W-:Y:S04]  /*2a360*/  STL [R1+0x1388], R12 ;  /* 0x0013880c01007387 */ /* 0x000fe80000100800 */
[----:B------:R-:W-:Y:S04]  /*2a370*/  STL [R1+0x1404], R9 ;  /* 0x0014040901007387 */ /* 0x000fe80000100800 */
[----:B------:R-:W-:Y:S04]  /*2a380*/  STL [R1+0x13bc], R21 ;  /* 0x0013bc1501007387 */ /* 0x000fe80000100800 */
[----:B------:R-:W-:Y:S04]  /*2a390*/  STL [R1+0x140c], R8 ;  /* 0x00140c0801007387 */ /* 0x000fe80000100800 */
[----:B------:R-:W-:Y:S04]  /*2a3a0*/  STL [R1+0x13b8], R20 ;  /* 0x0013b81401007387 */ /* 0x000fe80000100800 */
[----:B------:R-:W-:Y:S01]  /*2a3b0*/  STL [R1+0x1414], R17 ;  /* 0x0014141101007387 */ /* 0x000fe20000100800 */
[----:B------:R-:W-:-:S03]  /*2a3c0*/  IADD3.X R4, PT, PT, R4, UR4, RZ, P1, !PT ;  /* 0x0000000404047c10 */ /* 0x000fc60008ffe4ff */
[----:B------:R-:W-:Y:S01]  /*2a3d0*/  STL [R1+0x13c0], R19 ;  /* 0x0013c01301007387 */ /* 0x000fe20000100800 */
[----:B------:R-:W-:-:S03]  /*2a3e0*/  IADD3 R5, P1, PT, R5, UR10, RZ ;  /* 0x0000000a05057c10 */ /* 0x000fc6000ff3e0ff */
        /* <DEDUP_REMOVED lines=13> */
[----:B--2---:R-:W-:-:S03]  /*2a4c0*/  IADD3 R24, P1, PT, R24, UR10, RZ ;  /* 0x0000000a18187c10 */ /* 0x004fc6000ff3e0ff */
[----:B------:R-:W-:Y:S04]  /*2a4d0*/  STL [R1+0x144c], R13 ;  /* 0x00144c0d01007387 */ /* 0x000fe80000100800 */
[----:B------:R-:W-:Y:S04]  /*2a4e0*/  STL [R1+0x13e8], R23 ;  /* 0x0013e81701007387 */ /* 0x000fe80000100800 */
[----:B------:R-:W-:Y:S04]  /*2a4f0*/  STL [R1+0x1454], R22 ;  /* 0x0014541601007387 */ /* 0x000fe80000100800 */
[----:B------:R-:W-:Y:S04]  /*2a500*/  STL [R1+0x13f0], R25 ;  /* 0x0013f01901007387 */ /* 0x000fe80000100800 */
[----:B------:R-:W-:Y:S04]  /*2a510*/  STL [R1+0x145c], R24 ;  /* 0x00145c1801007387 */ /* 0x000fe80000100800 */
[----:B0-----:R-:W2:Y:S01]  /*2a520*/  LDL.LU R0, [R1+0x1474] ;  /* 0x0014740001007983 */ /* 0x001ea20000300800 */
[----:B------:R-:W-:-:S02]  /*2a530*/  IADD3.X R28, PT, PT, R28, UR4, RZ, P4, !PT ;  /* 0x000000041c1c7c10 */ /* 0x000fc4000a7fe4ff */
[----:B------:R-:W-:-:S03]  /*2a540*/  IADD3 R29, P4, PT, R29, UR10, RZ ;  /* 0x0000000a1d1d7c10 */ /* 0x000fc6000ff9e0ff */
[----:B------:R-:W-:Y:S04]  /*2a550*/  STL [R1+0x13f8], R28 ;  /* 0x0013f81c01007387 */ /* 0x000fe80000100800 */
[----:B--2---:R0:W-:Y:S04]  /*2a560*/  STL [R1+0x1520], R0 ;  /* 0x0015200001007387 */ /* 0x0041e80000100800 */
[----:B------:R-:W-:Y:S04]  /*2a570*/  STL [R1+0x1464], R29 ;  /* 0x0014641d01007387 */ /* 0x000fe80000100800 */
[----:B0-----:R-:W2:Y:S01]  /*2a580*/  LDL.LU R0, [R1+0x1408] ;  /* 0x0014080001007983 */ /* 0x001ea20000300800 */
[----:B------:R-:W-:-:S05]  /*2a590*/  IADD3.X R2, PT, PT, R2, UR4, RZ, P3, !PT ;  /* 0x0000000402027c10 */ /* 0x000fca0009ffe4ff */
[----:B------:R-:W-:Y:S04]  /*2a5a0*/  STL [R1+0x1400], R2 ;  /* 0x0014000201007387 */ /* 0x000fe80000100800 */
[----:B--2---:R0:W-:Y:S04]  /*2a5b0*/  STL [R1+0x1524], R0 ;  /* 0x0015240001007387 */ /* 0x0041e80000100800 */
        /* <DEDUP_REMOVED lines=29> */
[----:B--2---:R-:W-:-:S05]  /*2a790*/  IADD3 R0, P3, PT, R0, UR10, RZ ;  /* 0x0000000a00007c10 */ /* 0x004fca000ff7e0ff */
[----:B------:R0:W-:Y:S04]  /*2a7a0*/  STL [R1+0x146c], R0 ;  /* 0x00146c0001007387 */ /* 0x0001e80000100800 */
[----:B0-----:R-:W2:Y:S02]  /*2a7b0*/  LDL.LU R0, [R1+0x1524] ;  /* 0x0015240001007983 */ /* 0x001ea40000300800 */
[----:B--2---:R-:W-:-:S05]  /*2a7c0*/  IADD3.X R0, PT, PT, R0, UR4, RZ, P6, !PT ;  /* 0x0000000400007c10 */ /* 0x004fca000b7fe4ff */
[----:B------:R0:W-:Y:S04]  /*2a7d0*/  STL [R1+0x1408], R0 ;  /* 0x0014080001007387 */ /* 0x0001e80000100800 */
[----:B0-----:R-:W2:Y:S01]  /*2a7e0*/  LDL.LU R0, [R1+0x1520] ;  /* 0x0015200001007983 */ /* 0x001ea20000300800 */
[----:B---3--:R-:W-:Y:S02]  /*2a7f0*/  IADD3.X R11, PT, PT, R11, UR4, RZ, P5, !PT ;  /* 0x000000040b0b7c10 */ /* 0x008fe4000affe4ff */
[----:B----4-:R-:W-:Y:S02]  /*2a800*/  IADD3 R10, P5, PT, R10, UR10, RZ ;  /* 0x0000000a0a0a7c10 */ /* 0x010fe4000ffbe0ff */
[----:B------:R-:W-:Y:S02]  /*2a810*/  IADD3.X R14, PT, PT, R14, UR4, RZ, P2, !PT ;  /* 0x000000040e0e7c10 */ /* 0x000fe400097fe4ff */
[----:B------:R-:W-:-:S02]  /*2a820*/  IADD3 R13, P2, PT, R13, UR10, RZ ;  /* 0x0000000a0d0d7c10 */ /* 0x000fc4000ff5e0ff */
[----:B------:R-:W-:Y:S02]  /*2a830*/  IADD3.X R22, PT, PT, R22, UR4, RZ, P1, !PT ;  /* 0x0000000416167c10 */ /* 0x000fe40008ffe4ff */
[----:B------:R-:W-:Y:S02]  /*2a840*/  IADD3 R23, P1, PT, R23, UR10, RZ ;  /* 0x0000000a17177c10 */ /* 0x000fe4000ff3e0ff */
[----:B------:R-:W-:Y:S02]  /*2a850*/  IADD3.X R24, PT, PT, R24, UR4, RZ, P4, !PT ;  /* 0x0000000418187c10 */ /* 0x000fe4000a7fe4ff */
[----:B------:R-:W-:Y:S02]  /*2a860*/  IADD3 R25, P4, PT, R25, UR10, RZ ;  /* 0x0000000a19197c10 */ /* 0x000fe4000ff9e0ff */
[----:B------:R-:W-:Y:S02]  /*2a870*/  IADD3.X R28, PT, PT, R28, UR4, RZ, P3, !PT ;  /* 0x000000041c1c7c10 */ /* 0x000fe40009ffe4ff */
[----:B--2---:R-:W-:-:S05]  /*2a880*/  IADD3 R0, P6, PT, R0, UR10, RZ ;  /* 0x0000000a00007c10 */ /* 0x004fca000ffde0ff */
[----:B------:R0:W-:Y:S04]  /*2a890*/  STL [R1+0x1474], R0 ;  /* 0x0014740001007387 */ /* 0x0001e80000100800 */
[----:B0-----:R0:W5:Y:S04]  /*2a8a0*/  LDL.LU R0, [R1+0x151c] ;  /* 0x00151c0001007983 */ /* 0x0011680000300800 */
[----:B------:R1:W-:Y:S04]  /*2a8b0*/  STL [R1+0x1410], R11 ;  /* 0x0014100b01007387 */ /* 0x0003e80000100800 */
[----:B-1----:R-:W2:Y:S04]  /*2a8c0*/  LDL.LU R11, [R1+0x1518] ;  /* 0x00151800010b7983 */ /* 0x002ea80000300800 */
[----:B------:R1:W-:Y:S04]  /*2a8d0*/  STL [R1+0x147c], R10 ;  /* 0x00147c0a01007387 */ /* 0x0003e80000100800 */
[----:B-1----:R-:W3:Y:S04]  /*2a8e0*/  LDL.LU R10, [R1+0x1514] ;  /* 0x00151400010a7983 */ /* 0x002ee80000300800 */
[----:B------:R1:W-:Y:S04]  /*2a8f0*/  STL [R1+0x1418], R14 ;  /* 0x0014180e01007387 */ /* 0x0003e80000100800 */
[----:B-1----:R-:W4:Y:S04]  /*2a900*/  LDL.LU R14, [R1+0x1510] ;  /* 0x00151000010e7983 */ /* 0x002f280000300800 */
[----:B------:R1:W-:Y:S04]  /*2a910*/  STL [R1+0x1484], R13 ;  /* 0x0014840d01007387 */ /* 0x0003e80000100800 */
[----:B-1----:R-:W4:Y:S04]  /*2a920*/  LDL.LU R13, [R1+0x150c] ;  /* 0x00150c00010d7983 */ /* 0x002f280000300800 */
[----:B------:R1:W-:Y:S01]  /*2a930*/  STL [R1+0x1420], R22 ;  /* 0x0014201601007387 */ /* 0x0003e20000100800 */
[----:B------:R-:W-:-:S02]  /*2a940*/  IADD3 R29, P3, PT, R29, UR10, RZ ;  /* 0x0000000a1d1d7c10 */ /* 0x000fc4000ff7e0ff */
[----:B------:R-:W-:Y:S02]  /*2a950*/  IADD3.X R3, PT, PT, R3, UR4, RZ, P6, !PT ;  /* 0x0000000403037c10 */ /* 0x000fe4000b7fe4ff */
[----:B------:R-:W-:Y:S01]  /*2a960*/  IADD3 R2, P6, PT, R2, UR10, RZ ;  /* 0x0000000a02027c10 */ /* 0x000fe2000ffde0ff */
[----:B-1----:R0:W5:Y:S04]  /*2a970*/  LDL.LU R22, [R1+0x1508] ;  /* 0x0015080001167983 */ /* 0x0021680000300800 */
[----:B------:R1:W-:Y:S01]  /*2a980*/  STL [R1+0x148c], R23 ;  /* 0x00148c1701007387 */ /* 0x0003e20000100800 */
[----:B------:R-:W-:Y:S02]  /*2a990*/  IADD3.X R12, PT, PT, R12, UR4, RZ, P5, !PT ;  /* 0x000000040c0c7c10 */ /* 0x000fe4000affe4ff */
[----:B------:R-:W-:Y:S01]  /*2a9a0*/  IADD3 R9, P5, PT, R9, UR10, RZ ;  /* 0x0000000a09097c10 */ /* 0x000fe2000ffbe0ff */
[----:B-1----:R0:W5:Y:S04]  /*2a9b0*/  LDL.LU R23, [R1+0x1504] ;  /* 0x0015040001177983 */ /* 0x0021680000300800 */
[----:B------:R1:W-:Y:S01]  /*2a9c0*/  STL [R1+0x1428], R24 ;  /* 0x0014281801007387 */ /* 0x0003e20000100800 */
[----:B------:R-:W-:-:S02]  /*2a9d0*/  IADD3.X R21, PT, PT, R21, UR4, RZ, P2, !PT ;  /* 0x0000000415157c10 */ /* 0x000fc400097fe4ff */
        /* <DEDUP_REMOVED lines=14> */
[----:B------:R-:W-:Y:S04]  /*2aac0*/  STL [R1+0x1438], R3 ;  /* 0x0014380301007387 */ /* 0x000fe80000100800 */
[----:B------:R1:W-:Y:S04]  /*2aad0*/  STL [R1+0x14ac], R2 ;  /* 0x0014ac0201007387 */ /* 0x0003e80000100800 */
[----:B------:R-:W-:Y:S04]  /*2aae0*/  STL [R1+0x1440], R12 ;  /* 0x0014400c01007387 */ /* 0x000fe80000100800 */
[----:B------:R-:W-:Y:S04]  /*2aaf0*/  STL [R1+0x14a8], R9 ;  /* 0x0014a80901007387 */ /* 0x000fe80000100800 */
[----:B------:R-:W-:Y:S04]  /*2ab00*/  STL [R1+0x1448], R21 ;  /* 0x0014481501007387 */ /* 0x000fe80000100800 */
[----:B------:R-:W-:Y:S04]  /*2ab10*/  STL [R1+0x14a4], R8 ;  /* 0x0014a40801007387 */ /* 0x000fe80000100800 */
[----:B------:R-:W-:Y:S04]  /*2ab20*/  STL [R1+0x1450], R20 ;  /* 0x0014501401007387 */ /* 0x000fe80000100800 */
[----:B------:R-:W-:Y:S01]  /*2ab30*/  STL [R1+0x14a0], R17 ;  /* 0x0014a01101007387 */ /* 0x000fe20000100800 */
[----:B------:R-:W-:-:S02]  /*2ab40*/  IADD3.X R4, PT, PT, R4, UR4, RZ, P6, !PT ;  /* 0x0000000404047c10 */ /* 0x000fc4000b7fe4ff */
[----:B------:R-:W-:Y:S02]  /*2ab50*/  IADD3.X R5, PT, PT, R5, UR4, RZ, P5, !PT ;  /* 0x0000000405057c10 */ /* 0x000fe4000affe4ff */
[----:B------:R-:W-:Y:S01]  /*2ab60*/  IADD3.X R6, PT, PT, R6, UR4, RZ, P2, !PT ;  /* 0x0000000406067c10 */ /* 0x000fe200097fe4ff */
[----:B-1----:R-:W1:Y:S01]  /*2ab70*/  S2R R2, SR_TID.X ;  /* 0x0000000000027919 */ /* 0x002e620000002100 */
[----:B------:R-:W-:Y:S04]  /*2ab80*/  STL [R1+0x1458], R19 ;  /* 0x0014581301007387 */ /* 0x000fe80000100800 */
[----:B------:R-:W-:Y:S04]  /*2ab90*/  STL [R1+0x149c], R16 ;  /* 0x00149c1001007387 */ /* 0x000fe80000100800 */
[----:B------:R-:W-:Y:S01]  /*2aba0*/  STL [R1+0x1460], R18 ;  /* 0x0014601201007387 */ /* 0x000fe20000100800 */
[----:B------:R-:W-:-:S03]  /*2abb0*/  IADD3.X R7, PT, PT, R7, UR4, RZ, P1, !PT ;  /* 0x0000000407077c10 */ /* 0x000fc60008ffe4ff */
[----:B------:R-:W-:Y:S04]  /*2abc0*/  STL [R1+0x1498], R15 ;  /* 0x0014980f01007387 */ /* 0x000fe80000100800 */
[----:B------:R-:W-:Y:S01]  /*2abd0*/  STL [R1+0x1468], R4 ;  /* 0x0014680401007387 */ /* 0x000fe20000100800 */
[----:B------:R-:W0:Y:S01]  /*2abe0*/  LDC R3, c[0x0][0x3a8] ;  /* 0x0000ea00ff037b82 */ /* 0x000e220000000800 */
[----:B------:R-:W-:Y:S02]  /*2abf0*/  IADD3.X R26, PT, PT, R26, UR4, RZ, P4, !PT ;  /* 0x000000041a1a7c10 */ /* 0x000fe4000a7fe4ff */
[----:B------:R2:W-:Y:S04]  /*2ac00*/  STL [R1+0x1470], R5 ;  /* 0x0014700501007387 */ /* 0x0005e80000100800 */
[----:B------:R-:W-:Y:S01]  /*2ac10*/  STL [R1+0x1478], R6 ;  /* 0x0014780601007387 */ /* 0x000fe20000100800 */
[----:B------:R-:W-:-:S03]  /*2ac20*/  IADD3.X R27, PT, PT, R27, UR4, RZ, P3, !PT ;  /* 0x000000041b1b7c10 */ /* 0x000fc60009ffe4ff */
[----:B------:R3:W-:Y:S04]  /*2ac30*/  STL [R1+0x1480], R7 ;  /* 0x0014800701007387 */ /* 0x0007e80000100800 */
[----:B------:R0:W-:Y:S02]  /*2ac40*/  STL [R1+0x1488], R26 ;  /* 0x0014881a01007387 */ /* 0x0001e40000100800 */
[----:B0-----:R-:W-:Y:S01]  /*2ac50*/  IMAD.SHL.U32 R3, R3, 0x20, RZ ;  /* 0x0000002003037824 */ /* 0x001fe200078e00ff */
[----:B-1----:R-:W-:-:S03]  /*2ac60*/  LOP3.LUT R2, R2, 0x3f, RZ, 0xc0, !PT ;  /* 0x0000003f02027812 */ /* 0x002fc600078ec0ff */
[----:B------:R-:W-:Y:S02]  /*2ac70*/  IMAD.SHL.U32 R3, R3, 0x2, RZ ;  /* 0x0000000203037824 */ /* 0x000fe400078e00ff */
[----:B------:R-:W-:Y:S02]  /*2ac80*/  IMAD.SHL.U32 R2, R2, 0x2, RZ ;  /* 0x0000000202027824 */ /* 0x000fe400078e00ff */
[----:B--2---:R-:W-:Y:S02]  /*2ac90*/  IMAD.MOV.U32 R5, RZ, RZ, R11 ;  /* 0x000000ffff057224 */ /* 0x004fe400078e000b */
[----:B---3--:R-:W-:Y:S02]  /*2aca0*/  IMAD.MOV.U32 R7, RZ, RZ, R10 ;  /* 0x000000ffff077224 */ /* 0x008fe400078e000a */
[----:B----4-:R-:W-:-:S05]  /*2acb0*/  IMAD.MOV.U32 R4, RZ, RZ, R14 ;  /* 0x000000ffff047224 */ /* 0x010fca00078e000e */
[----:B------:R0:W-:Y:S04]  /*2acc0*/  STL.64 [R1+0x890], R4 ;  /* 0x0008900401007387 */ /* 0x0001e80000100a00 */
[----:B------:R0:W-:Y:S01]  /*2acd0*/  STL [R1+0x1490], R27 ;  /* 0x0014901b01007387 */ /* 0x0001e20000100800 */
[----:B------:R-:W-:-:S05]  /*2ace0*/  IMAD.MOV.U32 R6, RZ, RZ, R13 ;  /* 0x000000ffff067224 */ /* 0x000fca00078e000d */
[----:B------:R0:W-:Y:S01]  /*2acf0*/  STL.64 [R1+0x888], R6 ;  /* 0x0008880601007387 */ /* 0x0001e20000100a00 */
[----:B------:R-:W-:Y:S05]  /*2ad00*/  @P0 BRA `(.L_x_1) ;  /* 0xfffffdf400100947 */ /* 0x000fea000383ffff */
[----:B-----5:R-:W2:Y:S04]  /*2ad10*/  LDL.LU R28, [R1+0x7c] ;  /* 0x00007c00011c7983 */ /* 0x020ea80000300800 */
[----:B------:R-:W2:Y:S04]  /*2ad20*/  LDL.LU R2, [R1+0xfc] ;  /* 0x0000fc0001027983 */ /* 0x000ea80000300800 */
[----:B------:R-:W3:Y:S04]  /*2ad30*/  LDL.LU R0, [R1+0x74] ;  /* 0x0000740001007983 */ /* 0x000ee80000300800 */
        /* <DEDUP_REMOVED lines=15> */
[----:B0-----:R-:W4:Y:S04]  /*2ae30*/  LDL.LU R4, [R1+0x654] ;  /* 0x0006540001047983 */ /* 0x001f280000300800 */
[----:B------:R-:W4:Y:S04]  /*2ae40*/  LDL.LU R5, [R1+0x664] ;  /* 0x0006640001057983 */ /* 0x000f280000300800 */
[----:B------:R-:W4:Y:S04]  /*2ae50*/  LDL.LU R6, [R1+0x2ec] ;  /* 0x0002ec0001067983 */ /* 0x000f280000300800 */
[----:B------:R-:W4:Y:S04]  /*2ae60*/  LDL.LU R7, [R1+0x4bc] ;  /* 0x0004bc0001077983 */ /* 0x000f280000300800 */
[----:B------:R-:W4:Y:S04]  /*2ae70*/  LDL.LU R26, [R1+0x2e4] ;  /* 0x0002e400011a7983 */ /* 0x000f280000300800 */
[----:B------:R-:W4:Y:S04]  /*2ae80*/  LDL.LU R27, [R1+0x4b4] ;  /* 0x0004b400011b7983 */ /* 0x000f280000300800 */
[----:B------:R-:W-:Y:S04]  /*2ae90*/  STL [R1+0x1648], R25 ;  /* 0x0016481901007387 */ /* 0x000fe80000100800 */
[----:B------:R-:W-:Y:S04]  /*2aea0*/  STL [R1+0x1644], R24 ;  /* 0x0016441801007387 */ /* 0x000fe80000100800 */
[----:B------:R-:W-:Y:S04]  /*2aeb0*/  STL [R1+0x1640], R23 ;  /* 0x0016401701007387 */ /* 0x000fe80000100800 */
[----:B------:R2:W-:Y:S04]  /*2aec0*/  STL [R1+0x163c], R22 ;  /* 0x00163c1601007387 */ /* 0x0005e80000100800 */
[----:B------:R-:W-:Y:S01]  /*2aed0*/  STL [R1+0x14f4], R29 ;  /* 0x0014f41d01007387 */ /* 0x000fe20000100800 */
[----:B--2---:R-:W-:-:S05]  /*2aee0*/  F2FP.BF16.F32.PACK_AB R22, R28, R2 ;  /* 0x000000021c16723e */ /* 0x004fca00000010ff */
[----:B------:R-:W-:Y:S01]  /*2aef0*/  STL [R1+0x8dc], R22 ;  /* 0x0008dc1601007387 */ /* 0x000fe20000100800 */
[----:B---3--:R-:W-:-:S05]  /*2af00*/  F2FP.BF16.F32.PACK_AB R2, R0, R3 ;  /* 0x000000030002723e */ /* 0x008fca00000010ff */
[----:B------:R0:W-:Y:S01]  /*2af10*/  STL [R1+0x8d8], R2 ;  /* 0x0008d80201007387 */ /* 0x0001e20000100800 */
[----:B----4-:R-:W-:-:S05]  /*2af20*/  F2FP.BF16.F32.PACK_AB R0, R14, R11 ;  /* 0x0000000b0e00723e */ /* 0x010fca00000010ff */
[----:B------:R1:W-:Y:S01]  /*2af30*/  STL [R1+0x8d4], R0 ;  /* 0x0008d40001007387 */ /* 0x0003e20000100800 */
[----:B------:R-:W-:-:S05]  /*2af40*/  F2FP.BF16.F32.PACK_AB R3, R13, R10 ;  /* 0x0000000a0d03723e */ /* 0x000fca00000010ff */
[----:B------:R2:W-:Y:S01]  /*2af50*/  STL [R1+0x8d0], R3 ;  /* 0x0008d00301007387 */ /* 0x0005e20000100800 */
[----:B0-----:R-:W-:-:S05]  /*2af60*/  F2FP.BF16.F32.PACK_AB R2, R12, R9 ;  /* 0x000000090c02723e */ /* 0x001fca00000010ff */
[----:B------:R0:W-:Y:S01]  /*2af70*/  STL [R1+0x8ec], R2 ;  /* 0x0008ec0201007387 */ /* 0x0001e20000100800 */
[----:B-1----:R-:W-:-:S05]  /*2af80*/  F2FP.BF16.F32.PACK_AB R0, R21, R8 ;  /* 0x000000081500723e */ /* 0x002fca00000010ff */
[----:B------:R1:W-:Y:S01]  /*2af90*/  STL [R1+0x8e8], R0 ;  /* 0x0008e80001007387 */ /* 0x0003e20000100800 */
[----:B--2---:R-:W-:-:S05]  /*2afa0*/  F2FP.BF16.F32.PACK_AB R3, R20, R17 ;  /* 0x000000111403723e */ /* 0x004fca00000010ff */
[----:B------:R2:W-:Y:S01]  /*2afb0*/  STL [R1+0x8e4], R3 ;  /* 0x0008e40301007387 */ /* 0x0005e20000100800 */
[----:B0-----:R-:W-:-:S05]  /*2afc0*/  F2FP.BF16.F32.PACK_AB R2, R19, R16 ;  /* 0x000000101302723e */ /* 0x001fca00000010ff */
[----:B------:R0:W-:Y:S01]  /*2afd0*/  STL [R1+0x8e0], R2 ;  /* 0x0008e00201007387 */ /* 0x0001e20000100800 */
[----:B-1----:R-:W-:-:S05]  /*2afe0*/  F2FP.BF16.F32.PACK_AB R0, R18, R15 ;  /* 0x0000000f1200723e */ /* 0x002fca00000010ff */
[----:B------:R1:W-:Y:S01]  /*2aff0*/  STL [R1+0x8fc], R0 ;  /* 0x0008fc0001007387 */ /* 0x0003e20000100800 */
[----:B--2---:R-:W-:-:S05]  /*2b000*/  F2FP.BF16.F32.PACK_AB R3, R4, R5 ;  /* 0x000000050403723e */ /* 0x004fca00000010ff */
[----:B------:R-:W-:Y:S01]  /*2b010*/  STL [R1+0x8f8], R3 ;  /* 0x0008f80301007387 */ /* 0x000fe20000100800 */
[----:B0-----:R-:W-:-:S03]  /*2b020*/  F2FP.BF16.F32.PACK_AB R2, R6, R7 ;  /* 0x000000070602723e */ /* 0x001fc600000010ff */
[----:B------:R-:W2:Y:S04]  /*2b030*/  LDL.LU R29, [R1+0x370] ;  /* 0x00037000011d7983 */ /* 0x000ea80000300800 */
[----:B------:R-:W-:Y:S01]  /*2b040*/  STL [R1+0x8f4], R2 ;  /* 0x0008f40201007387 */ /* 0x000fe20000100800 */
[----:B-1----:R-:W-:-:S03]  /*2b050*/  F2FP.BF16.F32.PACK_AB R0, R26, R27 ;  /* 0x0000001b1a00723e */ /* 0x002fc600000010ff */
[----:B--2---:R0:W-:Y:S04]  /*2b060*/  STL [R1+0x1888], R29 ;  /* 0x0018881d01007387 */ /* 0x0041e80000100800 */
[----:B------:R-:W-:Y:S04]  /*2b070*/  STL [R1+0x8f0], R0 ;  /* 0x0008f00001007387 */ /* 0x000fe80000100800 */
[----:B0-----:R-:W2:Y:S04]  /*2b080*/  LDL.LU R29, [R1+0x378] ;  /* 0x00037800011d7983 */ /* 0x001ea80000300800 */
[----:B--2---:R0:W-:Y:S04]  /*2b090*/  STL [R1+0x1890], R29 ;  /* 0x0018901d01007387 */ /* 0x0041e80000100800 */
        /* <DEDUP_REMOVED lines=31> */
[----:B------:R-:W3:Y:S04]  /*2b290*/  LDL.LU R22, [R1+0x6f8] ;  /* 0x0006f80001167983 */ /* 0x000ee80000300800 */
[----:B---3--:R0:W-:Y:S04]  /*2b2a0*/  STL [R1+0x1884], R22 ;  /* 0x0018841601007387 */ /* 0x0081e80000100800 */
[----:B0-----:R-:W3:Y:S04]  /*2b2b0*/  LDL.LU R22, [R1+0x190] ;  /* 0x0001900001167983 */ /* 0x001ee80000300800 */
        /* <DEDUP_REMOVED lines=33> */
[----:B0-----:R-:W2:Y:S04]  /*2b4d0*/  LDL.LU R22, [R1+0x19c] ;  /* 0x00019c0001167983 */ /* 0x001ea80000300800 */
[----:B------:R-:W3:Y:S04]  /*2b4e0*/  LDL.LU R23, [R1+0x708] ;  /* 0x0007080001177983 */ /* 0x000ee80000300800 */
[----:B------:R-:W4:Y:S04]  /*2b4f0*/  LDL.LU R24, [R1+0x6f0] ;  /* 0x0006f00001187983 */ /* 0x000f280000300800 */
        /* <DEDUP_REMOVED lines=25> */
[----:B--2---:R-:W-:-:S03]  /*2b690*/  F2FP.BF16.F32.PACK_AB R29, R22, R29 ;  /* 0x0000001d161d723e */ /* 0x004fc600000010ff */
[----:B------:R-:W2:Y:S04]  /*2b6a0*/  LDL.LU R22, [R1+0x190c] ;  /* 0x00190c0001167983 */ /* 0x000ea80000300800 */
[----:B------:R0:W-:Y:S04]  /*2b6b0*/  STL [R1+0x90c], R29 ;  /* 0x00090c1d01007387 */ /* 0x0001e80000100800 */
[----:B0-----:R-:W2:Y:S02]  /*2b6c0*/  LDL.LU R29, [R1+0x1908] ;  /* 0x00190800011d7983 */ /* 0x001ea40000300800 */
[----:B--2---:R-:W-:-:S02]  /*2b6d0*/  F2FP.BF16.F32.PACK_AB R29, R22, R29 ;  /* 0x0000001d161d723e */ /* 0x004fc400000010ff */
        /* <DEDUP_REMOVED lines=64> */
[----:B------:R-:W3:Y:S04]  /*2bae0*/  LDL.LU R22, [R1+0x1884] ;  /* 0x0018840001167983 */ /* 0x000ee80000300800 */
[----:B------:R3:W-:Y:S02]  /*2baf0*/  STL [R1+0x898], R29 ;  /* 0x0008981d01007387 */ /* 0x0007e40000100800 */
[----:B---3--:R-:W-:Y:S02]  /*2bb00*/  F2FP.BF16.F32.PACK_AB R29, R22, R23 ;  /* 0x00000017161d723e */ /* 0x008fe400000010ff */
[----:B----4-:R-:W-:Y:S02]  /*2bb10*/  F2FP.BF16.F32.PACK_AB R23, R24, R25 ;  /* 0x000000191817723e */ /* 0x010fe400000010ff */
[----:B------:R-:W-:-:S02]  /*2bb20*/  F2FP.BF16.F32.PACK_AB R22, R28, R2 ;  /* 0x000000021c16723e */ /* 0x000fc400000010ff */
[----:B------:R-:W-:Y:S01]  /*2bb30*/  F2FP.BF16.F32.PACK_AB R2, R0, R3 ;  /* 0x000000030002723e */ /* 0x000fe200000010ff */
[----:B------:R-:W-:Y:S01]  /*2bb40*/  STL [R1+0x894], R29 ;  /* 0x0008941d01007387 */ /* 0x000fe20000100800 */
[----:B------:R-:W-:Y:S02]  /*2bb50*/  F2FP.BF16.F32.PACK_AB R0, R14, R11 ;  /* 0x0000000b0e00723e */ /* 0x000fe400000010ff */
[----:B------:R-:W-:Y:S01]  /*2bb60*/  F2FP.BF16.F32.PACK_AB R3, R13, R10 ;  /* 0x0000000a0d03723e */ /* 0x000fe200000010ff */
[----:B------:R-:W-:Y:S04]  /*2bb70*/  STL [R1+0x890], R23 ;  /* 0x0008901701007387 */ /* 0x000fe80000100800 */
[----:B------:R-:W-:Y:S04]  /*2bb80*/  STL [R1+0x6fc], R22 ;  /* 0x0006fc1601007387 */ /* 0x000fe80000100800 */
[----:B------:R0:W-:Y:S04]  /*2bb90*/  STL [R1+0x6f8], R2 ;  /* 0x0006f80201007387 */ /* 0x0001e80000100800 */
[----:B------:R1:W-:Y:S04]  /*2bba0*/  STL [R1+0x6f4], R0 ;  /* 0x0006f40001007387 */ /* 0x0003e80000100800 */
[----:B------:R2:W-:Y:S01]  /*2bbb0*/  STL [R1+0x6f0], R3 ;  /* 0x0006f00301007387 */ /* 0x0005e20000100800 */
[----:B0-----:R-:W-:-:S02]  /*2bbc0*/  F2FP.BF16.F32.PACK_AB R2, R12, R9 ;  /* 0x000000090c02723e */ /* 0x001fc400000010ff */
[----:B-1----:R-:W-:-:S03]  /*2bbd0*/  F2FP.BF16.F32.PACK_AB R0, R21, R8 ;  /* 0x000000081500723e */ /* 0x002fc600000010ff */
[----:B------:R0:W-:Y:S01]  /*2bbe0*/  STL [R1+0x70c], R2 ;  /* 0x00070c0201007387 */ /* 0x0001e20000100800 */
[----:B--2---:R-:W-:-:S03]  /*2bbf0*/  F2FP.BF16.F32.PACK_AB R3, R20, R17 ;  /* 0x000000111403723e */ /* 0x004fc600000010ff */
[----:B------:R1:W-:Y:S04]  /*2bc00*/  STL [R1+0x708], R0 ;  /* 0x0007080001007387 */ /* 0x0003e80000100800 */
[----:B------:R2:W-:Y:S01]  /*2bc10*/  STL [R1+0x704], R3 ;  /* 0x0007040301007387 */ /* 0x0005e20000100800 */
[----:B0-----:R-:W-:Y:S02]  /*2bc20*/  F2FP.BF16.F32.PACK_AB R2, R19, R16 ;  /* 0x000000101302723e */ /* 0x001fe400000010ff */
[----:B-1----:R-:W-:-:S03]  /*2bc30*/  F2FP.BF16.F32.PACK_AB R0, R18, R15 ;  /* 0x0000000f1200723e */ /* 0x002fc600000010ff */
[----:B------:R0:W-:Y:S01]  /*2bc40*/  STL [R1+0x700], R2 ;  /* 0x0007000201007387 */ /* 0x0001e20000100800 */
[----:B--2---:R-:W-:-:S03]  /*2bc50*/  F2FP.BF16.F32.PACK_AB R3, R4, R5 ;  /* 0x000000050403723e */ /* 0x004fc600000010ff */
[----:B------:R1:W-:Y:S04]  /*2bc60*/  STL [R1+0x87c], R0 ;  /* 0x00087c0001007387 */ /* 0x0003e80000100800 */
[----:B------:R-:W-:Y:S04]  /*2bc70*/  STL [R1+0x878], R3 ;  /* 0x0008780301007387 */ /* 0x000fe80000100800 */
[----:B------:R-:W2:Y:S01]  /*2bc80*/  LDL.LU R29, [R1+0x4c0] ;  /* 0x0004c000011d7983 */ /* 0x000ea20000300800 */
[----:B0-----:R-:W-:Y:S02]  /*2bc90*/  F2FP.BF16.F32.PACK_AB R2, R6, R7 ;  /* 0x000000070602723e */ /* 0x001fe400000010ff */
[----:B-1----:R-:W-:-:S03]  /*2bca0*/  F2FP.BF16.F32.PACK_AB R0, R26, R27 ;  /* 0x0000001b1a00723e */ /* 0x002fc600000010ff */
[----:B------:R-:W-:Y:S04]  /*2bcb0*/  STL [R1+0x874], R2 ;  /* 0x0008740201007387 */ /* 0x000fe80000100800 */
        /* <DEDUP_REMOVED lines=653> */
[----:B------:R-:W3:Y:S04]  /*2e590*/  LDL.LU R26, [R1+0x6b0] ;  /* 0x0006b000011a7983 */ /* 0x000ee80000300800 */
[----:B------:R-:W4:Y:S04]  /*2e5a0*/  LDL.LU R29, [R1+0x4f0] ;  /* 0x0004f000011d7983 */ /* 0x000f280000300800 */
[----:B----4-:R0:W-:Y:S04]  /*2e5b0*/  STL [R1+0x1668], R29 ;  /* 0x0016681d01007387 */ /* 0x0101e80000100800 */
[----:B0-----:R-:W4:Y:S04]  /*2e5c0*/  LDL.LU R29, [R1+0x4f8] ;  /* 0x0004f800011d7983 */ /* 0x001f280000300800 */
[----:B------:R-:W2:Y:S04]  /*2e5d0*/  LDL.LU R22, [R1+0x838] ;  /* 0x0008380001167983 */ /* 0x000ea80000300800 */
[----:B--2---:R0:W-:Y:S04]  /*2e5e0*/  STL [R1+0x1664], R22 ;  /* 0x0016641601007387 */ /* 0x0041e80000100800 */
[----:B0-----:R-:W2:Y:S01]  /*2e5f0*/  LDL.LU R22, [R1+0x330] ;  /* 0x0003300001167983 */ /* 0x001ea20000300800 */
[----:B------:R-:W-:-:S03]  /*2e600*/  F2FP.BF16.F32.PACK_AB R5, R6, R5 ;  /* 0x000000050605723e */ /* 0x000fc600000010ff */
[----:B--2---:R0:W-:Y:S04]  /*2e610*/  STL [R1+0x166c], R22 ;  /* 0x00166c1601007387 */ /* 0x0041e80000100800 */
[----:B0-----:R-:W4:Y:S04]  /*2e620*/  LDL.LU R22, [R1+0x338] ;  /* 0x0003380001167983 */ /* 0x001f280000300800 */
        /* <DEDUP_REMOVED lines=77> */
[----:B0-----:R-:W2:Y:S01]  /*2eb00*/  LDL.LU R5, [R1+0x1670] ;  /* 0x0016700001057983 */ /* 0x001ea20000300800 */
[----:B---3--:R-:W-:Y:S02]  /*2eb10*/  F2FP.BF16.F32.PACK_AB R7, R7, R26 ;  /* 0x0000001a0707723e */ /* 0x008fe400000010ff */
[----:B----4-:R-:W-:-:S02]  /*2eb20*/  F2FP.BF16.F32.PACK_AB R29, R22, R29 ;  /* 0x0000001d161d723e */ /* 0x010fc400000010ff */
[----:B--2---:R-:W-:Y:S02]  /*2eb30*/  F2FP.BF16.F32.PACK_AB R6, R5, R6 ;  /* 0x000000060506723e */ /* 0x004fe400000010ff */
[----:B------:R-:W2:Y:S04]  /*2eb40*/  LDL.LU R5, [R1+0x47c] ;  /* 0x00047c0001057983 */ /* 0x000ea80000300800 */
[----:B------:R0:W-:Y:S04]  /*2eb50*/  STL [R1+0x1e4], R6 ;  /* 0x0001e40601007387 */ /* 0x0001e80000100800 */
[----:B0-----:R-:W2:Y:S04]  /*2eb60*/  LDL.LU R6, [R1+0x6cc] ;  /* 0x0006cc0001067983 */ /* 0x001ea80000300800 */
[----:B------:R0:W-:Y:S04]  /*2eb70*/  STL [R1+0x1e0], R7 ;  /* 0x0001e00701007387 */ /* 0x0001e80000100800 */
[----:B0-----:R-:W3:Y:S04]  /*2eb80*/  LDL.LU R7, [R1+0x474] ;  /* 0x0004740001077983 */ /* 0x001ee80000300800 */
[----:B------:R-:W3:Y:S04]  /*2eb90*/  LDL.LU R26, [R1+0x6c4] ;  /* 0x0006c400011a7983 */ /* 0x000ee80000300800 */
[----:B------:R-:W4:Y:S04]  /*2eba0*/  LDL.LU R22, [R1+0x166c] ;  /* 0x00166c0001167983 */ /* 0x000f280000300800 */
[----:B------:R0:W-:Y:S04]  /*2ebb0*/  STL [R1+0x19c], R29 ;  /* 0x00019c1d01007387 */ /* 0x0001e80000100800 */
[----:B0-----:R-:W4:Y:S02]  /*2ebc0*/  LDL.LU R29, [R1+0x1668] ;  /* 0x00166800011d7983 */ /* 0x001f240000300800 */
[----:B----4-:R-:W-:-:S02]  /*2ebd0*/  F2FP.BF16.F32.PACK_AB R29, R22, R29 ;  /* 0x0000001d161d723e */ /* 0x010fc400000010ff */
[----:B------:R-:W4:Y:S04]  /*2ebe0*/  LDL.LU R22, [R1+0x1664] ;  /* 0x0016640001167983 */ /* 0x000f280000300800 */
[----:B------:R4:W-:Y:S01]  /*2ebf0*/  STL [R1+0x198], R29 ;  /* 0x0001981d01007387 */ /* 0x0009e20000100800 */
[----:B------:R-:W-:Y:S02]  /*2ec00*/  F2FP.BF16.F32.PACK_AB R3, R0, R3 ;  /* 0x000000030003723e */ /* 0x000fe400000010ff */
[----:B------:R-:W-:Y:S02]  /*2ec10*/  F2FP.BF16.F32.PACK_AB R0, R13, R10 ;  /* 0x0000000a0d00723e */ /* 0x000fe400000010ff */
[----:B----4-:R-:W-:Y:S02]  /*2ec20*/  F2FP.BF16.F32.PACK_AB R29, R22, R23 ;  /* 0x00000017161d723e */ /* 0x010fe400000010ff */
[----:B------:R-:W-:-:S02]  /*2ec30*/  F2FP.BF16.F32.PACK_AB R23, R24, R25 ;  /* 0x000000191817723e */ /* 0x000fc400000010ff */
[----:B------:R-:W-:Y:S01]  /*2ec40*/  F2FP.BF16.F32.PACK_AB R22, R28, R2 ;  /* 0x000000021c16723e */ /* 0x000fe200000010ff */
[----:B------:R-:W-:Y:S01]  /*2ec50*/  STL [R1+0x194], R29 ;  /* 0x0001941d01007387 */ /* 0x000fe20000100800 */
[----:B------:R-:W-:-:S03]  /*2ec60*/  F2FP.BF16.F32.PACK_AB R2, R14, R11 ;  /* 0x0000000b0e02723e */ /* 0x000fc600000010ff */
[----:B------:R-:W-:Y:S04]  /*2ec70*/  STL [R1+0x190], R23 ;  /* 0x0001901701007387 */ /* 0x000fe80000100800 */
[----:B------:R-:W-:Y:S04]  /*2ec80*/  STL [R1+0xfc], R22 ;  /* 0x0000fc1601007387 */ /* 0x000fe80000100800 */
[----:B------:R0:W-:Y:S04]  /*2ec90*/  STL [R1+0xf8], R3 ;  /* 0x0000f80301007387 */ /* 0x0001e80000100800 */
[----:B------:R1:W-:Y:S01]  /*2eca0*/  STL [R1+0xf4], R2 ;  /* 0x0000f40201007387 */ /* 0x0003e20000100800 */
[----:B0-----:R-:W-:-:S03]  /*2ecb0*/  F2FP.BF16.F32.PACK_AB R3, R12, R9 ;  /* 0x000000090c03723e */ /* 0x001fc600000010ff */
[----:B------:R0:W-:Y:S01]  /*2ecc0*/  STL [R1+0xf0], R0 ;  /* 0x0000f00001007387 */ /* 0x0001e20000100800 */
[----:B-1----:R-:W-:-:S03]  /*2ecd0*/  F2FP.BF16.F32.PACK_AB R2, R21, R8 ;  /* 0x000000081502723e */ /* 0x002fc600000010ff */
[----:B------:R1:W-:Y:S01]  /*2ece0*/  STL [R1+0x10c], R3 ;  /* 0x00010c0301007387 */ /* 0x0003e20000100800 */
[----:B0-----:R-:W-:-:S03]  /*2ecf0*/  F2FP.BF16.F32.PACK_AB R0, R20, R17 ;  /* 0x000000111400723e */ /* 0x001fc600000010ff */
[----:B------:R0:W-:Y:S01]  /*2ed00*/  STL [R1+0x108], R2 ;  /* 0x0001080201007387 */ /* 0x0001e20000100800 */
[----:B-1----:R-:W-:-:S03]  /*2ed10*/  F2FP.BF16.F32.PACK_AB R3, R19, R16 ;  /* 0x000000101303723e */ /* 0x002fc600000010ff */
[----:B------:R1:W-:Y:S04]  /*2ed20*/  STL [R1+0x104], R0 ;  /* 0x0001040001007387 */ /* 0x0003e80000100800 */
[----:B------:R-:W-:Y:S04]  /*2ed30*/  STL [R1+0x100], R3 ;  /* 0x0001000301007387 */ /* 0x000fe80000100800 */
[----:B------:R-:W4:Y:S01]  /*2ed40*/  LDL.LU R25, [R1+0x844] ;  /* 0x0008440001197983 */ /* 0x000f220000300800 */
[----:B0-----:R-:W-:Y:S02]  /*2ed50*/  F2FP.BF16.F32.PACK_AB R2, R18, R15 ;  /* 0x0000000f1202723e */ /* 0x001fe400000010ff */
[----:B-1----:R-:W-:-:S03]  /*2ed60*/  F2FP.BF16.F32.PACK_AB R0, R4, R27 ;  /* 0x0000001b0400723e */ /* 0x002fc600000010ff */
[----:B------:R-:W-:Y:S04]  /*2ed70*/  STL [R1+0x14c], R2 ;  /* 0x00014c0201007387 */ /* 0x000fe80000100800 */
[----:B----4-:R0:W-:Y:S04]  /*2ed80*/  STL [R1+0x164c], R25 ;  /* 0x00164c1901007387 */ /* 0x0101e80000100800 */
[----:B------:R-:W-:Y:S04]  /*2ed90*/  STL [R1+0x148], R0 ;  /* 0x0001480001007387 */ /* 0x000fe80000100800 */
[----:B0-----:R-:W4:Y:S04]  /*2eda0*/  LDL.LU R25, [R1+0x1bc] ;  /* 0x0001bc0001197983 */ /* 0x001f280000300800 */
[----:B----4-:R0:W-:Y:S04]  /*2edb0*/  STL [R1+0x1654], R25 ;  /* 0x0016541901007387 */ /* 0x0101e80000100800 */
[----:B0-----:R-:W4:Y:S04]  /*2edc0*/  LDL.LU R25, [R1+0x504] ;  /* 0x0005040001197983 */ /* 0x001f280000300800 */
[----:B----4-:R0:W-:Y:S04]  /*2edd0*/  STL [R1+0x165c], R25 ;  /* 0x00165c1901007387 */ /* 0x0101e80000100800 */
[----:B0-----:R-:W4:Y:S04]  /*2ede0*/  LDL.LU R25, [R1+0x50c] ;  /* 0x00050c0001197983 */ /* 0x001f280000300800 */
[----:B------:R-:W2:Y:S04]  /*2edf0*/  LDL.LU R24, [R1+0x1b4] ;  /* 0x0001b40001187983 */ /* 0x000ea80000300800 */
[----:B--2---:R0:W-:Y:S04]  /*2ee00*/  STL [R1+0x1650], R24 ;  /* 0x0016501801007387 */ /* 0x0041e80000100800 */
[----:B0-----:R-:W2:Y:S04]  /*2ee10*/  LDL.LU R24, [R1+0x84c] ;  /* 0x00084c0001187983 */ /* 0x001ea80000300800 */
[----:B--2---:R0:W-:Y:S04]  /*2ee20*/  STL [R1+0x1658], R24 ;  /* 0x0016581801007387 */ /* 0x0041e80000100800 */
[----:B0-----:R-:W2:Y:S01]  /*2ee30*/  LDL.LU R24, [R1+0x344] ;  /* 0x0003440001187983 */ /* 0x001ea20000300800 */
[----:B------:R-:W-:-:S02]  /*2ee40*/  F2FP.BF16.F32.PACK_AB R2, R5, R6 ;  /* 0x000000060502723e */ /* 0x000fc400000010ff */
[----:B---3--:R-:W-:Y:S01]  /*2ee50*/  F2FP.BF16.F32.PACK_AB R0, R7, R26 ;  /* 0x0000001a0700723e */ /* 0x008fe200000010ff */
[----:B--2---:R0:W-:Y:S04]  /*2ee60*/  STL [R1+0x1660], R24 ;  /* 0x0016601801007387 */ /* 0x0041e80000100800 */
[----:B0-----:R-:W4:Y:S04]  /*2ee70*/  LDL.LU R24, [R1+0x34c] ;  /* 0x00034c0001187983 */ /* 0x001f280000300800 */
[----:B------:R-:W2:Y:S04]  /*2ee80*/  LDL.LU R23, [R1+0xc8] ;  /* 0x0000c80001177983 */ /* 0x000ea80000300800 */
[----:B------:R-:W2:Y:S04]  /*2ee90*/  LDL.LU R27, [R1+0x228] ;  /* 0x00022800011b7983 */ /* 0x000ea80000300800 */
[----:B------:R-:W3:Y:S04]  /*2eea0*/  LDL.LU R22, [R1+0xc0] ;  /* 0x0000c00001167983 */ /* 0x000ee80000300800 */
[----:B------:R0:W-:Y:S04]  /*2eeb0*/  STL [R1+0x144], R2 ;  /* 0x0001440201007387 */ /* 0x0001e80000100800 */
[----:B------:R-:W3:Y:S04]  /*2eec0*/  LDL.LU R26, [R1+0x220] ;  /* 0x00022000011a7983 */ /* 0x000ee80000300800 */
[----:B------:R1:W-:Y:S04]  /*2eed0*/  STL [R1+0x140], R0 ;  /* 0x0001400001007387 */ /* 0x0003e80000100800 */
[----:B------:R-:W2:Y:S04]  /*2eee0*/  LDL.LU R29, [R1+0x580] ;  /* 0x00058000011d7983 */ /* 0x000ea80000300800 */
[----:B------:R-:W2:Y:S04]  /*2eef0*/  LDL.LU R28, [R1+0x3e8] ;  /* 0x0003e800011c7983 */ /* 0x000ea80000300800 */
[----:B0-----:R-:W2:Y:S04]  /*2ef00*/  LDL.LU R2, [R1+0x3e0] ;  /* 0x0003e00001027983 */ /* 0x001ea80000300800 */
[----:B-1----:R-:W2:Y:S04]  /*2ef10*/  LDL.LU R0, [R1+0x118] ;  /* 0x0001180001007983 */ /* 0x002ea80000300800 */
        /* <DEDUP_REMOVED lines=18> */
[----:B------:R-:W2:Y:S01]  /*2f040*/  LDL.LU R7, [R1+0x1b0] ;  /* 0x0001b00001077983 */ /* 0x000ea20000300800 */
[----:B----4-:R-:W-:-:S03]  /*2f050*/  F2FP.BF16.F32.PACK_AB R25, R24, R25 ;  /* 0x000000191819723e */ /* 0x010fc600000010ff */
[----:B------:R-:W4:Y:S04]  /*2f060*/  LDL.LU R24, [R1+0x1660] ;  /* 0x0016600001187983 */ /* 0x000f280000300800 */
[----:B------:R0:W-:Y:S04]  /*2f070*/  STL [R1+0x15c], R25 ;  /* 0x00015c1901007387 */ /* 0x0001e80000100800 */
[----:B0-----:R-:W4:Y:S02]  /*2f080*/  LDL.LU R25, [R1+0x165c] ;  /* 0x00165c0001197983 */ /* 0x001f240000300800 */
[----:B----4-:R-:W-:-:S02]  /*2f090*/  F2FP.BF16.F32.PACK_AB R25, R24, R25 ;  /* 0x000000191819723e */ /* 0x010fc400000010ff */
[----:B------:R-:W4:Y:S04]  /*2f0a0*/  LDL.LU R24, [R1+0x1658] ;  /* 0x0016580001187983 */ /* 0x000f280000300800 */
[----:B------:R0:W-:Y:S04]  /*2f0b0*/  STL [R1+0x158], R25 ;  /* 0x0001581901007387 */ /* 0x0001e80000100800 */
[----:B0-----:R-:W4:Y:S02]  /*2f0c0*/  LDL.LU R25, [R1+0x1654] ;  /* 0x0016540001197983 */ /* 0x001f240000300800 */
[----:B----4-:R-:W-:-:S02]  /*2f0d0*/  F2FP.BF16.F32.PACK_AB R25, R24, R25 ;  /* 0x000000191819723e */ /* 0x010fc400000010ff */
[----:B------:R-:W4:Y:S04]  /*2f0e0*/  LDL.LU R24, [R1+0x1650] ;  /* 0x0016500001187983 */ /* 0x000f280000300800 */
[----:B------:R0:W-:Y:S04]  /*2f0f0*/  STL [R1+0x154], R25 ;  /* 0x0001541901007387 */ /* 0x0001e80000100800 */
[----:B0-----:R-:W4:Y:S01]  /*2f100*/  LDL.LU R25, [R1+0x164c] ;  /* 0x00164c0001197983 */ /* 0x001f220000300800 */
[----:B--2---:R-:W-:Y:S02]  /*2f110*/  F2FP.BF16.F32.PACK_AB R27, R23, R27 ;  /* 0x0000001b171b723e */ /* 0x004fe400000010ff */
[----:B---3--:R-:W-:-:S02]  /*2f120*/  F2FP.BF16.F32.PACK_AB R26, R22, R26 ;  /* 0x0000001a161a723e */ /* 0x008fc400000010ff */
[----:B----4-:R-:W-:Y:S02]  /*2f130*/  F2FP.BF16.F32.PACK_AB R24, R25, R24 ;  /* 0x000000181918723e */ /* 0x010fe400000010ff */
[----:B------:R-:W2:Y:S04]  /*2f140*/  LDL.LU R25, [R1+0x1648] ;  /* 0x0016480001197983 */ /* 0x000ea80000300800 */
[----:B------:R0:W-:Y:S04]  /*2f150*/  STL [R1+0x150], R24 ;  /* 0x0001501801007387 */ /* 0x0001e80000100800 */
[----:B0-----:R-:W3:Y:S04]  /*2f160*/  LDL.LU R24, [R1+0x1644] ;  /* 0x0016440001187983 */ /* 0x001ee80000300800 */
[----:B------:R-:W4:Y:S04]  /*2f170*/  LDL.LU R23, [R1+0x1640] ;  /* 0x0016400001177983 */ /* 0x000f280000300800 */
[----:B------:R0:W-:Y:S04]  /*2f180*/  STL [R1+0x14f8], R27 ;  /* 0x0014f81b01007387 */ /* 0x0001e80000100800 */
[----:B0-----:R-:W2:Y:S04]  /*2f190*/  LDL.LU R27, [R1+0x588] ;  /* 0x00058800011b7983 */ /* 0x001ea80000300800 */
[----:B------:R-:W2:Y:S01]  /*2f1a0*/  LDL.LU R22, [R1+0x163c] ;  /* 0x00163c0001167983 */ /* 0x000ea20000300800 */
[----:B------:R-:W-:-:S02]  /*2f1b0*/  F2FP.BF16.F32.PACK_AB R21, R0, R21 ;  /* 0x000000150015723e */ /* 0x000fc400000010ff */
[----:B------:R-:W-:Y:S01]  /*2f1c0*/  F2FP.BF16.F32.PACK_AB R20, R3, R20 ;  /* 0x000000140314723e */ /* 0x000fe200000010ff */
[----:B------:R-:W-:Y:S01]  /*2f1d0*/  STL [R1+0x14fc], R26 ;  /* 0x0014fc1a01007387 */ /* 0x000fe20000100800 */
[----:B------:R-:W-:Y:S02]  /*2f1e0*/  F2FP.BF16.F32.PACK_AB R19, R14, R19 ;  /* 0x000000130e13723e */ /* 0x000fe400000010ff */
[----:B------:R-:W-:Y:S02]  /*2f1f0*/  F2FP.BF16.F32.PACK_AB R18, R11, R18 ;  /* 0x000000120b12723e */ /* 0x000fe400000010ff */
[----:B------:R-:W-:Y:S02]  /*2f200*/  F2FP.BF16.F32.PACK_AB R17, R13, R17 ;  /* 0x000000110d11723e */ /* 0x000fe400000010ff */
[----:B------:R-:W-:Y:S02]  /*2f210*/  F2FP.BF16.F32.PACK_AB R16, R10, R16 ;  /* 0x000000100a10723e */ /* 0x000fe400000010ff */
[----:B------:R-:W-:-:S02]  /*2f220*/  F2FP.BF16.F32.PACK_AB R0, R12, R9 ;  /* 0x000000090c00723e */ /* 0x000fc400000010ff */
[----:B------:R-:W-:Y:S02]  /*2f230*/  F2FP.BF16.F32.PACK_AB R3, R8, R15 ;  /* 0x0000000f0803723e */ /* 0x000fe400000010ff */
[----:B---3--:R-:W-:Y:S02]  /*2f240*/  F2FP.BF16.F32.PACK_AB R24, R29, R24 ;  /* 0x000000181d18723e */ /* 0x008fe400000010ff */
[----:B----4-:R-:W-:Y:S02]  /*2f250*/  F2FP.BF16.F32.PACK_AB R23, R28, R23 ;  /* 0x000000171c17723e */ /* 0x010fe400000010ff */
[----:B--2---:R-:W-:Y:S02]  /*2f260*/  F2FP.BF16.F32.PACK_AB R25, R27, R25 ;  /* 0x000000191b19723e */ /* 0x004fe400000010ff */
[----:B------:R-:W-:-:S03]  /*2f270*/  F2FP.BF16.F32.PACK_AB R22, R2, R22 ;  /* 0x000000160216723e */ /* 0x000fc600000010ff */
        /* <DEDUP_REMOVED lines=10> */
[----:B------:R1:W-:Y:S04]  /*2f320*/  STL [R1+0x5c], R0 ;  /* 0x00005c0001007387 */ /* 0x0003e80000100800 */
[----:B------:R-:W-:Y:S04]  /*2f330*/  STL [R1+0x58], R3 ;  /* 0x0000580301007387 */ /* 0x000fe80000100800 */
[----:B0-----:R-:W2:Y:S01]  /*2f340*/  LDL.LU R16, [R1+0x230] ;  /* 0x0002300001107983 */ /* 0x001ea20000300800 */
[----:B------:R-:W-:-:S02]  /*2f350*/  F2FP.BF16.F32.PACK_AB R2, R4, R5 ;  /* 0x000000050402723e */ /* 0x000fc400000010ff */
        /* <DEDUP_REMOVED lines=171> */
[----:B------:R0:W-:Y:S01]  /*2fe10*/  STL [R1+0xa8], R16 ;  /* 0x0000a81001007387 */ /* 0x0001e20000100800 */
[----:B---3--:R-:W-:Y:S02]  /*2fe20*/  F2FP.BF16.F32.PACK_AB R2, R28, R2 ;  /* 0x000000021c02723e */ /* 0x008fe400000010ff */
[----:B0-----:R-:W-:Y:S02]  /*2fe30*/  F2FP.BF16.F32.PACK_AB R16, R21, R22 ;  /* 0x000000161510723e */ /* 0x001fe400000010ff */
[----:B------:R-:W-:Y:S02]  /*2fe40*/  F2FP.BF16.F32.PACK_AB R0, R0, R3 ;  /* 0x000000030000723e */ /* 0x000fe400000010ff */
[----:B------:R-:W-:-:S02]  /*2fe50*/  F2FP.BF16.F32.PACK_AB R3, R14, R11 ;  /* 0x0000000b0e03723e */ /* 0x000fc400000010ff */
[----:B--2---:R-:W-:Y:S02]  /*2fe60*/  F2FP.BF16.F32.PACK_AB R18, R17, R18 ;  /* 0x000000121112723e */ /* 0x004fe400000010ff */
[----:B----4-:R-:W-:-:S03]  /*2fe70*/  F2FP.BF16.F32.PACK_AB R17, R19, R20 ;  /* 0x000000141311723e */ /* 0x010fc600000010ff */
[----:B------:R0:W-:Y:S04]  /*2fe80*/  STL [R1+0xa4], R18 ;  /* 0x0000a41201007387 */ /* 0x0001e80000100800 */
[----:B------:R1:W-:Y:S04]  /*2fe90*/  STL [R1+0xa0], R17 ;  /* 0x0000a01101007387 */ /* 0x0003e80000100800 */
[----:B------:R2:W-:Y:S01]  /*2fea0*/  STL [R1+0xbc], R16 ;  /* 0x0000bc1001007387 */ /* 0x0005e20000100800 */
[----:B0-----:R-:W-:Y:S02]  /*2feb0*/  F2FP.BF16.F32.PACK_AB R18, R23, R24 ;  /* 0x000000181712723e */ /* 0x001fe400000010ff */
[----:B-1----:R-:W-:-:S02]  /*2fec0*/  F2FP.BF16.F32.PACK_AB R17, R25, R26 ;  /* 0x0000001a1911723e */ /* 0x002fc400000010ff */
[----:B--2---:R-:W-:Y:S01]  /*2fed0*/  F2FP.BF16.F32.PACK_AB R16, R27, R29 ;  /* 0x0000001d1b10723e */ /* 0x004fe200000010ff */
[----:B------:R-:W-:Y:S04]  /*2fee0*/  STL [R1+0xb8], R18 ;  /* 0x0000b81201007387 */ /* 0x000fe80000100800 */
[----:B------:R-:W-:Y:S04]  /*2fef0*/  STL [R1+0xb4], R17 ;  /* 0x0000b41101007387 */ /* 0x000fe80000100800 */
[----:B------:R-:W-:Y:S04]  /*2ff00*/  STL [R1+0xb0], R16 ;  /* 0x0000b01001007387 */ /* 0x000fe80000100800 */
[----:B------:R0:W-:Y:S04]  /*2ff10*/  STL [R1+0xcc], R2 ;  /* 0x0000cc0201007387 */ /* 0x0001e80000100800 */
[----:B------:R1:W-:Y:S04]  /*2ff20*/  STL [R1+0xc8], R0 ;  /* 0x0000c80001007387 */ /* 0x0003e80000100800 */
[----:B------:R2:W-:Y:S01]  /*2ff30*/  STL [R1+0xc4], R3 ;  /* 0x0000c40301007387 */ /* 0x0005e20000100800 */
[----:B0-----:R-:W-:-:S02]  /*2ff40*/  F2FP.BF16.F32.PACK_AB R2, R13, R10 ;  /* 0x0000000a0d02723e */ /* 0x001fc400000010ff */
[----:B-1----:R-:W-:Y:S02]  /*2ff50*/  F2FP.BF16.F32.PACK_AB R0, R12, R9 ;  /* 0x000000090c00723e */ /* 0x002fe400000010ff */
[----:B--2---:R-:W-:Y:S01]  /*2ff60*/  F2FP.BF16.F32.PACK_AB R3, R8, R15 ;  /* 0x0000000f0803723e */ /* 0x004fe200000010ff */
[----:B------:R0:W-:Y:S04]  /*2ff70*/  STL [R1+0xc0], R2 ;  /* 0x0000c00201007387 */ /* 0x0001e80000100800 */
[----:B------:R1:W-:Y:S04]  /*2ff80*/  STL [R1+0xdc], R0 ;  /* 0x0000dc0001007387 */ /* 0x0003e80000100800 */
[----:B------:R-:W-:Y:S04]  /*2ff90*/  STL [R1+0xd8], R3 ;  /* 0x0000d80301007387 */ /* 0x000fe80000100800 */
[----:B------:R-:W2:Y:S01]  /*2ffa0*/  LDL.LU R15, [R1+0x24c] ;  /* 0x00024c00010f7983 */ /* 0x000ea20000300800 */
[----:B0-----:R-:W-:-:S05]  /*2ffb0*/  F2FP.BF16.F32.PACK_AB R2, R4, R5 ;  /* 0x000000050402723e */ /* 0x001fca00000010ff */
[----:B------:R-:W-:Y:S04]  /*2ffc0*/  STL [R1+0xd4], R2 ;  /* 0x0000d40201007387 */ /* 0x000fe80000100800 */
[----:B------:R-:W3:Y:S01]  /*2ffd0*/  LDL.LU R14, [R1+0x244] ;  /* 0x00024400010e7983 */ /* 0x000ee20000300800 */
[----:B-1----:R-:W-:-:S05]  /*2ffe0*/  F2FP.BF16.F32.PACK_AB R0, R6, R7 ;  /* 0x000000070600723e */ /* 0x002fca00000010ff */
[----:B------:R-:W-:Y:S04]  /*2fff0*/  STL [R1+0xd0], R0 ;  /* 0x0000d00001007387 */ /* 0x000fe80000100800 */
[----:B---3--:R0:W-:Y:S04]  /*30000*/  STL [R1+0x15ac], R14 ;  /* 0x0015ac0e01007387 */ /* 0x0081e80000100800 */
[----:B0-----:R-:W2:Y:S04]  /*30010*/  LDL.LU R14, [R1+0xec] ;  /* 0x0000ec00010e7983 */ /* 0x001ea80000300800 */
[----:B------:R-:W3:Y:S04]  /*30020*/  LDL.LU R13, [R1+0x78c] ;  /* 0x00078c00010d7983 */ /* 0x000ee80000300800 */
[----:B---3--:R0:W-:Y:S04]  /*30030*/  STL [R1+0x15a8], R13 ;  /* 0x0015a80d01007387 */ /* 0x0081e80000100800 */
[----:B0-----:R-:W3:Y:S04]  /*30040*/  LDL.LU R13, [R1+0xe4] ;  /* 0x0000e400010d7983 */ /* 0x001ee80000300800 */
[----:B------:R-:W4:Y:S04]  /*30050*/  LDL.LU R12, [R1+0x784] ;  /* 0x00078400010c7983 */ /* 0x000f280000300800 */
[----:B----4-:R0:W-:Y:S04]  /*30060*/  STL [R1+0x15a4], R12 ;  /* 0x0015a40c01007387 */ /* 0x0101e80000100800 */
[----:B0-----:R-:W4:Y:S04]  /*30070*/  LDL.LU R12, [R1+0x5ac] ;  /* 0x0005ac00010c7983 */ /* 0x001f280000300800 */
[----:B------:R-:W2:Y:S04]  /*30080*/  LDL.LU R11, [R1+0x64c] ;  /* 0x00064c00010b7983 */ /* 0x000ea80000300800 */
[----:B--2---:R0:W-:Y:S04]  /*30090*/  STL [R1+0x15a0], R11 ;  /* 0x0015a00b01007387 */ /* 0x0041e80000100800 */
[----:B0-----:R-:W2:Y:S04]  /*300a0*/  LDL.LU R11, [R1+0x5a4] ;  /* 0x0005a400010b7983 */ /* 0x001ea80000300800 */
        /* <DEDUP_REMOVED lines=66> */
[----:B0-----:R-:W2:Y:S01]  /*304d0*/  LDL.LU R17, [R1+0x364] ;  /* 0x0003640001117983 */ /* 0x001ea20000300800 */
[----:B------:R-:W-:-:S03]  /*304e0*/  F2FP.BF16.F32.PACK_AB R15, R14, R15 ;  /* 0x0000000f0e0f723e */ /* 0x000fc600000010ff */
[----:B--2---:R0:W-:Y:S04]  /*304f0*/  STL [R1+0x157c], R17 ;  /* 0x00157c1101007387 */ /* 0x0041e80000100800 */
        /* <DEDUP_REMOVED lines=16> */
[----:B------:R-:W3:Y:S02]  /*30600*/  LDL.LU R14, [R1+0x15ac] ;  /* 0x0015ac00010e7983 */ /* 0x000ee40000300800 */
[----:B---3--:R-:W-:-:S02]  /*30610*/  F2FP.BF16.F32.PACK_AB R14, R13, R14 ;  /* 0x0000000e0d0e723e */ /* 0x008fc400000010ff */
[----:B------:R-:W4:Y:S02]  /*30620*/  LDL.LU R13, [R1+0x15a8] ;  /* 0x0015a800010d7983 */ /* 0x000f240000300800 */
[----:B----4-:R-:W-:Y:S02]  /*30630*/  F2FP.BF16.F32.PACK_AB R13, R12, R13 ;  /* 0x0000000d0c0d723e */ /* 0x010fe400000010ff */
[----:B------:R-:W3:Y:S02]  /*30640*/  LDL.LU R12, [R1+0x15a4] ;  /* 0x0015a400010c7983 */ /* 0x000ee40000300800 */
[----:B---3--:R-:W-:Y:S02]  /*30650*/  F2FP.BF16.F32.PACK_AB R12, R11, R12 ;  /* 0x0000000c0b0c723e */ /* 0x008fe400000010ff */
[----:B------:R-:W3:Y:S02]  /*30660*/  LDL.LU R11, [R1+0x15a0] ;  /* 0x0015a000010b7983 */ /* 0x000ee40000300800 */
[----:B---3--:R-:W-:-:S02]  /*30670*/  F2FP.BF16.F32.PACK_AB R11, R10, R11 ;  /* 0x0000000b0a0b723e */ /* 0x008fc400000010ff */
[----:B------:R-:W3:Y:S02]  /*30680*/  LDL.LU R10, [R1+0x159c] ;  /* 0x00159c00010a7983 */ /* 0x000ee40000300800 */
[----:B---3--:R-:W-:Y:S02]  /*30690*/  F2FP.BF16.F32.PACK_AB R10, R9, R10 ;  /* 0x0000000a090a723e */ /* 0x008fe400000010ff */
        /* <DEDUP_REMOVED lines=12> */
[----:B------:R-:W2:Y:S02]  /*30760*/  LDL.LU R16, [R1+0x1580] ;  /* 0x0015800001107983 */ /* 0x000ea40000300800 */
[----:B--2---:R-:W-:Y:S02]  /*30770*/  F2FP.BF16.F32.PACK_AB R16, R17, R16 ;  /* 0x000000101110723e */ /* 0x004fe400000010ff */
        /* <DEDUP_REMOVED lines=43> */
[----:B------:R-:W-:Y:S02]  /*30a30*/  F2FP.BF16.F32.PACK_AB R19, R18, R19 ;  /* 0x000000131213723e */ /* 0x000fe400000010ff */
[----:B------:R-:W-:-:S02]  /*30a40*/  F2FP.BF16.F32.PACK_AB R21, R20, R21 ;  /* 0x000000151415723e */ /* 0x000fc400000010ff */
[----:B------:R-:W-:Y:S02]  /*30a50*/  F2FP.BF16.F32.PACK_AB R23, R22, R23 ;  /* 0x000000171617723e */ /* 0x000fe400000010ff */
[----:B------:R-:W-:Y:S02]  /*30a60*/  F2FP.BF16.F32.PACK_AB R25, R24, R25 ;  /* 0x000000191819723e */ /* 0x000fe400000010ff */
[----:B------:R-:W-:Y:S02]  /*30a70*/  F2FP.BF16.F32.PACK_AB R27, R26, R27 ;  /* 0x0000001b1a1b723e */ /* 0x000fe400000010ff */
[----:B------:R-:W-:Y:S02]  /*30a80*/  F2FP.BF16.F32.PACK_AB R28, R29, R28 ;  /* 0x0000001c1d1c723e */ /* 0x000fe400000010ff */
[----:B--2---:R-:W-:Y:S02]  /*30a90*/  F2FP.BF16.F32.PACK_AB R17, R16, R17 ;  /* 0x000000111011723e */ /* 0x004fe400000010ff */
[----:B------:R0:W5:Y:S04]  /*30aa0*/  LDL.LU R16, [R1+0x1524] ;  /* 0x0015240001107983 */ /* 0x0001680000300800 */
[----:B------:R1:W-:Y:S04]  /*30ab0*/  STL [R1+0x30], R17 ;  /* 0x0000301101007387 */ /* 0x0003e80000100800 */
[----:B-1----:R0:W5:Y:S04]  /*30ac0*/  LDL.LU R17, [R1+0x1520] ;  /* 0x0015200001117983 */ /* 0x0021680000300800 */
        /* <DEDUP_REMOVED lines=15> */
[----:B------:R-:W2:Y:S01]  /*30bc0*/  LDL.LU R29, [R1+0x14f4] ;  /* 0x0014f400011d7983 */ /* 0x000ea20000300800 */
[----:B------:R-:W-:-:S03]  /*30bd0*/  F2FP.BF16.F32.PACK_AB R2, R2, R0 ;  /* 0x000000000202723e */ /* 0x000fc600000010ff */
[----:B------:R0:W-:Y:S01]  /*30be0*/  STL [R1+0x8], R28 ;  /* 0x0000081c01007387 */ /* 0x0001e20000100800 */
[----:B--2---:R-:W-:-:S05]  /*30bf0*/  F2FP.BF16.F32.PACK_AB R0, R3, R29 ;  /* 0x0000001d0300723e */ /* 0x004fca00000010ff */
[----:B------:R0:W-:Y:S04]  /*30c00*/  STL [R1], R0 ;  /* 0x0000000001007387 */ /* 0x0001e80000100800 */
[----:B------:R0:W-:Y:S02]  /*30c10*/  STL [R1+0x4], R2 ;  /* 0x0000040201007387 */ /* 0x0001e40000100800 */
.L_x_0:
[----:B------:R-:W-:Y:S01]  /*30c20*/  STL.64 [R1+0x1850], R10 ;  /* 0x0018500a01007387 */ /* 0x000fe20000100a00 */
[----:B0-----:R-:W0:Y:S01]  /*30c30*/  S2R R2, SR_TID.X ;  /* 0x0000000000027919 */ /* 0x001e220000002100 */
[----:B------:R-:W1:Y:S01]  /*30c40*/  S2UR UR5, SR_CgaCtaId ;  /* 0x00000000000579c3 */ /* 0x000e620000008800 */
[----:B------:R-:W-:Y:S01]  /*30c50*/  UMOV UR4, 0x400 ;  /* 0x0000040000047882 */ /* 0x000fe20000000000 */
[----:B------:R-:W2:Y:S01]  /*30c60*/  LDCU.64 UR12, c[0x0][0x398] ;  /* 0x00007300ff0c77ac */ /* 0x000ea20008000a00 */
[----:B------:R-:W-:Y:S01]  /*30c70*/  STL.64 [R1+0x1848], R8 ;  /* 0x0018480801007387 */ /* 0x000fe20000100a00 */
[----:B------:R-:W3:Y:S03]  /*30c80*/  LDCU.64 UR6, c[0x0][0x390] ;  /* 0x00007200ff0677ac */ /* 0x000ee60008000a00 */
[----:B------:R-:W-:Y:S01]  /*30c90*/  STL.64 [R1+0x1840], R14 ;  /* 0x0018400e01007387 */ /* 0x000fe20000100a00 */
[----:B------:R-:W4:Y:S03]  /*30ca0*/  LDCU.64 UR28, c[0x0][0x398] ;  /* 0x00007300ff1c77ac */ /* 0x000f260008000a00 */
[----:B------:R-:W-:Y:S01]  /*30cb0*/  STL.64 [R1+0x1838], R12 ;  /* 0x0018380c01007387 */ /* 0x000fe20000100a00 */
[----:B------:R-:W0:Y:S03]  /*30cc0*/  LDCU.64 UR10, c[0x0][0x390] ;  /* 0x00007200ff0a77ac */ /* 0x000e260008000a00 */
[----:B-----5:R-:W-:Y:S01]  /*30cd0*/  STL.64 [R1+0x1810], R18 ;  /* 0x0018101201007387 */ /* 0x020fe20000100a00 */
[----:B------:R-:W0:Y:S03]  /*30ce0*/  LDCU.64 UR24, c[0x0][0x398] ;  /* 0x00007300ff1877ac */ /* 0x000e260008000a00 */
[----:B------:R1:W-:Y:S01]  /*30cf0*/  STL.64 [R1+0x1808], R16 ;  /* 0x0018081001007387 */ /* 0x0003e20000100a00 */
[----:B------:R-:W0:Y:S01]  /*30d00*/  LDCU.64 UR22, c[0x0][0x398] ;  /* 0x00007300ff1677ac */ /* 0x000e220008000a00 */
[----:B------:R-:W0:Y:S01]  /*30d10*/  LDCU.64 UR20, c[0x0][0x398] ;  /* 0x00007300ff1477ac */ /* 0x000e220008000a00 */
[----:B------:R-:W0:Y:S01]  /*30d20*/  LDCU.64 UR18, c[0x0][0x398] ;  /* 0x00007300ff1277ac */ /* 0x000e220008000a00 */
[----:B-1----:R-:W2:Y:S01]  /*30d30*/  LDL.LU R16, [R1] ;  /* 0x0000000001107983 */ /* 0x002ea20000300800 */
[----:B------:R-:W1:Y:S03]  /*30d40*/  LDCU.64 UR26, c[0x0][0x398] ;  /* 0x00007300ff1a77ac */ /* 0x000e660008000a00 */
[----:B------:R-:W2:Y:S01]  /*30d50*/  LDL.LU R17, [R1+0x4] ;  /* 0x0000040001117983 */ /* 0x000ea20000300800 */
[----:B------:R-:W0:Y:S03]  /*30d60*/  LDCU.64 UR16, c[0x0][0x398] ;  /* 0x00007300ff1077ac */ /* 0x000e260008000a00 */
[----:B------:R-:W2:Y:S01]  /*30d70*/  LDL.LU R18, [R1+0x8] ;  /* 0x0000080001127983 */ /* 0x000ea20000300800 */
[----:B------:R-:W0:Y:S03]  /*30d80*/  LDCU.64 UR14, c[0x0][0x398] ;  /* 0x00007300ff0e77ac */ /* 0x000e260008000a00 */
[----:B------:R-:W2:Y:S01]  /*30d90*/  LDL.LU R19, [R1+0xc] ;  /* 0x00000c0001137983 */ /* 0x000ea20000300800 */
[----:B------:R-:W0:Y:S03]  /*30da0*/  LDCU UR73, c[0x0][0x398] ;  /* 0x00007300ff4977ac */ /* 0x000e260008000800 */
[----:B------:R-:W-:Y:S01]  /*30db0*/  STL.64 [R1+0x1800], R22 ;  /* 0x0018001601007387 */ /* 0x000fe20000100a00 */
[----:B------:R-:W0:Y:S03]  /*30dc0*/  LDCU UR75, c[0x0][0x398] ;  /* 0x00007300ff4b77ac */ /* 0x000e260008000800 */
[----:B------:R1:W-:Y:S01]  /*30dd0*/  STL.64 [R1+0x17f8], R20 ;  /* 0x0017f81401007387 */ /* 0x0003e20000100a00 */
[----:B------:R-:W0:Y:S01]  /*30de0*/  LDCU UR76, c[0x0][0x39c] ;  /* 0x00007380ff4c77ac */ /* 0x000e220008000800 */
[----:B------:R-:W0:Y:S01]  /*30df0*/  LDCU UR77, c[0x0][0x398] ;  /* 0x00007300ff4d77ac */ /* 0x000e220008000800 */
[----:B------:R-:W0:Y:S01]  /*30e00*/  LDCU UR30, c[0x0][0x398] ;  /* 0x00007300ff1e77ac */ /* 0x000e220008000800 */
[----:B-1----:R-:W3:Y:S01]  /*30e10*/  LDL.LU R20, [R1+0x10] ;  /* 0x0000100001147983 */ /* 0x002ee20000300800 */
[----:B------:R-:W1:Y:S03]  /*30e20*/  LDCU UR31, c[0x0][0x398] ;  /* 0x00007300ff1f77ac */ /* 0x000e660008000800 */
[----:B------:R-:W3:Y:S01]  /*30e30*/  LDL.LU R21, [R1+0x14] ;  /* 0x0000140001157983 */ /* 0x000ee20000300800 */
[----:B------:R-:W0:Y:S03]  /*30e40*/  LDCU UR32, c[0x0][0x398] ;  /* 0x00007300ff2077ac */ /* 0x000e260008000800 */
        /* <DEDUP_REMOVED lines=12> */
[----:B------:R-:W4:Y:S01]  /*30f10*/  LDL.LU R12, [R1+0x30] ;  /* 0x00003000010c7983 */ /* 0x000f220000300800 */
[----:B------:R-:W0:Y:S03]  /*30f20*/  LDCU UR36, c[0x0][0x3b8] ;  /* 0x00007700ff2477ac */ /* 0x000e260008000800 */
[----:B------:R-:W4:Y:S01]  /*30f30*/  LDL.LU R13, [R1+0x34] ;  /* 0x00003400010d7983 */ /* 0x000f220000300800 */
[----:B------:R-:W0:Y:S03]  /*30f40*/  LDCU UR40, c[0x0][0x398] ;  /* 0x00007300ff2877ac */ /* 0x000e260008000800 */
[----:B------:R-:W4:Y:S01]  /*30f50*/  LDL.LU R14, [R1+0x38] ;  /* 0x00003800010e7983 */ /* 0x000f220000300800 */
[----:B------:R-:W0:Y:S03]  /*30f60*/  LDCU UR42, c[0x0][0x398] ;  /* 0x00007300ff2a77ac */ /* 0x000e260008000800 */
[----:B------:R-:W4:Y:S01]  /*30f70*/  LDL.LU R15, [R1+0x3c] ;  /* 0x00003c00010f7983 */ /* 0x000f220000300800 */
[----:B------:R-:W0:Y:S03]  /*30f80*/  LDCU UR41, c[0x0][0x398] ;  /* 0x00007300ff2977ac */ /* 0x000e260008000800 */
[----:B------:R-:W-:Y:S01]  /*30f90*/  STL.64 [R1+0x17f0], R26 ;  /* 0x0017f01a01007387 */ /* 0x000fe20000100a00 */
[----:B------:R-:W0:Y:S03]  /*30fa0*/  LDCU UR47, c[0x0][0x39c] ;  /* 0x00007380ff2f77ac */ /* 0x000e260008000800 */
[----:B------:R1:W-:Y:S01]  /*30fb0*/  STL.64 [R1+0x17e8], R24 ;  /* 0x0017e81801007387 */ /* 0x0003e20000100a00 */
[----:B------:R-:W0:Y:S01]  /*30fc0*/  LDCU UR48, c[0x0][0x398] ;  /* 0x00007300ff3077ac */ /* 0x000e220008000800 */
[----:B------:R-:W0:Y:S01]  /*30fd0*/  LDCU UR43, c[0x0][0x398] ;  /* 0x00007300ff2b77ac */ /* 0x000e220008000800 */
[----:B------:R-:W0:Y:S01]  /*30fe0*/  LDCU UR44, c[0x0][0x398] ;  /* 0x00007300ff2c77ac */ /* 0x000e220008000800 */
[----:B-1----:R-:W4:Y:S01]  /*30ff0*/  LDL.LU R24, [R1+0x20] ;  /* 0x0000200001187983 */ /* 0x002f220000300800 */
[----:B------:R-:W1:Y:S03]  /*31000*/  LDCU UR49, c[0x0][0x398] ;  /* 0x00007300ff3177ac */ /* 0x000e660008000800 */
[----:B------:R-:W4:Y:S01]  /*31010*/  LDL.LU R25, [R1+0x24] ;  /* 0x0000240001197983 */ /* 0x000f220000300800 */
[----:B------:R-:W1:Y:S03]  /*31020*/  LDCU UR50, c[0x0][0x398] ;  /* 0x00007300ff3277ac */ /* 0x000e660008000800 */
[----:B------:R-:W4:Y:S01]  /*31030*/  LDL.LU R26, [R1+0x28] ;  /* 0x00002800011a7983 */ /* 0x000f220000300800 */
[----:B------:R-:W1:Y:S03]  /*31040*/  LDCU UR46, c[0x0][0x3b8] ;  /* 0x00007700ff2e77ac */ /* 0x000e660008000800 */
[----:B------:R-:W4:Y:S01]  /*31050*/  LDL.LU R27, [R1+0x2c] ;  /* 0x00002c00011b7983 */ /* 0x000f220000300800 */
[----:B0-----:R-:W-:-:S02]  /*31060*/  IMAD.SHL.U32 R3, R2, 0x10, RZ ;  /* 0x0000001002037824 */ /* 0x001fc400078e00ff */
[----:B------:R-:W-:Y:S01]  /*31070*/  IMAD.SHL.U32 R0, R2, 0x20, RZ ;  /* 0x0000002002007824 */ /* 0x000fe200078e00ff */
[----:B------:R-:W-:Y:S01]  /*31080*/  ULEA UR4, UR5, UR4, 0x18 ;  /* 0x0000000405047291 */ /* 0x000fe2000f8ec0ff */
[----:B------:R-:W-:Y:S01]  /*31090*/  STL [R1+0x15b8], R28 ;  /* 0x0015b81c01007387 */ /* 0x000fe20000100800 */
[----:B------:R-:W-:Y:S01]  /*310a0*/  LOP3.LUT R3, R3, 0xf0, RZ, 0xc0, !PT ;  /* 0x000000f003037812 */ /* 0x000fe200078ec0ff */
[----:B------:R-:W0:Y:S01]  /*310b0*/  LDCU UR5, c[0x0][0x3b8] ;  /* 0x00007700ff0577ac */ /* 0x000e220008000800 */
[----:B------:R-:W-:Y:S01]  /*310c0*/  LOP3.LUT R0, R0, 0x200, RZ, 0xc0, !PT ;  /* 0x0000020000007812 */ /* 0x000fe200078ec0ff */
[----:B------:R-:W-:Y:S01]  /*310d0*/  STL [R1+0x151c], R29 ;  /* 0x00151c1d01007387 */ /* 0x000fe20000100800 */
[----:B------:R-:W0:Y:S02]  /*310e0*/  LDCU UR45, c[0x0][0x398] ;  /* 0x00007300ff2d77ac */ /* 0x000e240008000800 */
[----:B------:R-:W-:Y:S02]  /*310f0*/  IADD3 R0, PT, PT, R0, UR4, R3 ;  /* 0x0000000400007c10 */ /* 0x000fe4000fffe003 */
[C---:B------:R-:W-:Y:S01]  /*31100*/  LOP3.LUT R3, R2.reuse, 0x20, RZ, 0xc0, !PT ;  /* 0x0000002002037812 */ /* 0x040fe200078ec0ff */
[----:B------:R-:W0:Y:S01]  /*31110*/  LDCU UR51, c[0x0][0x398] ;  /* 0x00007300ff3377ac */ /* 0x000e220008000800 */
[----:B------:R-:W-:-:S03]  /*31120*/  LOP3.LUT R2, R2, 0x3f, RZ, 0xc0, !PT ;  /* 0x0000003f02027812 */ /* 0x000fc600078ec0ff */
[----:B------:R-:W-:Y:S01]  /*31130*/  IMAD R0, R3, 0x8, R0 ;  /* 0x0000000803007824 */ /* 0x000fe200078e0200 */
[----:B------:R-:W-:Y:S01]  /*31140*/  BAR.SYNC.DEFER_BLOCKING 0x0 ;  /* 0x0000000000007b1d */ /* 0x000fe20000010000 */
[----:B------:R-:W-:-:S05]  /*31150*/  LEA R2, R2, UR4, 0x4 ;  /* 0x0000000402027c11 */ /* 0x000fca000f8e20ff */
[----:B------:R-:W0:Y:S02]  /*31160*/  LDCU UR4, c[0x0][0x3b4] ;  /* 0x00007680ff0477ac */ /* 0x000e240008000800 */
[----:B------:R-:W0:Y:S01]  /*31170*/  LDC R3, c[0x0][0x3b4] ;  /* 0x0000ed00ff037b82 */ /* 0x000e220000000800 */
[----:B------:R-:W0:Y:S01]  /*31180*/  LDCU UR52, c[0x0][0x398] ;  /* 0x00007300ff3477ac */ /* 0x000e220008000800 */
        /* <DEDUP_REMOVED lines=21> */
[----:B--2---:R-:W-:Y:S01]  /*312e0*/  STSM.16.M88.4 [R0], R16 ;  /* 0x0000001000007844 */ /* 0x004fe20000000200 */
[----:B------:R-:W-:Y:S06]  /*312f0*/  BAR.SYNC.DEFER_BLOCKING 0x0 ;  /* 0x0000000000007b1d */ /* 0x000fec0000010000 */
[----:B------:R-:W2:Y:S02]  /*31300*/  LDS.128 R16, [R2] ;  /* 0x0000000002107984 */ /* 0x000ea40000000c00 */
[----:B------:R-:W-:Y:S06]  /*31310*/  BAR.SYNC.DEFER_BLOCKING 0x0 ;  /* 0x0000000000007b1d */ /* 0x000fec0000010000 */
[----:B---3--:R-:W-:Y:S02]  /*31320*/  STSM.16.M88.4 [R0], R8 ;  /* 0x0000000800007844 */ /* 0x008fe40000000200 */
[----:B------:R-:W-:Y:S06]  /*31330*/  BAR.SYNC.DEFER_BLOCKING 0x0 ;  /* 0x0000000000007b1d */ /* 0x000fec0000010000 */
[----:B--2---:R2:W-:Y:S04]  /*31340*/  STL.64 [R1+0xe0], R16 ;  /* 0x0000e01001007387 */ /* 0x0045e80000100a00 */
[----:B------:R3:W-:Y:S04]  /*31350*/  STL.64 [R1+0xe8], R18 ;  /* 0x0000e81201007387 */ /* 0x0007e80000100a00 */
[----:B--2---:R-:W2:Y:S04]  /*31360*/  LDL.LU R16, [R1+0xd0] ;  /* 0x0000d00001107983 */ /* 0x004ea80000300800 */
[----:B------:R-:W0:Y:S01]  /*31370*/  LDS.128 R8, [R2] ;  /* 0x0000000002087984 */ /* 0x000e220000000c00 */
[----:B------:R-:W-:Y:S06]  /*31380*/  BAR.SYNC.DEFER_BLOCKING 0x0 ;  /* 0x0000000000007b1d */ /* 0x000fec0000010000 */
[----:B------:R-:W2:Y:S04]  /*31390*/  LDL.LU R17, [R1+0xd4] ;  /* 0x0000d40001117983 */ /* 0x000ea80000300800 */
[----:B---3--:R-:W2:Y:S04]  /*313a0*/  LDL.LU R18, [R1+0xd8] ;  /* 0x0000d80001127983 */ /* 0x008ea80000300800 */
[----:B------:R-:W2:Y:S04]  /*313b0*/  LDL.LU R19, [R1+0xdc] ;  /* 0x0000dc0001137983 */ /* 0x000ea80000300800 */
[----:B----4-:R-:W-:Y:S01]  /*313c0*/  STSM.16.M88.4 [R0], R12 ;  /* 0x0000000c00007844 */ /* 0x010fe20000000200 */
[----:B------:R-:W-:Y:S06]  /*313d0*/  BAR.SYNC.DEFER_BLOCKING 0x0 ;  /* 0x0000000000007b1d */ /* 0x000fec0000010000 */
[----:B0-----:R-:W-:Y:S04]  /*313e0*/  STL.64 [R1+0x40], R8 ;  /* 0x0000400801007387 */ /* 0x001fe80000100a00 */
[----:B------:R0:W-:Y:S04]  /*313f0*/  STL.64 [R1+0x48], R10 ;  /* 0x0000480a01007387 */ /* 0x0001e80000100a00 */
[----:B0-----:R-:W3:Y:S04]  /*31400*/  LDL.LU.64 R10, [R1+0x1850] ;  /* 0x00185000010a7983 */ /* 0x001ee80000300a00 */
[----:B------:R-:W3:Y:S04]  /*31410*/  LDL.LU.64 R8, [R1+0x1848] ;  /* 0x0018480001087983 */ /* 0x000ee80000300a00 */
[----:B------:R-:W0:Y:S01]  /*31420*/  LDS.128 R12, [R2] ;  /* 0x00000000020c7984 */ /* 0x000e220000000c00 */
[----:B------:R-:W-:Y:S06]  /*31430*/  BAR.SYNC.DEFER_BLOCKING 0x0 ;  /* 0x0000000000007b1d */ /* 0x000fec0000010000 */
[----:B0-----:R-:W-:Y:S04]  /*31440*/  STL.64 [R1+0x30], R12 ;  /* 0x0000300c01007387 */ /* 0x001fe80000100a00 */
[----:B------:R0:W-:Y:S04]  /*31450*/  STL.64 [R1+0x38], R14 ;  /* 0x0000380e01007387 */ /* 0x0001e80000100a00 */
[----:B0-----:R-:W4:Y:S04]  /*31460*/  LDL.LU.64 R14, [R1+0x1840] ;  /* 0x00184000010e7983 */ /* 0x001f280000300a00 */
[----:B------:R-:W4:Y:S04]  /*31470*/  LDL.LU.64 R12, [R1+0x1838] ;  /* 0x00183800010c7983 */ /* 0x000f280000300a00 */
[----:B------:R-:W-:Y:S01]  /*31480*/  STSM.16.M88.4 [R0], R24 ;  /* 0x0000001800007844 */ /* 0x000fe20000000200 */
[----:B------:R-:W-:Y:S06]  /*31490*/  BAR.SYNC.DEFER_BLOCKING 0x0 ;  /* 0x0000000000007b1d */ /* 0x000fec0000010000 */
[----:B------:R-:W0:Y:S02]  /*314a0*/  LDS.128 R24, [R2] ;  /* 0x0000000002187984 */ /* 0x000e240000000c00 */
[----:B------:R-:W-:Y:S06]  /*314b0*/  BAR.SYNC.DEFER_BLOCKING 0x0 ;  /* 0x0000000000007b1d */ /* 0x000fec0000010000 */
[----:B------:R-:W-:Y:S02]  /*314c0*/  STSM.16.M88.4 [R0], R20 ;  /* 0x0000001400007844 */ /* 0x000fe40000000200 */
[----:B------:R-:W-:Y:S06]  /*314d0*/  BAR.SYNC.DEFER_BLOCKING 0x0 ;  /* 0x0000000000007b1d */ /* 0x000fec0000010000 */
[----:B0-----:R-:W-:Y:S04]  /*314e0*/  STL.64 [R1+0x20], R24 ;  /* 0x0000201801007387 */ /* 0x001fe80000100a00 */
[----:B------:R-:W-:Y:S04]  /*314f0*/  STL.64 [R1+0x28], R26 ;  /* 0x0000281a01007387 */ /* 0x000fe80000100a00 */
[----:B------:R-:W0:Y:S01]  /*31500*/  LDS.128 R20, [R2] ;  /* 0x0000000002147984 */ /* 0x000e220000000c00 */
[----:B------:R-:W-:Y:S06]  /*31510*/  BAR.SYNC.DEFER_BLOCKING 0x0 ;  /* 0x0000000000007b1d */ /* 0x000fec0000010000 */
[----:B------:R-:W-:Y:S02]  /*31520*/  STSM.16.M88.4 [R0], R4 ;  /* 0x0000000400007844 */ /* 0x000fe40000000200 */
[----:B------:R-:W-:Y:S06]  /*31530*/  BAR.SYNC.DEFER_BLOCKING 0x0 ;  /* 0x0000000000007b1d */ /* 0x000fec0000010000 */
[----:B0-----:R-:W-:Y:S04]  /*31540*/  STL.64 [R1+0x10], R20 ;  /* 0x0000101401007387 */ /* 0x001fe80000100a00 */
[----:B------:R-:W-:Y:S04]  /*31550*/  STL.64 [R1+0x18], R22 ;  /* 0x0000181601007387 */ /* 0x000fe80000100a00 */
[----:B------:R-:W0:Y:S01]  /*31560*/  LDS.128 R4, [R2] ;  /* 0x0000000002047984 */ /* 0x000e220000000c00 */
[----:B------:R-:W-:Y:S06]  /*31570*/  BAR.SYNC.DEFER_BLOCKING 0x0 ;  /* 0x0000000000007b1d */ /* 0x000fec0000010000 */
[----:B0-----:R-:W-:Y:S04]  /*31580*/  STL.64 [R1], R4 ;  /* 0x0000000401007387 */ /* 0x001fe80000100a00 */
[----:B------:R-:W-:Y:S04]  /*31590*/  STL.64 [R1+0x8], R6 ;  /* 0x0000080601007387 */ /* 0x000fe80000100a00 */
[----:B---3--:R-:W-:Y:S01]  /*315a0*/  STSM.16.M88.4 [R0], R8 ;  /* 0x0000000800007844 */ /* 0x008fe20000000200 */
[----:B------:R-:W-:Y:S06]  /*315b0*/  BAR.SYNC.DEFER_BLOCKING 0x0 ;  /* 0x0000000000007b1d */ /* 0x000fec0000010000 */
[----:B------:R-:W0:Y:S02]  /*315c0*/  LDS.128 R4, [R2] ;  /* 0x0000000002047984 */ /* 0x000e240000000c00 */
[----:B------:R-:W-:Y:S06]  /*315d0*/  BAR.SYNC.DEFER_BLOCKING 0x0 ;  /* 0x0000000000007b1d */ /* 0x000fec0000010000 */
[----:B----4-:R-:W-:Y:S04]  /*315e0*/  STSM.16.M88.4 [R0], R12 ;  /* 0x0000000c00007844 */ /* 0x010fe80000000200 */
[----:B0-----:R-:W-:Y:S04]  /*315f0*/  STL.64 [R1+0x110], R4 ;  /* 0x0001100401007387 */ /* 0x001fe80000100a00 */
[----:B------:R-:W-:Y:S01]  /*31600*/  STL.64 [R1+0x118], R6 ;  /* 0x0001180601007387 */ /* 0x000fe20000100a00 */
[----:B------:R-:W-:Y:S06]  /*31610*/  BAR.SYNC.DEFER_BLOCKING 0x0 ;  /* 0x0000000000007b1d */ /* 0x000fec0000010000 */
[----:B------:R-:W0:Y:S02]  /*31620*/  LDS.128 R4, [R2] ;  /* 0x0000000002047984 */ /* 0x000e240000000c00 */
[----:B------:R-:W-:Y:S06]  /*31630*/  BAR.SYNC.DEFER_BLOCKING 0x0 ;  /* 0x0000000000007b1d */ /* 0x000fec0000010000 */
[----:B--2---:R2:W-:Y:S04]  /*31640*/  STSM.16.M88.4 [R0], R16 ;  /* 0x0000001000007844 */ /* 0x0045e80000000200 */
[----:B0-----:R-:W-:Y:S04]  /*31650*/  STL [R1+0x178c], R4 ;  /* 0x00178c0401007387 */ /* 0x001fe80000100800 */
[----:B------:R-:W-:Y:S04]  /*31660*/  STL [R1+0x1778], R5 ;  /* 0x0017780501007387 */ /* 0x000fe80000100800 */
[----:B------:R-:W-:Y:S04]  /*31670*/  STL [R1+0x1764], R6 ;  /* 0x0017640601007387 */ /* 0x000fe80000100800 */
[----:B------:R-:W-:Y:S04]  /*31680*/  STL [R1+0x1750], R7 ;  /* 0x0017500701007387 */ /* 0x000fe80000100800 */
[----:B------:R-:W3:Y:S04]  /*31690*/  LDL.LU R24, [R1+0xc0] ;  /* 0x0000c00001187983 */ /* 0x000ee80000300800 */
[----:B------:R-:W3:Y:S04]  /*316a0*/  LDL.LU R25, [R1+0xc4] ;  /* 0x0000c40001197983 */ /* 0x000ee80000300800 */
[----:B------:R-:W3:Y:S04]  /*316b0*/  LDL.LU R26, [R1+0xc8] ;  /* 0x0000c800011a7983 */ /* 0x000ee80000300800 */
[----:B------:R-:W3:Y:S04]  /*316c0*/  LDL.LU R27, [R1+0xcc] ;  /* 0x0000cc00011b7983 */ /* 0x000ee80000300800 */
[----:B--2---:R-:W2:Y:S04]  /*316d0*/  LDL.LU R16, [R1+0xa0] ;  /* 0x0000a00001107983 */ /* 0x004ea80000300800 */
[----:B------:R-:W2:Y:S04]  /*316e0*/  LDL.LU R17, [R1+0xa4] ;  /* 0x0000a40001117983 */ /* 0x000ea80000300800 */
[----:B------:R-:W4:Y:S04]  /*316f0*/  LDL.LU R18, [R1+0xa8] ;  /* 0x0000a80001127983 */ /* 0x000f280000300800 */
[----:B------:R-:W4:Y:S01]  /*31700*/  LDL.LU R19, [R1+0xac] ;  /* 0x0000ac0001137983 */ /* 0x000f220000300800 */
[----:B------:R-:W-:Y:S06]  /*31710*/  BAR.SYNC.DEFER_BLOCKING 0x0 ;  /* 0x0000000000007b1d */ /* 0x000fec0000010000 */
[----:B----4-:R-:W-:Y:S04]  /*31720*/  STL.64 [R1+0x1820], R18 ;  /* 0x0018201201007387 */ /* 0x010fe80000100a00 */
[----:B--2---:R0:W-:Y:S04]  /*31730*/  STL.64 [R1+0x1818], R16 ;  /* 0x0018181001007387 */ /* 0x0041e80000100a00 */
[----:B0-----:R-:W2:Y:S04]  /*31740*/  LDL.LU R16, [R1+0xb0] ;  /* 0x0000b00001107983 */ /* 0x001ea80000300800 */
[----:B------:R-:W2:Y:S04]  /*31750*/  LDL.LU R17, [R1+0xb4] ;  /* 0x0000b40001117983 */ /* 0x000ea80000300800 */
[----:B------:R-:W4:Y:S04]  /*31760*/  LDL.LU R18, [R1+0xb8] ;  /* 0x0000b80001127983 */ /* 0x000f280000300800 */
[----:B------:R-:W4:Y:S04]  /*31770*/  LDL.LU R19, [R1+0xbc] ;  /* 0x0000bc0001137983 */ /* 0x000f280000300800 */
[----:B----4-:R-:W-:Y:S04]  /*31780*/  STL.64 [R1+0x1830], R18 ;  /* 0x0018301201007387 */ /* 0x010fe80000100a00 */
[----:B--2---:R-:W-:Y:S04]  /*31790*/  STL.64 [R1+0x1828], R16 ;  /* 0x0018281001007387 */ /* 0x004fe80000100a00 */
[----:B------:R-:W0:Y:S01]  /*317a0*/  LDS.128 R16, [R2] ;  /* 0x0000000002107984 */ /* 0x000e220000000c00 */
[----:B------:R-:W-:Y:S06]  /*317b0*/  BAR.SYNC.DEFER_BLOCKING 0x0 ;  /* 0x0000000000007b1d */ /* 0x000fec0000010000 */
[----:B------:R-:W2:Y:S04]  /*317c0*/  LDL.LU R20, [R1+0x90] ;  /* 0x0000900001147983 */ /* 0x000ea80000300800 */
[----:B------:R-:W2:Y:S04]  /*317d0*/  LDL.LU R21, [R1+0x94] ;  /* 0x0000940001157983 */ /* 0x000ea80000300800 */
[----:B------:R-:W2:Y:S04]  /*317e0*/  LDL.LU R22, [R1+0x98] ;  /* 0x0000980001167983 */ /* 0x000ea80000300800 */
[----:B------:R-:W2:Y:S04]  /*317f0*/  LDL.LU R23, [R1+0x9c] ;  /* 0x00009c0001177983 */ /* 0x000ea80000300800 */
[----:B---3--:R3:W-:Y:S04]  /*31800*/  STSM.16.M88.4 [R0], R24 ;  /* 0x0000001800007844 */ /* 0x0087e80000000200 */
[----:B------:R-:W4:Y:S04]  /*31810*/  LDL.LU R4, [R1+0x80] ;  /* 0x0000800001047983 */ /* 0x000f280000300800 */
[----:B------:R-:W4:Y:S04]  /*31820*/  LDL.LU R5, [R1+0x84] ;  /* 0x0000840001057983 */ /* 0x000f280000300800 */
[----:B------:R-:W4:Y:S04]  /*31830*/  LDL.LU R6, [R1+0x88] ;  /* 0x0000880001067983 */ /* 0x000f280000300800 */
[----:B------:R-:W4:Y:S01]  /*31840*/  LDL.LU R7, [R1+0x8c] ;  /* 0x00008c0001077983 */ /* 0x000f220000300800 */
[----:B------:R-:W-:Y:S06]  /*31850*/  BAR.SYNC.DEFER_BLOCKING 0x0 ;  /* 0x0000000000007b1d */ /* 0x000fec0000010000 */
        /* <DEDUP_REMOVED lines=8> */
[----:B0-----:R-:W-:Y:S04]  /*318e0*/  STL.64 [R1+0xd0], R16 ;  /* 0x0000d01001007387 */ /* 0x001fe80000100a00 */
[----:B------:R-:W-:Y:S04]  /*318f0*/  STL.64 [R1+0xd8], R18 ;  /* 0x0000d81201007387 */ /* 0x000fe80000100a00 */
[----:B------:R-:W0:Y:S04]  /*31900*/  LDS.128 R16, [R2] ;  /* 0x0000000002107984 */ /* 0x000e280000000c00 */
[----:B---3--:R-:W3:Y:S04]  /*31910*/  LDL.LU R24, [R1+0x50] ;  /* 0x0000500001187983 */ /* 0x008ee80000300800 */
[----:B------:R-:W3:Y:S04]  /*31920*/  LDL.LU R25, [R1+0x54] ;  /* 0x0000540001197983 */ /* 0x000ee80000300800 */
[----:B------:R-:W3:Y:S04]  /*31930*/  LDL.LU R26, [R1+0x58] ;  /* 0x00005800011a7983 */ /* 0x000ee80000300800 */
[----:B------:R-:W3:Y:S01]  /*31940*/  LDL.LU R27, [R1+0x5c] ;  /* 0x00005c00011b7983 */ /* 0x000ee20000300800 */
[----:B------:R-:W-:Y:S06]  /*31950*/  BAR.SYNC.DEFER_BLOCKING 0x0 ;  /* 0x0000000000007b1d */ /* 0x000fec0000010000 */
[----:B0-----:R-:W-:Y:S04]  /*31960*/  STL.64 [R1+0xc0], R16 ;  /* 0x0000c01001007387 */ /* 0x001fe80000100a00 */
[----:B------:R0:W-:Y:S04]  /*31970*/  STL.64 [R1+0xc8], R18 ;  /* 0x0000c81201007387 */ /* 0x0001e80000100a00 */
[----:B0-----:R-:W2:Y:S04]  /*31980*/  LDL.LU.64 R18, [R1+0x1830] ;  /* 0x0018300001127983 */ /* 0x001ea80000300a00 */
[----:B------:R-:W2:Y:S04]  /*31990*/  LDL.LU.64 R16, [R1+0x1828] ;  /* 0x0018280001107983 */ /* 0x000ea80000300a00 */
[----:B--2---:R-:W-:Y:S01]  /*319a0*/  STSM.16.M88.4 [R0], R16 ;  /* 0x0000001000007844 */ /* 0x004fe20000000200 */
[----:B------:R-:W-:Y:S06]  /*319b0*/  BAR.SYNC.DEFER_BLOCKING 0x0 ;  /* 0x0000000000007b1d */ /* 0x000fec0000010000 */
[----:B------:R-:W0:Y:S04]  /*319c0*/  LDS.128 R16, [R2] ;  /* 0x0000000002107984 */ /* 0x000e280000000c00 */
[----:B0-----:R-:W-:Y:S04]  /*319d0*/  STL.64 [R1+0xb0], R16 ;  /* 0x0000b01001007387 */ /* 0x001fe80000100a00 */
[----:B------:R0:W-:Y:S04]  /*319e0*/  STL.64 [R1+0xb8], R18 ;  /* 0x0000b81201007387 */ /* 0x0001e80000100a00 */
[----:B0-----:R-:W2:Y:S04]  /*319f0*/  LDL.LU.64 R18, [R1+0x1820] ;  /* 0x0018200001127983 */ /* 0x001ea80000300a00 */
[----:B------:R-:W2:Y:S01]  /*31a00*/  LDL.LU.64 R16, [R1+0x1818] ;  /* 0x0018180001107983 */ /* 0x000ea20000300a00 */
[----:B------:R-:W-:Y:S06]  /*31a10*/  BAR.SYNC.DEFER_BLOCKING 0x0 ;  /* 0x0000000000007b1d */ /* 0x000fec0000010000 */
[----:B--2---:R-:W-:Y:S02]  /*31a20*/  STSM.16.M88.4 [R0], R16 ;  /* 0x0000001000007844 */ /* 0x004fe40000000200 */
[----:B------:R-:W-:Y:S06]  /*31a30*/  BAR.SYNC.DEFER_BLOCKING 0x0 ;  /* 0x0000000000007b1d */ /* 0x000fec0000010000 */
[----:B------:R-:W0:Y:S02]  /*31a40*/  LDS.128 R16, [R2] ;  /* 0x0000000002107984 */ /* 0x000e240000000c00 */
[----:B------:R-:W-:Y:S06]  /*31a50*/  BAR.SYNC.DEFER_BLOCKING 0x0 ;  /* 0x0000000000007b1d */ /* 0x000fec0000010000 */
[----:B0-----:R-:W-:Y:S04]  /*31a60*/  STL.64 [R1+0xa0], R16 ;  /* 0x0000a01001007387 */ /* 0x001fe80000100a00 */
[----:B------:R0:W-:Y:S04]  /*31a70*/  STL.64 [R1+0xa8], R18 ;  /* 0x0000a81201007387 */ /* 0x0001e80000100a00 */
[----:B0-----:R-:W2:Y:S04]  /*31a80*/  LDL.LU.64 R18, [R1+0x1810] ;  /* 0x0018100001127983 */ /* 0x001ea80000300a00 */
[----:B------:R-:W2:Y:S04]  /*31a90*/  LDL.LU.64 R16, [R1+0x1808] ;  /* 0x0018080001107983 */ /* 0x000ea80000300a00 */
[----:B------:R-:W-:Y:S01]  /*31aa0*/  STSM.16.M88.4 [R0], R20 ;  /* 0x0000001400007844 */ /* 0x000fe20000000200 */
[----:B------:R-:W-:Y:S06]  /*31ab0*/  BAR.SYNC.DEFER_BLOCKING 0x0 ;  /* 0x0000000000007b1d */ /* 0x000fec0000010000 */
[----:B------:R-:W0:Y:S02]  /*31ac0*/  LDS.128 R20, [R2] ;  /* 0x0000000002147984 */ /* 0x000e240000000c00 */
[----:B------:R-:W-:Y:S06]  /*31ad0*/  BAR.SYNC.DEFER_BLOCKING 0x0 ;  /* 0x0000000000007b1d */ /* 0x000fec0000010000 */
[----:B----4-:R-:W-:Y:S02]  /*31ae0*/  STSM.16.M88.4 [R0], R4 ;  /* 0x0000000400007844 */ /* 0x010fe40000000200 */
[----:B------:R-:W-:Y:S06]  /*31af0*/  BAR.SYNC.DEFER_BLOCKING 0x0 ;  /* 0x0000000000007b1d */ /* 0x000fec0000010000 */
[----:B0-----:R-:W-:Y:S04]  /*31b00*/  STL.64 [R1+0x90], R20 ;  /* 0x0000901401007387 */ /* 0x001fe80000100a00 */
[----:B------:R0:W-:Y:S04]  /*31b10*/  STL.64 [R1+0x98], R22 ;  /* 0x0000981601007387 */ /* 0x0001e80000100a00 */
[----:B------:R-:W4:Y:S01]  /*31b20*/  LDS.128 R4, [R2] ;  /* 0x0000000002047984 */ /* 0x000f220000000c00 */
[----:B------:R-:W-:Y:S06]  /*31b30*/  BAR.SYNC.DEFER_BLOCKING 0x0 ;  /* 0x0000000000007b1d */ /* 0x000fec0000010000 */
[----:B0-----:R-:W2:Y:S04]  /*31b40*/  LDL.LU.64 R22, [R1+0x1800] ;  /* 0x0018000001167983 */ /* 0x001ea80000300a00 */
[----:B------:R-:W2:Y:S04]  /*31b50*/  LDL.LU.64 R20, [R1+0x17f8] ;  /* 0x0017f80001147983 */ /* 0x000ea80000300a00 */
[----:B------:R-:W-:Y:S04]  /*31b60*/  STSM.16.M88.4 [R0], R12 ;  /* 0x0000000c00007844 */ /* 0x000fe80000000200 */
[----:B----4-:R-:W-:Y:S04]  /*31b70*/  STL.64 [R1+0x80], R4 ;  /* 0x0000800401007387 */ /* 0x010fe80000100a00 */
[----:B------:R-:W-:Y:S01]  /*31b80*/  STL.64 [R1+0x88], R6 ;  /* 0x0000880601007387 */ /* 0x000fe20000100a00 */
[----:B------:R-:W-:Y:S06]  /*31b90*/  BAR.SYNC.DEFER_BLOCKING 0x0 ;  /* 0x0000000000007b1d */ /* 0x000fec0000010000 */
[----:B------:R-:W0:Y:S02]  /*31ba0*/  LDS.128 R4, [R2] ;  /* 0x0000000002047984 */ /* 0x000e240000000c00 */
[----:B------:R-:W-:Y:S06]  /*31bb0*/  BAR.SYNC.DEFER_BLOCKING 0x0 ;  /* 0x0000000000007b1d */ /* 0x000fec0000010000 */
[----:B------:R-:W-:Y:S04]  /*31bc0*/  STSM.16.M88.4 [R0], R8 ;  /* 0x0000000800007844 */ /* 0x000fe80000000200 */
[----:B0-----:R-:W-:Y:S04]  /*31bd0*/  STL.64 [R1+0x70], R4 ;  /* 0x0000700401007387 */ /* 0x001fe80000100a00 */
[----:B------:R-:W-:Y:S01]  /*31be0*/  STL.64 [R1+0x78], R6 ;  /* 0x0000780601007387 */ /* 0x000fe20000100a00 */
[----:B------:R-:W-:Y:S06]  /*31bf0*/  BAR.SYNC.DEFER_BLOCKING 0x0 ;  /* 0x0000000000007b1d */ /* 0x000fec0000010000 */
[----:B------:R-:W4:Y:S04]  /*31c00*/  LDL.LU R12, [R1+0x150] ;  /* 0x00015000010c7983 */ /* 0x000f280000300800 */
[----:B------:R-:W4:Y:S04]  /*31c10*/  LDL.LU R13, [R1+0x154] ;  /* 0x00015400010d7983 */ /* 0x000f280000300800 */
[----:B------:R-:W4:Y:S04]  /*31c20*/  LDL.LU R14, [R1+0x158] ;  /* 0x00015800010e7983 */ /* 0x000f280000300800 */
[----:B------:R-:W4:Y:S04]  /*31c30*/  LDL.LU R15, [R1+0x15c] ;  /* 0x00015c00010f7983 */ /* 0x000f280000300800 */
[----:B------:R-:W0:Y:S01]  /*31c40*/  LDS.128 R4, [R2] ;  /* 0x0000000002047984 */ /* 0x000e220000000c00 */
[----:B------:R-:W-:Y:S06]  /*31c50*/  BAR.SYNC.DEFER_BLOCKING 0x0 ;  /* 0x0000000000007b1d */ /* 0x000fec0000010000 */
[----:B---3--:R-:W-:Y:S02]  /*31c60*/  STSM.16.M88.4 [R0], R24 ;  /* 0x0000001800007844 */ /* 0x008fe40000000200 */
[----:B------:R-:W-:Y:S06]  /*31c70*/  BAR.SYNC.DEFER_BLOCKING 0x0 ;  /* 0x0000000000007b1d */ /* 0x000fec0000010000 */
[----:B0-----:R0:W-:Y:S04]  /*31c80*/  STL.64 [R1+0x60], R4 ;  /* 0x0000600401007387 */ /* 0x0011e80000100a00 */
[----:B------:R3:W-:Y:S04]  /*31c90*/  STL.64 [R1+0x68], R6 ;  /* 0x0000680601007387 */ /* 0x0007e80000100a00 */
[----:B0-----:R-:W4:Y:S04]  /*31ca0*/  LDL.LU R4, [R1+0x140] ;  /* 0x0001400001047983 */ /* 0x001f280000300800 */
[----:B------:R-:W0:Y:S01]  /*31cb0*/  LDS.128 R24, [R2] ;  /* 0x0000000002187984 */ /* 0x000e220000000c00 */
[----:B------:R-:W-:Y:S06]  /*31cc0*/  BAR.SYNC.DEFER_BLOCKING 0x0 ;  /* 0x0000000000007b1d */ /* 0x000fec0000010000 */
[----:B------:R-:W4:Y:S04]  /*31cd0*/  LDL.LU R5, [R1+0x144] ;  /* 0x0001440001057983 */ /* 0x000f280000300800 */
[----:B---3--:R-:W3:Y:S04]  /*31ce0*/  LDL.LU R6, [R1+0x148] ;  /* 0x0001480001067983 */ /* 0x008ee80000300800 */
[----:B------:R-:W3:Y:S04]  /*31cf0*/  LDL.LU R7, [R1+0x14c] ;  /* 0x00014c0001077983 */ /* 0x000ee80000300800 */
[----:B------:R-:W3:Y:S04]  /*31d00*/  LDL.LU R8, [R1+0xf0] ;  /* 0x0000f00001087983 */ /* 0x000ee80000300800 */
[----:B--2---:R2:W-:Y:S04]  /*31d10*/  STSM.16.M88.4 [R0], R16 ;  /* 0x0000001000007844 */ /* 0x0045e80000000200 */
[----:B0-----:R-:W-:Y:S04]  /*31d20*/  STL.64 [R1+0x120], R24 ;  /* 0x0001201801007387 */ /* 0x001fe80000100a00 */
[----:B------:R-:W-:Y:S01]  /*31d30*/  STL.64 [R1+0x128], R26 ;  /* 0x0001281a01007387 */ /* 0x000fe20000100a00 */
[----:B------:R-:W-:Y:S06]  /*31d40*/  BAR.SYNC.DEFER_BLOCKING 0x0 ;  /* 0x0000000000007b1d */ /* 0x000fec0000010000 */
[----:B------:R-:W3:Y:S04]  /*31d50*/  LDL.LU R9, [R1+0xf4] ;  /* 0x0000f40001097983 */ /* 0x000ee80000300800 */
[----:B------:R-:W3:Y:S04]  /*31d60*/  LDL.LU R10, [R1+0xf8] ;  /* 0x0000f800010a7983 */ /* 0x000ee80000300800 */
[----:B------:R-:W3:Y:S04]  /*31d70*/  LDL.LU R11, [R1+0xfc] ;  /* 0x0000fc00010b7983 */ /* 0x000ee80000300800 */
[----:B--2---:R-:W2:Y:S04]  /*31d80*/  LDL.LU R16, [R1+0x100] ;  /* 0x0001000001107983 */ /* 0x004ea80000300800 */
[----:B------:R-:W0:Y:S04]  /*31d90*/  LDS.128 R24, [R2] ;  /* 0x0000000002187984 */ /* 0x000e280000000c00 */
[----:B------:R-:W2:Y:S04]  /*31da0*/  LDL.LU R17, [R1+0x104] ;  /* 0x0001040001117983 */ /* 0x000ea80000300800 */
[----:B------:R-:W2:Y:S04]  /*31db0*/  LDL.LU R18, [R1+0x108] ;  /* 0x0001080001127983 */ /* 0x000ea80000300800 */
[----:B------:R-:W2:Y:S01]  /*31dc0*/  LDL.LU R19, [R1+0x10c] ;  /* 0x00010c0001137983 */ /* 0x000ea20000300800 */
        /* <DEDUP_REMOVED lines=9> */
[----:B0-----:R-:W-:Y:S04]  /*31e60*/  STL.64 [R1+0x160], R20 ;  /* 0x0001601401007387 */ /* 0x001fe80000100a00 */
[----:B------:R-:W-:Y:S04]  /*31e70*/  STL.64 [R1+0x168], R22 ;  /* 0x0001681601007387 */ /* 0x000fe80000100a00 */
[----:B--2---:R-:W-:Y:S01]  /*31e80*/  STSM.16.M88.4 [R0], R24 ;  /* 0x0000001800007844 */ /* 0x004fe20000000200 */
[----:B------:R-:W-:Y:S06]  /*31e90*/  BAR.SYNC.DEFER_BLOCKING 0x0 ;  /* 0x0000000000007b1d */ /* 0x000fec0000010000 */
[----:B------:R-:W0:Y:S02]  /*31ea0*/  LDS.128 R20, [R2] ;  /* 0x0000000002147984 */ /* 0x000e240000000c00 */
[----:B------:R-:W-:Y:S06]  /*31eb0*/  BAR.SYNC.DEFER_BLOCKING 0x0 ;  /* 0x0000000000007b1d */ /* 0x000fec0000010000 */
[----:B----4-:R2:W-:Y:S04]  /*31ec0*/  STSM.16.M88.4 [R0], R12 ;  /* 0x0000000c00007844 */ /* 0x0105e80000000200 */
[----:B0-----:R-:W-:Y:S04]  /*31ed0*/  STL.64 [R1+0x170], R20 ;  /* 0x0001701401007387 */ /* 0x001fe80000100a00 */
[----:B------:R-:W-:Y:S01]  /*31ee0*/  STL.64 [R1+0x178], R22 ;  /* 0x0001781601007387 */ /* 0x000fe20000100a00 */
[----:B------:R-:W-:Y:S06]  /*31ef0*/  BAR.SYNC.DEFER_BLOCKING 0x0 ;  /* 0x0000000000007b1d */ /* 0x000fec0000010000 */
[----:B--2---:R-:W2:Y:S04]  /*31f00*/  LDL.LU R12, [R1+0x190] ;  /* 0x00019000010c7983 */ /* 0x004ea80000300800 */
[----:B------:R-:W0:Y:S01]  /*31f10*/  LDS.128 R20, [R2] ;  /* 0x0000000002147984 */ /* 0x000e220000000c00 */
[----:B------:R-:W-:Y:S06]  /*31f20*/  BAR.SYNC.DEFER_BLOCKING 0x0 ;  /* 0x0000000000007b1d */ /* 0x000fec0000010000 */
[----:B---3--:R3:W-:Y:S04]  /*31f30*/  STSM.16.M88.4 [R0], R4 ;  /* 0x0000000400007844 */ /* 0x0087e80000000200 */
[----:B0-----:R-:W-:Y:S04]  /*31f40*/  STL.64 [R1+0x50], R20 ;  /* 0x0000501401007387 */ /* 0x001fe80000100a00 */
[----:B------:R-:W-:Y:S01]  /*31f50*/  STL.64 [R1+0x58], R22 ;  /* 0x0000581601007387 */ /* 0x000fe20000100a00 */
[----:B------:R-:W-:Y:S06]  /*31f60*/  BAR.SYNC.DEFER_BLOCKING 0x0 ;  /* 0x0000000000007b1d */ /* 0x000fec0000010000 */
[----:B------:R-:W2:Y:S04]  /*31f70*/  LDL.LU R13, [R1+0x194] ;  /* 0x00019400010d7983 */ /* 0x000ea80000300800 */
[----:B------:R-:W2:Y:S04]  /*31f80*/  LDL.LU R14, [R1+0x198] ;  /* 0x00019800010e7983 */ /* 0x000ea80000300800 */
[----:B------:R-:W2:Y:S04]  /*31f90*/  LDL.LU R15, [R1+0x19c] ;  /* 0x00019c00010f7983 */ /* 0x000ea80000300800 */
[----:B---3--:R-:W3:Y:S04]  /*31fa0*/  LDL.LU R4, [R1+0x1e0] ;  /* 0x0001e00001047983 */ /* 0x008ee80000300800 */
[----:B------:R-:W0:Y:S01]  /*31fb0*/  LDS.128 R20, [R2] ;  /* 0x0000000002147984 */ /* 0x000e220000000c00 */
[----:B------:R-:W-:Y:S06]  /*31fc0*/  BAR.SYNC.DEFER_BLOCKING 0x0 ;  /* 0x0000000000007b1d */ /* 0x000fec0000010000 */
[----:B------:R-:W-:Y:S02]  /*31fd0*/  STSM.16.M88.4 [R0], R16 ;  /* 0x0000001000007844 */ /* 0x000fe40000000200 */
[----:B------:R-:W-:Y:S06]  /*31fe0*/  BAR.SYNC.DEFER_BLOCKING 0x0 ;  /* 0x0000000000007b1d */ /* 0x000fec0000010000 */
[----:B------:R-:W4:Y:S04]  /*31ff0*/  LDS.128 R16, [R2] ;  /* 0x0000000002107984 */ /* 0x000f280000000c00 */
[----:B0-----:R0:W-:Y:S04]  /*32000*/  STL.64 [R1+0x140], R20 ;  /* 0x0001401401007387 */ /* 0x0011e80000100a00 */
[----:B------:R0:W-:Y:S04]  /*32010*/  STL.64 [R1+0x148], R22 ;  /* 0x0001481601007387 */ /* 0x0001e80000100a00 */
[----:B------:R-:W3:Y:S04]  /*32020*/  LDL.LU R5, [R1+0x1e4] ;  /* 0x0001e40001057983 */ /* 0x000ee80000300800 */
[----:B------:R-:W3:Y:S04]  /*32030*/  LDL.LU R6, [R1+0x1e8] ;  /* 0x0001e80001067983 */ /* 0x000ee80000300800 */
[----:B------:R-:W3:Y:S01]  /*32040*/  LDL.LU R7, [R1+0x1ec] ;  /* 0x0001ec0001077983 */ /* 0x000ee20000300800 */
[----:B------:R-:W-:Y:S06]  /*32050*/  BAR.SYNC.DEFER_BLOCKING 0x0 ;  /* 0x0000000000007b1d */ /* 0x000fec0000010000 */
[----:B----4-:R-:W-:Y:S04]  /*32060*/  STL.64 [R1+0x100], R16 ;  /* 0x0001001001007387 */ /* 0x010fe80000100a00 */
[----:B------:R-:W-:Y:S04]  /*32070*/  STL.64 [R1+0x108], R18 ;  /* 0x0001081201007387 */ /* 0x000fe80000100a00 */
[----:B------:R-:W4:Y:S04]  /*32080*/  LDL.LU R24, [R1+0x1f0] ;  /* 0x0001f00001187983 */ /* 0x000f280000300800 */
[----:B------:R-:W4:Y:S04]  /*32090*/  LDL.LU R25, [R1+0x1f4] ;  /* 0x0001f40001197983 */ /* 0x000f280000300800 */
[----:B------:R-:W3:Y:S04]  /*320a0*/  LDL.LU R26, [R1+0x1f8] ;  /* 0x0001f800011a7983 */ /* 0x000ee80000300800 */
[----:B------:R-:W3:Y:S04]  /*320b0*/  LDL.LU R27, [R1+0x1fc] ;  /* 0x0001fc00011b7983 */ /* 0x000ee80000300800 */
[----:B------:R0:W-:Y:S01]  /*320c0*/  STSM.16.M88.4 [R0], R8 ;  /* 0x0000000800007844 */ /* 0x0001e20000000200 */
[----:B------:R-:W-:Y:S06]  /*320d0*/  BAR.SYNC.DEFER_BLOCKING 0x0 ;  /* 0x0000000000007b1d */ /* 0x000fec0000010000 */
[----:B------:R-:W0:Y:S02]  /*320e0*/  LDS.128 R16, [R2] ;  /* 0x0000000002107984 */ /* 0x000e240000000c00 */
[----:B------:R-:W-:Y:S06]  /*320f0*/  BAR.SYNC.DEFER_BLOCKING 0x0 ;  /* 0x0000000000007b1d */ /* 0x000fec0000010000 */
[----:B--2---:R2:W-:Y:S04]  /*32100*/  STSM.16.M88.4 [R0], R12 ;  /* 0x0000000c00007844 */ /* 0x0045e80000000200 */
[----:B---3--:R-:W-:Y:S04]  /*32110*/  STL.64 [R1+0x17e0], R26 ;  /* 0x0017e01a01007387 */ /* 0x008fe80000100a00 */
[----:B----4-:R-:W-:Y:S01]  /*32120*/  STL.64 [R1+0x17d8], R24 ;  /* 0x0017d81801007387 */ /* 0x010fe20000100a00 */
[----:B------:R-:W-:Y:S06]  /*32130*/  BAR.SYNC.DEFER_BLOCKING 0x0 ;  /* 0x0000000000007b1d */ /* 0x000fec0000010000 */
[----:B0-----:R-:W3:Y:S04]  /*32140*/  LDL.LU R20, [R1+0x200] ;  /* 0x0002000001147983 */ /* 0x001ee80000300800 */
[----:B------:R-:W3:Y:S04]  /*32150*/  LDL.LU R21, [R1+0x204] ;  /* 0x0002040001157983 */ /* 0x000ee80000300800 */
[----:B------:R-:W3:Y:S04]  /*32160*/  LDL.LU R22, [R1+0x208] ;  /* 0x0002080001167983 */ /* 0x000ee80000300800 */
[----:B------:R-:W3:Y:S04]  /*32170*/  LDL.LU R23, [R1+0x20c] ;  /* 0x00020c0001177983 */ /* 0x000ee80000300800 */
[----:B------:R-:W4:Y:S04]  /*32180*/  LDL.LU R8, [R1+0x280] ;  /* 0x0002800001087983 */ /* 0x000f280000300800 */
[----:B------:R-:W4:Y:S04]  /*32190*/  LDL.LU R9, [R1+0x284] ;  /* 0x0002840001097983 */ /* 0x000f280000300800 */
[----:B------:R-:W4:Y:S04]  /*321a0*/  LDL.LU R10, [R1+0x288] ;  /* 0x00028800010a7983 */ /* 0x000f280000300800 */
[----:B------:R-:W4:Y:S04]  /*321b0*/  LDL.LU R11, [R1+0x28c] ;  /* 0x00028c00010b7983 */ /* 0x000f280000300800 */
[----:B------:R-:W-:Y:S04]  /*321c0*/  STL.64 [R1+0xf0], R16 ;  /* 0x0000f01001007387 */ /* 0x000fe80000100a00 */
[----:B------:R-:W-:Y:S04]  /*321d0*/  STL.64 [R1+0xf8], R18 ;  /* 0x0000f81201007387 */ /* 0x000fe80000100a00 */
[----:B------:R-:W0:Y:S01]  /*321e0*/  LDS.128 R16, [R2] ;  /* 0x0000000002107984 */ /* 0x000e220000000c00 */
[----:B------:R-:W-:Y:S06]  /*321f0*/  BAR.SYNC.DEFER_BLOCKING 0x0 ;  /* 0x0000000000007b1d */ /* 0x000fec0000010000 */
[----:B--2---:R-:W2:Y:S04]  /*32200*/  LDL.LU R12, [R1+0x270] ;  /* 0x00027000010c7983 */ /* 0x004ea80000300800 */
[----:B------:R-:W2:Y:S04]  /*32210*/  LDL.LU R13, [R1+0x274] ;  /* 0x00027400010d7983 */ /* 0x000ea80000300800 */
[----:B------:R-:W2:Y:S04]  /*32220*/  LDL.LU R14, [R1+0x278] ;  /* 0x00027800010e7983 */ /* 0x000ea80000300800 */
[----:B------:R-:W2:Y:S04]  /*32230*/  LDL.LU R15, [R1+0x27c] ;  /* 0x00027c00010f7983 */ /* 0x000ea80000300800 */
[----:B------:R-:W-:Y:S01]  /*32240*/  STSM.16.M88.4 [R0], R4 ;  /* 0x0000000400007844 */ /* 0x000fe20000000200 */
[----:B------:R-:W-:Y:S06]  /*32250*/  BAR.SYNC.DEFER_BLOCKING 0x0 ;  /* 0x0000000000007b1d */ /* 0x000fec0000010000 */
[----:B------:R-:W1:Y:S04]  /*32260*/  LDS.128 R24, [R2] ;  /* 0x0000000002187984 */ /* 0x000e680000000c00 */
[----:B0-----:R0:W-:Y:S04]  /*32270*/  STL.64 [R1+0x150], R16 ;  /* 0x0001501001007387 */ /* 0x0011e80000100a00 */
[----:B------:R0:W-:Y:S04]  /*32280*/  STL.64 [R1+0x158], R18 ;  /* 0x0001581201007387 */ /* 0x0001e80000100a00 */
        /* <DEDUP_REMOVED lines=8> */
[----:B-1----:R-:W-:Y:S04]  /*32310*/  STL.64 [R1+0x180], R24 ;  /* 0x0001801801007387 */ /* 0x002fe80000100a00 */
[----:B------:R0:W-:Y:S01]  /*32320*/  STL.64 [R1+0x188], R26 ;  /* 0x0001881a01007387 */ /* 0x0001e20000100a00 */
[----:B------:R-:W-:Y:S06]  /*32330*/  BAR.SYNC.DEFER_BLOCKING 0x0 ;  /* 0x0000000000007b1d */ /* 0x000fec0000010000 */
[----:B0-----:R-:W2:Y:S04]  /*32340*/  LDL.LU.64 R26, [R1+0x17e0] ;  /* 0x0017e000011a7983 */ /* 0x001ea80000300a00 */
[----:B------:R-:W2:Y:S04]  /*32350*/  LDL.LU.64 R24, [R1+0x17d8] ;  /* 0x0017d80001187983 */ /* 0x000ea80000300a00 */
[----:B--2---:R-:W-:Y:S01]  /*32360*/  STSM.16.M88.4 [R0], R24 ;  /* 0x0000001800007844 */ /* 0x004fe20000000200 */
[----:B------:R-:W-:Y:S06]  /*32370*/  BAR.SYNC.DEFER_BLOCKING 0x0 ;  /* 0x0000000000007b1d */ /* 0x000fec0000010000 */
[----:B------:R-:W0:Y:S02]  /*32380*/  LDS.128 R24, [R2] ;  /* 0x0000000002187984 */ /* 0x000e240000000c00 */
[----:B------:R-:W-:Y:S06]  /*32390*/  BAR.SYNC.DEFER_BLOCKING 0x0 ;  /* 0x0000000000007b1d */ /* 0x000fec0000010000 */
[----:B---3--:R-:W-:Y:S02]  /*323a0*/  STSM.16.M88.4 [R0], R20 ;  /* 0x0000001400007844 */ /* 0x008fe40000000200 */
[----:B------:R-:W-:Y:S06]  /*323b0*/  BAR.SYNC.DEFER_BLOCKING 0x0 ;  /* 0x0000000000007b1d */ /* 0x000fec0000010000 */
[----:B------:R-:W1:Y:S02]  /*323c0*/  LDS.128 R20, [R2] ;  /* 0x0000000002147984 */ /* 0x000e640000000c00 */
[----:B------:R-:W-:Y:S06]  /*323d0*/  BAR.SYNC.DEFER_BLOCKING 0x0 ;  /* 0x0000000000007b1d */ /* 0x000fec0000010000 */
[----:B----4-:R2:W-:Y:S04]  /*323e0*/  STSM.16.M88.4 [R0], R8 ;  /* 0x0000000800007844 */ /* 0x0105e80000000200 */
[----:B0-----:R-:W-:Y:S04]  /*323f0*/  STL.64 [R1+0x190], R24 ;  /* 0x0001901801007387 */ /* 0x001fe80000100a00 */
[----:B------:R-:W-:Y:S04]  /*32400*/  STL.64 [R1+0x198], R26 ;  /* 0x0001981a01007387 */ /* 0x000fe80000100a00 */
[----:B-1----:R-:W-:Y:S04]  /*32410*/  STL.64 [R1+0x1a0], R20 ;  /* 0x0001a01401007387 */ /* 0x002fe80000100a00 */
[----:B------:R-:W-:Y:S01]  /*32420*/  STL.64 [R1+0x1a8], R22 ;  /* 0x0001a81601007387 */ /* 0x000fe20000100a00 */
[----:B------:R-:W-:Y:S06]  /*32430*/  BAR.SYNC.DEFER_BLOCKING 0x0 ;  /* 0x0000000000007b1d */ /* 0x000fec0000010000 */
[----:B--2---:R-:W2:Y:S04]  /*32440*/  LDL.LU R8, [R1+0x290] ;  /* 0x0002900001087983 */ /* 0x004ea80000300800 */
[----:B------:R-:W0:Y:S01]  /*32450*/  LDS.128 R20, [R2] ;  /* 0x0000000002147984 */ /* 0x000e220000000c00 */
[----:B------:R-:W-:Y:S06]  /*32460*/  BAR.SYNC.DEFER_BLOCKING 0x0 ;  /* 0x0000000000007b1d */ /* 0x000fec0000010000 */
[----:B------:R1:W-:Y:S04]  /*32470*/  STSM.16.M88.4 [R0], R12 ;  /* 0x0000000c00007844 */ /* 0x0003e80000000200 */
[----:B0-----:R-:W-:Y:S04]  /*32480*/  STL.64 [R1+0x1b0], R20 ;  /* 0x0001b01401007387 */ /* 0x001fe80000100a00 */
[----:B------:R-:W-:Y:S01]  /*32490*/  STL.64 [R1+0x1b8], R22 ;  /* 0x0001b81601007387 */ /* 0x000fe20000100a00 */
[----:B------:R-:W-:Y:S06]  /*324a0*/  BAR.SYNC.DEFER_BLOCKING 0x0 ;  /* 0x0000000000007b1d */ /* 0x000fec0000010000 */
[----:B------:R-:W2:Y:S04]  /*324b0*/  LDL.LU R9, [R1+0x294] ;  /* 0x0002940001097983 */ /* 0x000ea80000300800 */
[----:B------:R-:W2:Y:S04]  /*324c0*/  LDL.LU R10, [R1+0x298] ;  /* 0x00029800010a7983 */ /* 0x000ea80000300800 */
[----:B------:R-:W2:Y:S04]  /*324d0*/  LDL.LU R11, [R1+0x29c] ;  /* 0x00029c00010b7983 */ /* 0x000ea80000300800 */
[----:B-1----:R-:W3:Y:S04]  /*324e0*/  LDL.LU R12, [R1+0x2e0] ;  /* 0x0002e000010c7983 */ /* 0x002ee80000300800 */
[----:B------:R-:W0:Y:S01]  /*324f0*/  LDS.128 R20, [R2] ;  /* 0x0000000002147984 */ /* 0x000e220000000c00 */
[----:B------:R-:W-:Y:S06]  /*32500*/  BAR.SYNC.DEFER_BLOCKING 0x0 ;  /* 0x0000000000007b1d */ /* 0x000fec0000010000 */
[----:B------:R-:W-:Y:S02]  /*32510*/  STSM.16.M88.4 [R0], R16 ;  /* 0x0000001000007844 */ /* 0x000fe40000000200 */
[----:B------:R-:W-:Y:S06]  /*32520*/  BAR.SYNC.DEFER_BLOCKING 0x0 ;  /* 0x0000000000007b1d */ /* 0x000fec0000010000 */
[----:B------:R-:W1:Y:S04]  /*32530*/  LDS.128 R16, [R2] ;  /* 0x0000000002107984 */ /* 0x000e680000000c00 */
[----:B0-----:R0:W-:Y:S04]  /*32540*/  STL.64 [R1+0x1c0], R20 ;  /* 0x0001c01401007387 */ /* 0x0011e80000100a00 */
[----:B------:R4:W-:Y:S04]  /*32550*/  STL.64 [R1+0x1c8], R22 ;  /* 0x0001c81601007387 */ /* 0x0009e80000100a00 */
[----:B------:R-:W3:Y:S04]  /*32560*/  LDL.LU R13, [R1+0x2e4] ;  /* 0x0002e400010d7983 */ /* 0x000ee80000300800 */
[----:B------:R-:W3:Y:S04]  /*32570*/  LDL.LU R14, [R1+0x2e8] ;  /* 0x0002e800010e7983 */ /* 0x000ee80000300800 */
[----:B------:R-:W3:Y:S01]  /*32580*/  LDL.LU R15, [R1+0x2ec] ;  /* 0x0002ec00010f7983 */ /* 0x000ee20000300800 */
[----:B------:R-:W-:Y:S06]  /*32590*/  BAR.SYNC.DEFER_BLOCKING 0x0 ;  /* 0x0000000000007b1d */ /* 0x000fec0000010000 */
[----:B-1----:R-:W-:Y:S04]  /*325a0*/  STL.64 [R1+0x1d0], R16 ;  /* 0x0001d01001007387 */ /* 0x002fe80000100a00 */
[----:B------:R-:W-:Y:S04]  /*325b0*/  STL.64 [R1+0x1d8], R18 ;  /* 0x0001d81201007387 */ /* 0x000fe80000100a00 */
[----:B------:R-:W3:Y:S04]  /*325c0*/  LDL.LU R24, [R1+0x300] ;  /* 0x0003000001187983 */ /* 0x000ee80000300800 */
[----:B------:R-:W3:Y:S04]  /*325d0*/  LDL.LU R25, [R1+0x304] ;  /* 0x0003040001197983 */ /* 0x000ee80000300800 */
        /* <DEDUP_REMOVED lines=8> */
[----:B------:R-:W-:Y:S01]  /*32660*/  STL.64 [R1+0x17c8], R24 ;  /* 0x0017c81801007387 */ /* 0x000fe20000100a00 */
[----:B------:R-:W-:Y:S06]  /*32670*/  BAR.SYNC.DEFER_BLOCKING 0x0 ;  /* 0x0000000000007b1d */ /* 0x000fec0000010000 */
[----:B0-----:R-:W3:Y:S04]  /*32680*/  LDL.LU R20, [R1+0x310] ;  /* 0x0003100001147983 */ /* 0x001ee80000300800 */
[----:B------:R-:W3:Y:S04]  /*32690*/  LDL.LU R21, [R1+0x314] ;  /* 0x0003140001157983 */ /* 0x000ee80000300800 */
[----:B----4-:R-:W3:Y:S04]  /*326a0*/  LDL.LU R22, [R1+0x318] ;  /* 0x0003180001167983 */ /* 0x010ee80000300800 */
[----:B------:R-:W3:Y:S04]  /*326b0*/  LDL.LU R23, [R1+0x31c] ;  /* 0x00031c0001177983 */ /* 0x000ee80000300800 */
[----:B-1----:R-:W4:Y:S04]  /*326c0*/  LDL.LU R4, [R1+0x3b0] ;  /* 0x0003b00001047983 */ /* 0x002f280000300800 */
        /* <DEDUP_REMOVED lines=37> */
[----:B0-----:R-:W-:Y:S04]  /*32920*/  STL.64 [R1+0x210], R24 ;  /* 0x0002101801007387 */ /* 0x001fe80000100a00 */
[----:B----4-:R0:W-:Y:S04]  /*32930*/  STSM.16.M88.4 [R0], R4 ;  /* 0x0000000400007844 */ /* 0x0101e80000000200 */
[----:B------:R-:W-:Y:S01]  /*32940*/  STL.64 [R1+0x218], R26 ;  /* 0x0002181a01007387 */ /* 0x000fe20000100a00 */
[----:B------:R-:W-:Y:S06]  /*32950*/  BAR.SYNC.DEFER_BLOCKING 0x0 ;  /* 0x0000000000007b1d */ /* 0x000fec0000010000 */
[----:B-1----:R-:W-:Y:S04]  /*32960*/  STL.64 [R1+0x220], R20 ;  /* 0x0002201401007387 */ /* 0x002fe80000100a00 */
[----:B------:R-:W-:Y:S04]  /*32970*/  STL.64 [R1+0x228], R22 ;  /* 0x0002281601007387 */ /* 0x000fe80000100a00 */
[----:B0-----:R-:W2:Y:S04]  /*32980*/  LDL.LU R4, [R1+0x410] ;  /* 0x0004100001047983 */ /* 0x001ea80000300800 */
[----:B------:R-:W2:Y:S04]  /*32990*/  LDL.LU R5, [R1+0x414] ;  /* 0x0004140001057983 */ /* 0x000ea80000300800 */
[----:B------:R-:W2:Y:S04]  /*329a0*/  LDL.LU R6, [R1+0x418] ;  /* 0x0004180001067983 */ /* 0x000ea80000300800 */
[----:B------:R-:W2:Y:S04]  /*329b0*/  LDL.LU R7, [R1+0x41c] ;  /* 0x00041c0001077983 */ /* 0x000ea80000300800 */
[----:B------:R-:W0:Y:S01]  /*329c0*/  LDS.128 R20, [R2] ;  /* 0x0000000002147984 */ /* 0x000e220000000c00 */
[----:B------:R-:W-:Y:S06]  /*329d0*/  BAR.SYNC.DEFER_BLOCKING 0x0 ;  /* 0x0000000000007b1d */ /* 0x000fec0000010000 */
[----:B------:R1:W-:Y:S04]  /*329e0*/  STSM.16.M88.4 [R0], R8 ;  /* 0x0000000800007844 */ /* 0x0003e80000000200 */
[----:B0-----:R-:W-:Y:S04]  /*329f0*/  STL.64 [R1+0x230], R20 ;  /* 0x0002301401007387 */ /* 0x001fe80000100a00 */
[----:B------:R-:W-:Y:S04]  /*32a00*/  STL.64 [R1+0x238], R22 ;  /* 0x0002381601007387 */ /* 0x000fe80000100a00 */
[----:B-1----:R-:W3:Y:S04]  /*32a10*/  LDL.LU R8, [R1+0x420] ;  /* 0x0004200001087983 */ /* 0x002ee80000300800 */
[----:B------:R-:W3:Y:S04]  /*32a20*/  LDL.LU R9, [R1+0x424] ;  /* 0x0004240001097983 */ /* 0x000ee80000300800 */
[----:B------:R-:W3:Y:S04]  /*32a30*/  LDL.LU R10, [R1+0x428] ;  /* 0x00042800010a7983 */ /* 0x000ee80000300800 */
[----:B------:R-:W3:Y:S01]  /*32a40*/  LDL.LU R11, [R1+0x42c] ;  /* 0x00042c00010b7983 */ /* 0x000ee20000300800 */
[----:B------:R-:W-:Y:S06]  /*32a50*/  BAR.SYNC.DEFER_BLOCKING 0x0 ;  /* 0x0000000000007b1d */ /* 0x000fec0000010000 */
[----:B------:R-:W0:Y:S02]  /*32a60*/  LDS.128 R20, [R2] ;  /* 0x0000000002147984 */ /* 0x000e240000000c00 */
[----:B------:R-:W-:Y:S06]  /*32a70*/  BAR.SYNC.DEFER_BLOCKING 0x0 ;  /* 0x0000000000007b1d */ /* 0x000fec0000010000 */
[----:B------:R-:W-:Y:S02]  /*32a80*/  STSM.16.M88.4 [R0], R16 ;  /* 0x0000001000007844 */ /* 0x000fe40000000200 */
[----:B------:R-:W-:Y:S06]  /*32a90*/  BAR.SYNC.DEFER_BLOCKING 0x0 ;  /* 0x0000000000007b1d */ /* 0x000fec0000010000 */
[----:B------:R-:W1:Y:S02]  /*32aa0*/  LDS.128 R16, [R2] ;  /* 0x0000000002107984 */ /* 0x000e640000000c00 */
[----:B------:R-:W-:Y:S06]  /*32ab0*/  BAR.SYNC.DEFER_BLOCKING 0x0 ;  /* 0x0000000000007b1d */ /* 0x000fec0000010000 */
[----:B------:R-:W-:Y:S02]  /*32ac0*/  STSM.16.M88.4 [R0], R12 ;  /* 0x0000000c00007844 */ /* 0x000fe40000000200 */
[----:B------:R-:W-:Y:S06]  /*32ad0*/  BAR.SYNC.DEFER_BLOCKING 0x0 ;  /* 0x0000000000007b1d */ /* 0x000fec0000010000 */
[----:B------:R-:W4:Y:S02]  /*32ae0*/  LDS.128 R12, [R2] ;  /* 0x00000000020c7984 */ /* 0x000f240000000c00 */
[----:B------:R-:W-:Y:S06]  /*32af0*/  BAR.SYNC.DEFER_BLOCKING 0x0 ;  /* 0x0000000000007b1d */ /* 0x000fec0000010000 */
[----:B0-----:R0:W-:Y:S04]  /*32b00*/  STL.64 [R1+0x240], R20 ;  /* 0x0002401401007387 */ /* 0x0011e80000100a00 */
[----:B------:R0:W-:Y:S04]  /*32b10*/  STL.64 [R1+0x248], R22 ;  /* 0x0002481601007387 */ /* 0x0001e80000100a00 */
[----:B-1----:R1:W-:Y:S04]  /*32b20*/  STL.64 [R1+0x250], R16 ;  /* 0x0002501001007387 */ /* 0x0023e80000100a00 */
[----:B------:R1:W-:Y:S04]  /*32b30*/  STL.64 [R1+0x258], R18 ;  /* 0x0002581201007387 */ /* 0x0003e80000100a00 */
[----:B0-----:R-:W3:Y:S04]  /*32b40*/  LDL.LU R20, [R1+0x4b0] ;  /* 0x0004b00001147983 */ /* 0x001ee80000300800 */
[----:B--2---:R-:W-:Y:S01]  /*32b50*/  STSM.16.M88.4 [R0], R4 ;  /* 0x0000000400007844 */ /* 0x004fe20000000200 */
[----:B------:R-:W-:Y:S06]  /*32b60*/  BAR.SYNC.DEFER_BLOCKING 0x0 ;  /* 0x0000000000007b1d */ /* 0x000fec0000010000 */
[----:B------:R-:W0:Y:S02]  /*32b70*/  LDS.128 R24, [R2] ;  /* 0x0000000002187984 */ /* 0x000e240000000c00 */
[----:B------:R-:W-:Y:S06]  /*32b80*/  BAR.SYNC.DEFER_BLOCKING 0x0 ;  /* 0x0000000000007b1d */ /* 0x000fec0000010000 */
[----:B----4-:R2:W-:Y:S04]  /*32b90*/  STL.64 [R1+0x260], R12 ;  /* 0x0002600c01007387 */ /* 0x0105e80000100a00 */
[----:B------:R4:W-:Y:S04]  /*32ba0*/  STL.64 [R1+0x268], R14 ;  /* 0x0002680e01007387 */ /* 0x0009e80000100a00 */
[----:B------:R-:W3:Y:S04]  /*32bb0*/  LDL.LU R21, [R1+0x4b4] ;  /* 0x0004b40001157983 */ /* 0x000ee80000300800 */
[----:B------:R-:W3:Y:S04]  /*32bc0*/  LDL.LU R22, [R1+0x4b8] ;  /* 0x0004b80001167983 */ /* 0x000ee80000300800 */
[----:B------:R-:W3:Y:S04]  /*32bd0*/  LDL.LU R23, [R1+0x4bc] ;  /* 0x0004bc0001177983 */ /* 0x000ee80000300800 */
[----:B-1----:R-:W3:Y:S04]  /*32be0*/  LDL.LU R16, [R1+0x5c0] ;  /* 0x0005c00001107983 */ /* 0x002ee80000300800 */
[----:B---3--:R1:W-:Y:S04]  /*32bf0*/  STSM.16.M88.4 [R0], R8 ;  /* 0x0000000800007844 */ /* 0x0083e80000000200 */
[----:B------:R-:W3:Y:S04]  /*32c00*/  LDL.LU R17, [R1+0x5c4] ;  /* 0x0005c40001117983 */ /* 0x000ee80000300800 */
[----:B------:R-:W3:Y:S04]  /*32c10*/  LDL.LU R18, [R1+0x5c8] ;  /* 0x0005c80001127983 */ /* 0x000ee80000300800 */
[----:B------:R-:W3:Y:S01]  /*32c20*/  LDL.LU R19, [R1+0x5cc] ;  /* 0x0005cc0001137983 */ /* 0x000ee20000300800 */
[----:B------:R-:W-:Y:S06]  /*32c30*/  BAR.SYNC.DEFER_BLOCKING 0x0 ;  /* 0x0000000000007b1d */ /* 0x000fec0000010000 */
[----:B--2---:R-:W2:Y:S04]  /*32c40*/  LDL.LU R12, [R1+0x5b0] ;  /* 0x0005b000010c7983 */ /* 0x004ea80000300800 */
[----:B------:R-:W2:Y:S04]  /*32c50*/  LDL.LU R13, [R1+0x5b4] ;  /* 0x0005b400010d7983 */ /* 0x000ea80000300800 */
[----:B----4-:R-:W2:Y:S04]  /*32c60*/  LDL.LU R14, [R1+0x5b8] ;  /* 0x0005b800010e7983 */ /* 0x010ea80000300800 */
[----:B------:R-:W2:Y:S04]  /*32c70*/  LDL.LU R15, [R1+0x5bc] ;  /* 0x0005bc00010f7983 */ /* 0x000ea80000300800 */
[----:B------:R-:W4:Y:S04]  /*32c80*/  LDL.LU R4, [R1+0x540] ;  /* 0x0005400001047983 */ /* 0x000f280000300800 */
[----:B0-----:R-:W-:Y:S04]  /*32c90*/  STL.64 [R1+0x270], R24 ;  /* 0x0002701801007387 */ /* 0x001fe80000100a00 */
[----:B------:R-:W-:Y:S04]  /*32ca0*/  STL.64 [R1+0x278], R26 ;  /* 0x0002781a01007387 */ /* 0x000fe80000100a00 */
[----:B------:R-:W0:Y:S04]  /*32cb0*/  LDS.128 R24, [R2] ;  /* 0x0000000002187984 */ /* 0x000e280000000c00 */
[----:B------:R-:W4:Y:S04]  /*32cc0*/  LDL.LU R5, [R1+0x544] ;  /* 0x0005440001057983 */ /* 0x000f280000300800 */
[----:B------:R-:W4:Y:S04]  /*32cd0*/  LDL.LU R6, [R1+0x548] ;  /* 0x0005480001067983 */ /* 0x000f280000300800 */
[----:B------:R-:W4:Y:S04]  /*32ce0*/  LDL.LU R7, [R1+0x54c] ;  /* 0x00054c0001077983 */ /* 0x000f280000300800 */
[----:B-1----:R-:W2:Y:S04]  /*32cf0*/  LDL.LU R8, [R1+0x4c0] ;  /* 0x0004c00001087983 */ /* 0x002ea80000300800 */
[----:B------:R-:W2:Y:S04]  /*32d00*/  LDL.LU R9, [R1+0x4c4] ;  /* 0x0004c40001097983 */ /* 0x000ea80000300800 */
[----:B------:R-:W2:Y:S04]  /*32d10*/  LDL.LU R10, [R1+0x4c8] ;  /* 0x0004c800010a7983 */ /* 0x000ea80000300800 */
[----:B------:R-:W2:Y:S01]  /*32d20*/  LDL.LU R11, [R1+0x4cc] ;  /* 0x0004cc00010b7983 */ /* 0x000ea20000300800 */
[----:B------:R-:W-:Y:S06]  /*32d30*/  BAR.SYNC.DEFER_BLOCKING 0x0 ;  /* 0x0000000000007b1d */ /* 0x000fec0000010000 */
[----:B0-----:R-:W-:Y:S04]  /*32d40*/  STL [R1+0x284], R25 ;  /* 0x0002841901007387 */ /* 0x001fe80000100800 */
[----:B------:R0:W-:Y:S02]  /*32d50*/  STL.64 [R1+0x288], R26 ;  /* 0x0002881a01007387 */ /* 0x0001e40000100a00 */
[----:B0-----:R-:W-:-:S05]  /*32d60*/  IMAD.MOV.U32 R27, RZ, RZ, R24 ;  /* 0x000000ffff1b7224 */ /* 0x001fca00078e0018 */
[----:B------:R0:W-:Y:S04]  /*32d70*/  STL [R1+0x15cc], R27 ;  /* 0x0015cc1b01007387 */ /* 0x0001e80000100800 */
[----:B------:R-:W2:Y:S04]  /*32d80*/  LDL.LU R24, [R1+0x430] ;  /* 0x0004300001187983 */ /* 0x000ea80000300800 */
[----:B------:R-:W2:Y:S04]  /*32d90*/  LDL.LU R25, [R1+0x434] ;  /* 0x0004340001197983 */ /* 0x000ea80000300800 */
[----:B------:R-:W2:Y:S04]  /*32da0*/  LDL.LU R26, [R1+0x438] ;  /* 0x00043800011a7983 */ /* 0x000ea80000300800 */
[----:B0-----:R-:W2:Y:S04]  /*32db0*/  LDL.LU R27, [R1+0x43c] ;  /* 0x00043c00011b7983 */ /* 0x001ea80000300800 */
[----:B--2---:R-:W-:Y:S01]  /*32dc0*/  STSM.16.M88.4 [R0], R24 ;  /* 0x0000001800007844 */ /* 0x004fe20000000200 */
[----:B------:R-:W-:Y:S06]  /*32dd0*/  BAR.SYNC.DEFER_BLOCKING 0x0 ;  /* 0x0000000000007b1d */ /* 0x000fec0000010000 */
[----:B------:R-:W0:Y:S02]  /*32de0*/  LDS.128 R24, [R2] ;  /* 0x0000000002187984 */ /* 0x000e240000000c00 */
[----:B------:R-:W-:Y:S06]  /*32df0*/  BAR.SYNC.DEFER_BLOCKING 0x0 ;  /* 0x0000000000007b1d */ /* 0x000fec0000010000 */
[----:B------:R-:W-:Y:S02]  /*32e00*/  STSM.16.M88.4 [R0], R20 ;  /* 0x0000001400007844 */ /* 0x000fe40000000200 */
[----:B------:R-:W-:Y:S06]  /*32e10*/  BAR.SYNC.DEFER_BLOCKING 0x0 ;  /* 0x0000000000007b1d */ /* 0x000fec0000010000 */
[----:B------:R-:W1:Y:S02]  /*32e20*/  LDS.128 R20, [R2] ;  /* 0x0000000002147984 */ /* 0x000e640000000c00 */
[----:B------:R-:W-:Y:S06]  /*32e30*/  BAR.SYNC.DEFER_BLOCKING 0x0 ;  /* 0x0000000000007b1d */ /* 0x000fec0000010000 */
[----:B---3--:R-:W-:Y:S02]  /*32e40*/  STSM.16.M88.4 [R0], R16 ;  /* 0x0000001000007844 */ /* 0x008fe40000000200 */
[----:B------:R-:W-:Y:S06]  /*32e50*/  BAR.SYNC.DEFER_BLOCKING 0x0 ;  /* 0x0000000000007b1d */ /* 0x000fec0000010000 */
[----:B------:R-:W2:Y:S02]  /*32e60*/  LDS.128 R16, [R2] ;  /* 0x0000000002107984 */ /* 0x000ea40000000c00 */
[----:B------:R-:W-:Y:S06]  /*32e70*/  BAR.SYNC.DEFER_BLOCKING 0x0 ;  /* 0x0000000000007b1d */ /* 0x000fec0000010000 */
[----:B------:R3:W-:Y:S04]  /*32e80*/  STSM.16.M88.4 [R0], R12 ;  /* 0x0000000c00007844 */ /* 0x0007e80000000200 */
[----:B0-----:R-:W-:Y:S04]  /*32e90*/  STL.64 [R1+0x290], R24 ;  /* 0x0002901801007387 */ /* 0x001fe80000100a00 */
[----:B------:R-:W-:Y:S04]  /*32ea0*/  STL.64 [R1+0x298], R26 ;  /* 0x0002981a01007387 */ /* 0x000fe80000100a00 */
[----:B-1----:R-:W-:Y:S04]  /*32eb0*/  STL.64 [R1+0x2a0], R20 ;  /* 0x0002a01401007387 */ /* 0x002fe80000100a00 */
[----:B------:R-:W-:Y:S04]  /*32ec0*/  STL.64 [R1+0x2a8], R22 ;  /* 0x0002a81601007387 */ /* 0x000fe80000100a00 */
[----:B--2---:R-:W-:Y:S04]  /*32ed0*/  STL.64 [R1+0x2b0], R16 ;  /* 0x0002b01001007387 */ /* 0x004fe80000100a00 */
[----:B------:R-:W-:Y:S01]  /*32ee0*/  STL.64 [R1+0x2b8], R18 ;  /* 0x0002b81201007387 */ /* 0x000fe20000100a00 */
[----:B------:R-:W-:Y:S06]  /*32ef0*/  BAR.SYNC.DEFER_BLOCKING 0x0 ;  /* 0x0000000000007b1d */ /* 0x000fec0000010000 */
[----:B---3--:R-:W2:Y:S04]  /*32f00*/  LDL.LU R12, [R1+0x5d0] ;  /* 0x0005d000010c7983 */ /* 0x008ea80000300800 */
[----:B------:R-:W0:Y:S01]  /*32f10*/  LDS.128 R16, [R2] ;  /* 0x0000000002107984 */ /* 0x000e220000000c00 */
[----:B------:R-:W-:Y:S06]  /*32f20*/  BAR.SYNC.DEFER_BLOCKING 0x0 ;  /* 0x0000000000007b1d */ /* 0x000fec0000010000 */
[----:B----4-:R-:W-:Y:S02]  /*32f30*/  STSM.16.M88.4 [R0], R4 ;  /* 0x0000000400007844 */ /* 0x010fe40000000200 */
[----:B------:R-:W-:Y:S06]  /*32f40*/  BAR.SYNC.DEFER_BLOCKING 0x0 ;  /* 0x0000000000007b1d */ /* 0x000fec0000010000 */
[----:B------:R-:W1:Y:S04]  /*32f50*/  LDS.128 R4, [R2] ;  /* 0x0000000002047984 */ /* 0x000e680000000c00 */
[----:B0-----:R-:W-:Y:S04]  /*32f60*/  STL.64 [R1+0x2c0], R16 ;  /* 0x0002c01001007387 */ /* 0x001fe80000100a00 */
[----:B------:R-:W-:Y:S04]  /*32f70*/  STL.64 [R1+0x2c8], R18 ;  /* 0x0002c81201007387 */ /* 0x000fe80000100a00 */
[----:B------:R-:W2:Y:S04]  /*32f80*/  LDL.LU R13, [R1+0x5d4] ;  /* 0x0005d400010d7983 */ /* 0x000ea80000300800 */
[----:B------:R-:W2:Y:S04]  /*32f90*/  LDL.LU R14, [R1+0x5d8] ;  /* 0x0005d800010e7983 */ /* 0x000ea80000300800 */
[----:B------:R-:W2:Y:S01]  /*32fa0*/  LDL.LU R15, [R1+0x5dc] ;  /* 0x0005dc00010f7983 */ /* 0x000ea20000300800 */
[----:B------:R-:W-:Y:S01]  /*32fb0*/  BAR.SYNC.DEFER_BLOCKING 0x0 ;  /* 0x0000000000007b1d */ /* 0x000fe20000010000 */
[----:B-1----:R-:W-:-:S05]  /*32fc0*/  IMAD.MOV.U32 R28, RZ, RZ, R4 ;  /* 0x000000ffff1c7224 */ /* 0x002fca00078e0004 */
[----:B------:R-:W-:Y:S04]  /*32fd0*/  STL [R1+0x2e4], R5 ;  /* 0x0002e40501007387 */ /* 0x000fe80000100800 */
[----:B------:R-:W-:Y:S04]  /*32fe0*/  STL.64 [R1+0x2e8], R6 ;  /* 0x0002e80601007387 */ /* 0x000fe80000100a00 */
[----:B------:R-:W-:Y:S04]  /*32ff0*/  STL [R1+0x15c0], R28 ;  /* 0x0015c01c01007387 */ /* 0x000fe80000100800 */
[----:B------:R-:W3:Y:S04]  /*33000*/  LDL.LU R24, [R1+0x650] ;  /* 0x0006500001187983 */ /* 0x000ee80000300800 */
[----:B------:R-:W3:Y:S04]  /*33010*/  LDL.LU R25, [R1+0x654] ;  /* 0x0006540001197983 */ /* 0x000ee80000300800 */
[----:B------:R-:W4:Y:S04]  /*33020*/  LDL.LU R26, [R1+0x658] ;  /* 0x00065800011a7983 */ /* 0x000f280000300800 */
[----:B------:R-:W4:Y:S04]  /*33030*/  LDL.LU R27, [R1+0x65c] ;  /* 0x00065c00011b7983 */ /* 0x000f280000300800 */
[----:B------:R-:W-:Y:S01]  /*33040*/  STSM.16.M88.4 [R0], R8 ;  /* 0x0000000800007844 */ /* 0x000fe20000000200 */
[----:B------:R-:W-:Y:S06]  /*33050*/  BAR.SYNC.DEFER_BLOCKING 0x0 ;  /* 0x0000000000007b1d */ /* 0x000fec0000010000 */
[----:B------:R-:W0:Y:S02]  /*33060*/  LDS.128 R4, [R2] ;  /* 0x0000000002047984 */ /* 0x000e240000000c00 */
[----:B------:R-:W-:Y:S06]  /*33070*/  BAR.SYNC.DEFER_BLOCKING 0x0 ;  /* 0x0000000000007b1d */ /* 0x000fec0000010000 */
[----:B----4-:R-:W-:Y:S04]  /*33080*/  STL.64 [R1+0x17b0], R26 ;  /* 0x0017b01a01007387 */ /* 0x010fe80000100a00 */
[----:B---3--:R1:W-:Y:S04]  /*33090*/  STL.64 [R1+0x17a8], R24 ;  /* 0x0017a81801007387 */ /* 0x0083e80000100a00 */
[----:B-1----:R-:W3:Y:S04]  /*330a0*/  LDL.LU R24, [R1+0x5e0] ;  /* 0x0005e00001187983 */ /* 0x002ee80000300800 */
[----:B------:R-:W3:Y:S04]  /*330b0*/  LDL.LU R25, [R1+0x5e4] ;  /* 0x0005e40001197983 */ /* 0x000ee80000300800 */
[----:B------:R-:W4:Y:S04]  /*330c0*/  LDL.LU R26, [R1+0x5e8] ;  /* 0x0005e800011a7983 */ /* 0x000f280000300800 */
[----:B------:R-:W4:Y:S04]  /*330d0*/  LDL.LU R27, [R1+0x5ec] ;  /* 0x0005ec00011b7983 */ /* 0x000f280000300800 */
[----:B--2---:R-:W-:Y:S01]  /*330e0*/  STSM.16.M88.4 [R0], R12 ;  /* 0x0000000c00007844 */ /* 0x004fe20000000200 */
[----:B------:R-:W-:Y:S06]  /*330f0*/  BAR.SYNC.DEFER_BLOCKING 0x0 ;  /* 0x0000000000007b1d */ /* 0x000fec0000010000 */
[----:B----4-:R-:W-:Y:S04]  /*33100*/  STL.64 [R1+0x17c0], R26 ;  /* 0x0017c01a01007387 */ /* 0x010fe80000100a00 */
[----:B---3--:R-:W-:Y:S04]  /*33110*/  STL.64 [R1+0x17b8], R24 ;  /* 0x0017b81801007387 */ /* 0x008fe80000100a00 */
[----:B------:R-:W1:Y:S04]  /*33120*/  LDS.128 R24, [R2] ;  /* 0x0000000002187984 */ /* 0x000e680000000c00 */
[----:B------:R-:W2:Y:S04]  /*33130*/  LDL.LU R20, [R1+0x660] ;  /* 0x0006600001147983 */ /* 0x000ea80000300800 */
[----:B------:R-:W2:Y:S04]  /*33140*/  LDL.LU R21, [R1+0x664] ;  /* 0x0006640001157983 */ /* 0x000ea80000300800 */
[----:B------:R-:W2:Y:S04]  /*33150*/  LDL.LU R22, [R1+0x668] ;  /* 0x0006680001167983 */ /* 0x000ea80000300800 */
[----:B------:R-:W2:Y:S04]  /*33160*/  LDL.LU R23, [R1+0x66c] ;  /* 0x00066c0001177983 */ /* 0x000ea80000300800 */
[----:B------:R-:W3:Y:S04]  /*33170*/  LDL.LU R8, [R1+0x880] ;  /* 0x0008800001087983 */ /* 0x000ee80000300800 */
[----:B------:R-:W3:Y:S04]  /*33180*/  LDL.LU R9, [R1+0x884] ;  /* 0x0008840001097983 */ /* 0x000ee80000300800 */
[----:B------:R-:W3:Y:S04]  /*33190*/  LDL.LU R10, [R1+0x888] ;  /* 0x00088800010a7983 */ /* 0x000ee80000300800 */
[----:B------:R-:W3:Y:S04]  /*331a0*/  LDL.LU R11, [R1+0x88c] ;  /* 0x00088c00010b7983 */ /* 0x000ee80000300800 */
[----:B0-----:R0:W-:Y:S04]  /*331b0*/  STL.64 [R1+0x2d0], R4 ;  /* 0x0002d00401007387 */ /* 0x0011e80000100a00 */
[----:B------:R4:W-:Y:S04]  /*331c0*/  STL.64 [R1+0x2d8], R6 ;  /* 0x0002d80601007387 */ /* 0x0009e80000100a00 */
[----:B------:R-:W2:Y:S04]  /*331d0*/  LDL.LU R16, [R1+0x870] ;  /* 0x0008700001107983 */ /* 0x000ea80000300800 */
[----:B------:R-:W2:Y:S04]  /*331e0*/  LDL.LU R17, [R1+0x874] ;  /* 0x0008740001117983 */ /* 0x000ea80000300800 */
[----:B------:R-:W2:Y:S04]  /*331f0*/  LDL.LU R18, [R1+0x878] ;  /* 0x0008780001127983 */ /* 0x000ea80000300800 */
[----:B------:R-:W2:Y:S04]  /*33200*/  LDL.LU R19, [R1+0x87c] ;  /* 0x00087c0001137983 */ /* 0x000ea80000300800 */
[----:B0-----:R-:W2:Y:S04]  /*33210*/  LDL.LU R4, [R1+0x700] ;  /* 0x0007000001047983 */ /* 0x001ea80000300800 */
[----:B------:R-:W2:Y:S04]  /*33220*/  LDL.LU R5, [R1+0x704] ;  /* 0x0007040001057983 */ /* 0x000ea80000300800 */
[----:B----4-:R-:W4:Y:S04]  /*33230*/  LDL.LU R6, [R1+0x708] ;  /* 0x0007080001067983 */ /* 0x010f280000300800 */
[----:B------:R-:W4:Y:S04]  /*33240*/  LDL.LU R7, [R1+0x70c] ;  /* 0x00070c0001077983 */ /* 0x000f280000300800 */
        /* <DEDUP_REMOVED lines=21> */
[----:B------:R-:W-:Y:S02]  /*333a0*/  STSM.16.M88.4 [R0], R20 ;  /* 0x0000001400007844 */ /* 0x000fe40000000200 */
[----:B------:R-:W-:Y:S06]  /*333b0*/  BAR.SYNC.DEFER_BLOCKING 0x0 ;  /* 0x0000000000007b1d */ /* 0x000fec0000010000 */
[----:B------:R-:W1:Y:S02]  /*333c0*/  LDS.128 R20, [R2] ;  /* 0x0000000002147984 */ /* 0x000e640000000c00 */
[----:B------:R-:W-:Y:S06]  /*333d0*/  BAR.SYNC.DEFER_BLOCKING 0x0 ;  /* 0x0000000000007b1d */ /* 0x000fec0000010000 */
[----:B---3--:R2:W-:Y:S04]  /*333e0*/  STSM.16.M88.4 [R0], R8 ;  /* 0x0000000800007844 */ /* 0x0085e80000000200 */
        /* <DEDUP_REMOVED lines=8> */
[----:B------:R-:W-:Y:S02]  /*33470*/  STSM.16.M88.4 [R0], R16 ;  /* 0x0000001000007844 */ /* 0x000fe40000000200 */
[----:B------:R-:W-:Y:S06]  /*33480*/  BAR.SYNC.DEFER_BLOCKING 0x0 ;  /* 0x0000000000007b1d */ /* 0x000fec0000010000 */
[----:B------:R-:W1:Y:S02]  /*33490*/  LDS.128 R16, [R2] ;  /* 0x0000000002107984 */ /* 0x000e640000000c00 */
[----:B------:R-:W-:Y:S06]  /*334a0*/  BAR.SYNC.DEFER_BLOCKING 0x0 ;  /* 0x0000000000007b1d */ /* 0x000fec0000010000 */
[----:B----4-:R-:W-:Y:S02]  /*334b0*/  STSM.16.M88.4 [R0], R4 ;  /* 0x0000000400007844 */ /* 0x010fe40000000200 */
[----:B------:R-:W-:Y:S06]  /*334c0*/  BAR.SYNC.DEFER_BLOCKING 0x0 ;  /* 0x0000000000007b1d */ /* 0x000fec0000010000 */
[----:B------:R-:W3:Y:S04]  /*334d0*/  LDS.128 R4, [R2] ;  /* 0x0000000002047984 */ /* 0x000ee80000000c00 */
[----:B0-----:R-:W-:Y:S04]  /*334e0*/  STL.64 [R1+0x330], R20 ;  /* 0x0003301401007387 */ /* 0x001fe80000100a00 */
[----:B------:R-:W-:Y:S04]  /*334f0*/  STL.64 [R1+0x338], R22 ;  /* 0x0003381601007387 */ /* 0x000fe80000100a00 */
[----:B------:R-:W2:Y:S04]  /*33500*/  LDL.LU R9, [R1+0x894] ;  /* 0x0008940001097983 */ /* 0x000ea80000300800 */
[----:B------:R-:W2:Y:S04]  /*33510*/  LDL.LU R10, [R1+0x898] ;  /* 0x00089800010a7983 */ /* 0x000ea80000300800 */
[----:B------:R-:W2:Y:S04]  /*33520*/  LDL.LU R11, [R1+0x89c] ;  /* 0x00089c00010b7983 */ /* 0x000ea80000300800 */
[----:B-1----:R-:W-:Y:S04]  /*33530*/  STL.64 [R1+0x340], R16 ;  /* 0x0003401001007387 */ /* 0x002fe80000100a00 */
[----:B------:R-:W-:Y:S01]  /*33540*/  STL.64 [R1+0x348], R18 ;  /* 0x0003481201007387 */ /* 0x000fe20000100a00 */
[----:B------:R-:W-:Y:S06]  /*33550*/  BAR.SYNC.DEFER_BLOCKING 0x0 ;  /* 0x0000000000007b1d */ /* 0x000fec0000010000 */
[----:B---3--:R-:W-:Y:S04]  /*33560*/  STL.64 [R1+0x360], R4 ;  /* 0x0003600401007387 */ /* 0x008fe80000100a00 */
[----:B------:R-:W-:Y:S04]  /*33570*/  STL.64 [R1+0x368], R6 ;  /* 0x0003680601007387 */ /* 0x000fe80000100a00 */
        /* <DEDUP_REMOVED lines=12> */
[----:B------:R-:W3:Y:S04]  /*33640*/  LDL.LU R26, [R1+0x8a8] ;  /* 0x0008a800011a7983 */ /* 0x000ee80000300800 */
[----:B------:R-:W3:Y:S04]  /*33650*/  LDL.LU R27, [R1+0x8ac] ;  /* 0x0008ac00011b7983 */ /* 0x000ee80000300800 */
[----:B--2---:R-:W-:Y:S01]  /*33660*/  STSM.16.M88.4 [R0], R8 ;  /* 0x0000000800007844 */ /* 0x004fe20000000200 */
[----:B------:R-:W-:Y:S06]  /*33670*/  BAR.SYNC.DEFER_BLOCKING 0x0 ;  /* 0x0000000000007b1d */ /* 0x000fec0000010000 */
[----:B------:R-:W2:Y:S04]  /*33680*/  LDL.LU R20, [R1+0x8c0] ;  /* 0x0008c00001147983 */ /* 0x000ea80000300800 */
[----:B------:R-:W2:Y:S04]  /*33690*/  LDL.LU R21, [R1+0x8c4] ;  /* 0x0008c40001157983 */ /* 0x000ea80000300800 */
[----:B------:R-:W2:Y:S04]  /*336a0*/  LDL.LU R22, [R1+0x8c8] ;  /* 0x0008c80001167983 */ /* 0x000ea80000300800 */
[----:B------:R-:W2:Y:S04]  /*336b0*/  LDL.LU R23, [R1+0x8cc] ;  /* 0x0008cc0001177983 */ /* 0x000ea80000300800 */
[----:B------:R-:W1:Y:S01]  /*336c0*/  LDS.128 R8, [R2] ;  /* 0x0000000002087984 */ /* 0x000e620000000c00 */
[----:B------:R-:W-:Y:S06]  /*336d0*/  BAR.SYNC.DEFER_BLOCKING 0x0 ;  /* 0x0000000000007b1d */ /* 0x000fec0000010000 */
[----:B------:R-:W4:Y:S04]  /*336e0*/  LDL.LU R16, [R1+0x900] ;  /* 0x0009000001107983 */ /* 0x000f280000300800 */
[----:B0-----:R0:W-:Y:S04]  /*336f0*/  STL.64 [R1+0x350], R4 ;  /* 0x0003500401007387 */ /* 0x0011e80000100a00 */
[----:B------:R0:W-:Y:S04]  /*33700*/  STL.64 [R1+0x358], R6 ;  /* 0x0003580601007387 */ /* 0x0001e80000100a00 */
[----:B------:R-:W4:Y:S04]  /*33710*/  LDL.LU R17, [R1+0x904] ;  /* 0x0009040001117983 */ /* 0x000f280000300800 */
[----:B------:R-:W4:Y:S04]  /*33720*/  LDL.LU R18, [R1+0x908] ;  /* 0x0009080001127983 */ /* 0x000f280000300800 */
[----:B------:R-:W4:Y:S04]  /*33730*/  LDL.LU R19, [R1+0x90c] ;  /* 0x00090c0001137983 */ /* 0x000f280000300800 */
        /* <DEDUP_REMOVED lines=8> */
[----:B-1----:R0:W-:Y:S04]  /*337c0*/  STL.64 [R1+0x370], R8 ;  /* 0x0003700801007387 */ /* 0x0021e80000100a00 */
[----:B------:R1:W-:Y:S04]  /*337d0*/  STL.64 [R1+0x378], R10 ;  /* 0x0003780a01007387 */ /* 0x0003e80000100a00 */
[----:B0-----:R-:W2:Y:S04]  /*337e0*/  LDL.LU R8, [R1+0x8d0] ;  /* 0x0008d00001087983 */ /* 0x001ea80000300800 */
[----:B------:R-:W2:Y:S04]  /*337f0*/  LDL.LU R9, [R1+0x8d4] ;  /* 0x0008d40001097983 */ /* 0x000ea80000300800 */
[----:B-1----:R-:W2:Y:S04]  /*33800*/  LDL.LU R10, [R1+0x8d8] ;  /* 0x0008d800010a7983 */ /* 0x002ea80000300800 */
[----:B------:R-:W2:Y:S04]  /*33810*/  LDL.LU R11, [R1+0x8dc] ;  /* 0x0008dc00010b7983 */ /* 0x000ea80000300800 */
[----:B---3--:R-:W-:Y:S01]  /*33820*/  STSM.16.M88.4 [R0], R24 ;  /* 0x0000001800007844 */ /* 0x008fe20000000200 */
[----:B------:R-:W-:Y:S06]  /*33830*/  BAR.SYNC.DEFER_BLOCKING 0x0 ;  /* 0x0000000000007b1d */ /* 0x000fec0000010000 */
[----:B------:R-:W0:Y:S04]  /*33840*/  LDS.128 R24, [R2] ;  /* 0x0000000002187984 */ /* 0x000e280000000c00 */
[----:B0-----:R-:W-:Y:S04]  /*33850*/  STL.64 [R1+0x390], R24 ;  /* 0x0003901801007387 */ /* 0x001fe80000100a00 */
[----:B------:R0:W-:Y:S04]  /*33860*/  STL.64 [R1+0x398], R26 ;  /* 0x0003981a01007387 */ /* 0x0001e80000100a00 */
[----:B0-----:R-:W3:Y:S04]  /*33870*/  LDL.LU.64 R26, [R1+0x17a0] ;  /* 0x0017a000011a7983 */ /* 0x001ee80000300a00 */
[----:B------:R-:W3:Y:S01]  /*33880*/  LDL.LU.64 R24, [R1+0x1798] ;  /* 0x0017980001187983 */ /* 0x000ee20000300a00 */
[----:B------:R-:W-:Y:S06]  /*33890*/  BAR.SYNC.DEFER_BLOCKING 0x0 ;  /* 0x0000000000007b1d */ /* 0x000fec0000010000 */
[----:B---3--:R-:W-:Y:S02]  /*338a0*/  STSM.16.M88.4 [R0], R24 ;  /* 0x0000001800007844 */ /* 0x008fe40000000200 */
[----:B------:R-:W-:Y:S06]  /*338b0*/  BAR.SYNC.DEFER_BLOCKING 0x0 ;  /* 0x0000000000007b1d */ /* 0x000fec0000010000 */
[----:B------:R-:W-:Y:S02]  /*338c0*/  LDS.128 R24, [R2] ;  /* 0x0000000002187984 */ /* 0x000fe40000000c00 */
[----:B------:R-:W-:Y:S06]  /*338d0*/  BAR.SYNC.DEFER_BLOCKING 0x0 ;  /* 0x0000000000007b1d */ /* 0x000fec0000010000 */
[----:B--2---:R-:W-:Y:S02]  /*338e0*/  STSM.16.M88.4 [R0], R20 ;  /* 0x0000001400007844 */ /* 0x004fe40000000200 */
[----:B------:R-:W-:Y:S06]  /*338f0*/  BAR.SYNC.DEFER_BLOCKING 0x0 ;  /* 0x0000000000007b1d */ /* 0x000fec0000010000 */
[----:B------:R-:W0:Y:S02]  /*33900*/  LDS.128 R20, [R2] ;  /* 0x0000000002147984 */ /* 0x000e240000000c00 */
[----:B------:R-:W-:Y:S06]  /*33910*/  BAR.SYNC.DEFER_BLOCKING 0x0 ;  /* 0x0000000000007b1d */ /* 0x000fec0000010000 */
[----:B----4-:R-:W-:Y:S02]  /*33920*/  STSM.16.M88.4 [R0], R16 ;  /* 0x0000001000007844 */ /* 0x010fe40000000200 */
[----:B------:R-:W-:Y:S06]  /*33930*/  BAR.SYNC.DEFER_BLOCKING 0x0 ;  /* 0x0000000000007b1d */ /* 0x000fec0000010000 */
[----:B------:R-:W1:Y:S02]  /*33940*/  LDS.128 R16, [R2] ;  /* 0x0000000002107984 */ /* 0x000e640000000c00 */
[----:B------:R-:W-:Y:S06]  /*33950*/  BAR.SYNC.DEFER_BLOCKING 0x0 ;  /* 0x0000000000007b1d */ /* 0x000fec0000010000 */
[----:B------:R-:W-:Y:S02]  /*33960*/  STSM.16.M88.4 [R0], R4 ;  /* 0x0000000400007844 */ /* 0x000fe40000000200 */
[----:B------:R-:W-:Y:S06]  /*33970*/  BAR.SYNC.DEFER_BLOCKING 0x0 ;  /* 0x0000000000007b1d */ /* 0x000fec0000010000 */
[----:B------:R-:W2:Y:S02]  /*33980*/  LDS.128 R4, [R2] ;  /* 0x0000000002047984 */ /* 0x000ea40000000c00 */
[----:B------:R-:W-:Y:S01]  /*33990*/  BAR.SYNC.DEFER_BLOCKING 0x0 ;  /* 0x0000000000007b1d */ /* 0x000fe20000010000 */
[----:B0-----:R-:W-:-:S07]  /*339a0*/  IMAD.MOV.U32 R29, RZ, RZ, R20 ;  /* 0x000000ffff1d7224 */ /* 0x001fce00078e0014 */
[----:B------:R-:W0:Y:S01]  /*339b0*/  LDC R20, c[0x0][0x3b4] ;  /* 0x0000ed00ff147b82 */ /* 0x000e220000000800 */
[----:B------:R-:W-:Y:S04]  /*339c0*/  STL.64 [R1+0x3b0], R24 ;  /* 0x0003b01801007387 */ /* 0x000fe80000100a00 */
[----:B------:R3:W-:Y:S04]  /*339d0*/  STSM.16.M88.4 [R0], R12 ;  /* 0x0000000c00007844 */ /* 0x0007e80000000200 */
[----:B------:R-:W-:Y:S04]  /*339e0*/  STL.64 [R1+0x3b8], R26 ;  /* 0x0003b81a01007387 */ /* 0x000fe80000100a00 */
[----:B------:R-:W-:Y:S04]  /*339f0*/  STL [R1+0x3d4], R21 ;  /* 0x0003d41501007387 */ /* 0x000fe80000100800 */
[----:B------:R-:W-:Y:S04]  /*33a00*/  STL.64 [R1+0x3d8], R22 ;  /* 0x0003d81601007387 */ /* 0x000fe80000100a00 */
[----:B------:R4:W-:Y:S01]  /*33a10*/  STL [R1+0x1520], R29 ;  /* 0x0015201d01007387 */ /* 0x0009e20000100800 */
[----:B---3--:R-:W3:Y:S08]  /*33a20*/  LDC R14, c[0x0][0x3b4] ;  /* 0x0000ed00ff0e7b82 */ /* 0x008ef00000000800 */
[----:B------:R-:W0:Y:S01]  /*33a30*/  LDC R15, c[0x0][0x3b4] ;  /* 0x0000ed00ff0f7b82 */ /* 0x000e220000000800 */
[----:B----4-:R-:W4:Y:S04]  /*33a40*/  LDL R29, [R1+0xbe8] ;  /* 0x000be800011d7983 */ /* 0x010f280000100800 */
[----:B-1----:R-:W-:Y:S04]  /*33a50*/  STL.64 [R1+0x3c0], R16 ;  /* 0x0003c01001007387 */ /* 0x002fe80000100a00 */
[----:B------:R1:W-:Y:S04]  /*33a60*/  STL.64 [R1+0x3c8], R18 ;  /* 0x0003c81201007387 */ /* 0x0003e80000100a00 */
[----:B--2---:R-:W-:Y:S04]  /*33a70*/  STL.64 [R1+0x3a0], R4 ;  /* 0x0003a00401007387 */ /* 0x004fe80000100a00 */
[----:B------:R-:W-:Y:S01]  /*33a80*/  STL.64 [R1+0x3a8], R6 ;  /* 0x0003a80601007387 */ /* 0x000fe20000100a00 */
[----:B------:R-:W-:Y:S08]  /*33a90*/  BAR.SYNC.DEFER_BLOCKING 0x0 ;  /* 0x0000000000007b1d */ /* 0x000ff00000010000 */
[----:B-1----:R-:W1:Y:S01]  /*33aa0*/  LDC R18, c[0x0][0x3b4] ;  /* 0x0000ed00ff127b82 */ /* 0x002e620000000800 */
[----:B------:R-:W2:Y:S04]  /*33ab0*/  LDL.LU R13, [R1+0xe0] ;  /* 0x0000e000010d7983 */ /* 0x000ea80000300800 */
[----:B------:R-:W0:Y:S04]  /*33ac0*/  LDS.128 R4, [R2] ;  /* 0x0000000002047984 */ /* 0x000e280000000c00 */
[----:B------:R-:W-:Y:S01]  /*33ad0*/  STL [R1+0x1524], R2 ;  /* 0x0015240201007387 */ /* 0x000fe20000100800 */
[----:B------:R-:W-:Y:S06]  /*33ae0*/  BAR.SYNC.DEFER_BLOCKING 0x0 ;  /* 0x0000000000007b1d */ /* 0x000fec0000010000 */
[----:B0-----:R0:W-:Y:S04]  /*33af0*/  STL.64 [R1+0x380], R4 ;  /* 0x0003800401007387 */ /* 0x0011e80000100a00 */
[----:B------:R0:W-:Y:S04]  /*33b00*/  STL.64 [R1+0x388], R6 ;  /* 0x0003880601007387 */ /* 0x0001e80000100a00 */
[----:B------:R-:W2:Y:S04]  /*33b10*/  LDL.LU R19, [R1+0x40] ;  /* 0x0000400001137983 */ /* 0x000ea80000300800 */
[----:B------:R-:W2:Y:S04]  /*33b20*/  LDL R21, [R1+0x14b4] ;  /* 0x0014b40001157983 */ /* 0x000ea80000100800 */
[----:B------:R-:W2:Y:S04]  /*33b30*/  LDL.LU R23, [R1+0x30] ;  /* 0x0000300001177983 */ /* 0x000ea80000300800 */
[----:B0-----:R-:W2:Y:S04]  /*33b40*/  LDL R4, [R1+0x14c4] ;  /* 0x0014c40001047983 */ /* 0x001ea80000100800 */
[----:B------:R-:W3:Y:S04]  /*33b50*/  LDL R5, [R1+0x14c0] ;  /* 0x0014c00001057983 */ /* 0x000ee80000100800 */
[----:B------:R-:W3:Y:S04]  /*33b60*/  LDL R7, [R1+0x14cc] ;  /* 0x0014cc0001077983 */ /* 0x000ee80000100800 */
[----:B------:R-:W3:Y:S04]  /*33b70*/  LDL R27, [R1+0x14d0] ;  /* 0x0014d000011b7983 */ /* 0x000ee80000100800 */
[----:B------:R-:W3:Y:S04]  /*33b80*/  LDL R28, [R1+0x14c8] ;  /* 0x0014c800011c7983 */ /* 0x000ee80000100800 */
[----:B------:R-:W3:Y:S04]  /*33b90*/  LDL R2, [R1+0x14bc] ;  /* 0x0014bc0001027983 */ /* 0x000ee80000100800 */
[----:B------:R-:W3:Y:S04]  /*33ba0*/  LDL R6, [R1+0x14b8] ;  /* 0x0014b80001067983 */ /* 0x000ee80000100800 */
[----:B------:R4:W-:Y:S04]  /*33bb0*/  STSM.16.M88.4 [R0], R8 ;  /* 0x0000000800007844 */ /* 0x0009e80000000200 */
[----:B--2---:R0:W-:Y:S04]  /*33bc0*/  STL [R1+0x1790], R4 ;  /* 0x0017900401007387 */ /* 0x0041e80000100800 */
[----:B------:R-:W2:Y:S01]  /*33bd0*/  LDL.LU R25, [R1+0x20] ;  /* 0x0000200001197983 */ /* 0x000ea20000300800 */
[C---:B----4-:R-:W-:Y:S01]  /*33be0*/  IMAD R0, R29.reuse, UR4, RZ ;  /* 0x000000041d007c24 */ /* 0x050fe2000f8e02ff */
[----:B------:R-:W-:Y:S01]  /*33bf0*/  BAR.SYNC.DEFER_BLOCKING 0x0 ;  /* 0x0000000000007b1d */ /* 0x000fe20000010000 */
[----:B------:R-:W-:-:S03]  /*33c00*/  ISETP.GE.AND P0, PT, R29, UR12, PT ;  /* 0x0000000c1d007c0c */ /* 0x000fc6000bf06270 */
[C---:B------:R-:W-:Y:S02]  /*33c10*/  LEA R8, P1, R0.reuse, UR6, 0x1 ;  /* 0x0000000600087c11 */ /* 0x040fe4000f8208ff */
[C---:B------:R-:W-:Y:S01]  /*33c20*/  ISETP.LT.AND P0, PT, R21.reuse, UR29, !P0 ;  /* 0x0000001d15007c0c */ /* 0x040fe2000c701270 */
[----:B------:R-:W-:Y:S01]  /*33c30*/  IMAD R26, R21, UR5, RZ ;  /* 0x00000005151a7c24 */ /* 0x000fe2000f8e02ff */
[----:B------:R-:W-:Y:S01]  /*33c40*/  LEA.HI.X.SX32 R9, R0, UR7, 0x1, P1 ;  /* 0x0000000700097c11 */ /* 0x000fe200088f0eff */
[----:B------:R-:W-:Y:S01]  /*33c50*/  IMAD R0, R3, 0x40, R0 ;  /* 0x0000004003007824 */ /* 0x000fe200078e0200 */
[----:B------:R-:W4:Y:S01]  /*33c60*/  LDCU.64 UR4, c[0x0][0x390] ;  /* 0x00007200ff0477ac */ /* 0x000f220008000a00 */
[----:B------:R-:W-:Y:S01]  /*33c70*/  IMAD.WIDE R10, R26, 0x2, R8 ;  /* 0x000000021a0a7825 */ /* 0x000fe200078e0208 */
[----:B------:R-:W-:Y:S01]  /*33c80*/  ISETP.GE.AND P1, PT, R21, UR13, PT ;  /* 0x0000000d15007c0c */ /* 0x000fe2000bf26270 */
[----:B------:R-:W1:Y:S03]  /*33c90*/  LDCU.64 UR6, c[0x0][0x390] ;  /* 0x00007200ff0677ac */ /* 0x000e660008000a00 */
[----:B------:R-:W-:Y:S01]  /*33ca0*/  ISETP.LT.AND P2, PT, R4, UR24, !P1 ;  /* 0x0000001804007c0c */ /* 0x000fe2000cf41270 */
[----:B------:R-:W1:Y:S01]  /*33cb0*/  LDCU.64 UR12, c[0x0][0x398] ;  /* 0x00007300ff0c77ac */ /* 0x000e620008000a00 */
[----:B------:R-:W-:Y:S01]  /*33cc0*/  PRMT R3, R13, 0x7632, R3 ;  /* 0x000076320d037816 */ /* 0x000fe20000000003 */
[----:B0-----:R-:W2:Y:S01]  /*33cd0*/  LDL R4, [R1+0x10] ;  /* 0x0000100001047983 */ /* 0x001ea20000100800 */
[----:B------:R-:W0:Y:S03]  /*33ce0*/  LDCU UR24, c[0x0][0x398] ;  /* 0x00007300ff1877ac */ /* 0x000e260008000800 */
[----:B------:R1:W-:Y:S01]  /*33cf0*/  @P0 STG.E.U16 desc[UR8][R10.64], R13 ;  /* 0x0000000d0a000986 */ /* 0x0003e2000c101508 */
[----:B------:R-:W0:Y:S01]  /*33d00*/  LDCU UR29, c[0x0][0x398] ;  /* 0x00007300ff1d77ac */ /* 0x000e220008000800 */
[----:B-1----:R-:W-:-:S04]  /*33d10*/  LEA R10, P0, R0, UR10, 0x1 ;  /* 0x0000000a000a7c11 */ /* 0x002fc8000f8008ff */
[----:B------:R-:W-:Y:S01]  /*33d20*/  LEA.HI.X.SX32 R11, R0, UR11, 0x1, P0 ;  /* 0x0000000b000b7c11 */ /* 0x000fe200080f0eff */
[----:B---3--:R-:W-:Y:S01]  /*33d30*/  IMAD R0, R14, 0x40, R0 ;  /* 0x000000400e007824 */ /* 0x008fe200078e0200 */
[----:B------:R-:W1:Y:S01]  /*33d40*/  LDCU.64 UR10, c[0x0][0x398] ;  /* 0x00007300ff0a77ac */ /* 0x000e620008000a00 */
[----:B------:R-:W-:-:S05]  /*33d50*/  IMAD.WIDE R12, R26, 0x2, R10 ;  /* 0x000000021a0c7825 */ /* 0x000fca00078e020a */
[----:B------:R4:W-:Y:S01]  /*33d60*/  @P2 STG.E.U16 desc[UR8][R12.64], R3 ;  /* 0x000000030c002986 */ /* 0x0009e2000c101508 */
[----:B------:R-:W-:Y:S01]  /*33d70*/  ISETP.LT.AND P2, PT, R5, UR22, !P1 ;  /* 0x0000001605007c0c */ /* 0x000fe2000cf41270 */
[----:B------:R-:W3:Y:S01]  /*33d80*/  LDCU UR22, c[0x0][0x398] ;  /* 0x00007300ff1677ac */ /* 0x000ee20008000800 */
[----:B----4-:R-:W-:-:S04]  /*33d90*/  LEA R12, P0, R0, UR4, 0x1 ;  /* 0x00000004000c7c11 */ /* 0x010fc8000f8008ff */
[----:B------:R-:W-:Y:S01]  /*33da0*/  LEA.HI.X.SX32 R13, R0, UR5, 0x1, P0 ;  /* 0x00000005000d7c11 */ /* 0x000fe200080f0eff */
[----:B------:R-:W-:Y:S01]  /*33db0*/  IMAD R3, R15, 0x40, R0 ;  /* 0x000000400f037824 */ /* 0x000fe200078e0200 */
[----:B------:R-:W4:Y:S01]  /*33dc0*/  LDCU.64 UR4, c[0x0][0x390] ;  /* 0x00007200ff0477ac */ /* 0x000f220008000a00 */
[----:B------:R-:W-:-:S05]  /*33dd0*/  IMAD.WIDE R14, R26, 0x2, R12 ;  /* 0x000000021a0e7825 */ /* 0x000fca00078e020c */
[----:B------:R0:W-:Y:S01]  /*33de0*/  @P2 STG.E.U16 desc[UR8][R14.64], R19 ;  /* 0x000000130e002986 */ /* 0x0001e2000c101508 */
[----:B------:R-:W-:Y:S01]  /*33df0*/  ISETP.LT.AND P2, PT, R7, UR20, !P1 ;  /* 0x0000001407007c0c */ /* 0x000fe2000cf41270 */
[----:B------:R-:W1:Y:S01]  /*33e00*/  LDCU UR20, c[0x0][0x398] ;  /* 0x00007300ff1477ac */ /* 0x000e620008000800 */
[----:B------:R-:W-:Y:S02]  /*33e10*/  PRMT R0, R19, 0x7632, R0 ;  /* 0x0000763213007816 */ /* 0x000fe40000000000 */
[----:B0-----:R-:W-:-:S04]  /*33e20*/  LEA R14, P0, R3, UR6, 0x1 ;  /* 0x00000006030e7c11 */ /* 0x001fc8000f8008ff */
[----:B------:R-:W-:Y:S01]  /*33e30*/  LEA.HI.X.SX32 R15, R3, UR7, 0x1, P0 ;  /* 0x00000007030f7c11 */ /* 0x000fe200080f0eff */
[----:B------:R-:W-:Y:S01]  /*33e40*/  IMAD R3, R18, 0x40, R3 ;  /* 0x0000004012037824 */ /* 0x000fe200078e0203 */
[----:B------:R-:W0:Y:S01]  /*33e50*/  LDCU.64 UR6, c[0x0][0x390] ;  /* 0x00007200ff0677ac */ /* 0x000e220008000a00 */
[----:B------:R-:W-:-:S05]  /*33e60*/  IMAD.WIDE R16, R26, 0x2, R14 ;  /* 0x000000021a107825 */ /* 0x000fca00078e020e */
[----:B------:R0:W-:Y:S02]  /*33e70*/  @P2 STG.E.U16 desc[UR8][R16.64], R0 ;  /* 0x0000000010002986 */ /* 0x0001e4000c101508 */
[----:B0-----:R-:W0:Y:S01]  /*33e80*/  LDC R0, c[0x0][0x3b4] ;  /* 0x0000ed00ff007b82 */ /* 0x001e220000000800 */
[----:B----4-:R-:W-:Y:S02]  /*33e90*/  LEA R16, P0, R3, UR4, 0x1 ;  /* 0x0000000403107c11 */ /* 0x010fe4000f8008ff */
[----:B------:R-:W-:Y:S01]  /*33ea0*/  ISETP.LT.AND P2, PT, R27, UR18, !P1 ;  /* 0x000000121b007c0c */ /* 0x000fe2000cf41270 */
[----:B------:R-:W4:Y:S01]  /*33eb0*/  LDCU UR18, c[0x0][0x398] ;  /* 0x00007300ff1277ac */ /* 0x000f220008000800 */
[----:B------:R-:W-:Y:S01]  /*33ec0*/  LEA.HI.X.SX32 R17, R3, UR5, 0x1, P0 ;  /* 0x0000000503117c11 */ /* 0x000fe200080f0eff */
[----:B------:R-:W0:Y:S02]  /*33ed0*/  LDCU.64 UR4, c[0x0][0x398] ;  /* 0x00007300ff0477ac */ /* 0x000e240008000a00 */
[----:B------:R-:W-:-:S08]  /*33ee0*/  IMAD.WIDE R18, R26, 0x2, R16 ;  /* 0x000000021a127825 */ /* 0x000fd000078e0210 */
[----:B------:R0:W-:Y:S02]  /*33ef0*/  @P2 STG.E.U16 desc[UR8][R18.64], R23 ;  /* 0x0000001712002986 */ /* 0x0001e4000c101508 */
[----:B0-----:R-:W-:Y:S01]  /*33f00*/  IMAD R3, R0, 0x40, R3 ;  /* 0x0000004000037824 */ /* 0x001fe200078e0203 */
[----:B------:R-:W-:Y:S01]  /*33f10*/  ISETP.LT.AND P3, PT, R28, UR4, !P1 ;  /* 0x000000041c007c0c */ /* 0x000fe2000cf61270 */
[----:B------:R-:W-:Y:S01]  /*33f20*/  VIADD R0, R21, 0x3f ;  /* 0x0000003f15007836 */ /* 0x000fe20000000000 */
[----:B------:R-:W0:Y:S02]  /*33f30*/  LDCU UR4, c[0x0][0x39c] ;  /* 0x00007380ff0477ac */ /* 0x000e240008000800 */
[----:B------:R-:W-:-:S04]  /*33f40*/  LEA R18, P2, R3, UR6, 0x1 ;  /* 0x0000000603127c11 */ /* 0x000fc8000f8408ff */
[----:B------:R-:W-:Y:S01]  /*33f50*/  LEA.HI.X.SX32 R19, R3, UR7, 0x1, P2 ;  /* 0x0000000703137c11 */ /* 0x000fe200090f0eff */
[----:B------:R-:W0:Y:S01]  /*33f60*/  LDCU.64 UR6, c[0x0][0x390] ;  /* 0x00007200ff0677ac */ /* 0x000e220008000a00 */
[----:B------:R-:W-:Y:S01]  /*33f70*/  ISETP.GE.AND P0, PT, R0, UR27, PT ;  /* 0x0000001b00007c0c */ /* 0x000fe2000bf06270 */
[----:B------:R-:W-:Y:S01]  /*33f80*/  IMAD R3, R20, 0x40, R3 ;  /* 0x0000004014037824 */ /* 0x000fe200078e0203 */
[----:B------:R-:W-:Y:S01]  /*33f90*/  PRMT R0, R23, 0x7632, R0 ;  /* 0x0000763217007816 */ /* 0x000fe20000000000 */
[----:B------:R-:W-:Y:S01]  /*33fa0*/  IMAD.WIDE R20, R26, 0x2, R18 ;  /* 0x000000021a147825 */ /* 0x000fe200078e0212 */
[----:B------:R-:W1:Y:S04]  /*33fb0*/  LDCU UR27, c[0x0][0x39c] ;  /* 0x00007380ff1b77ac */ /* 0x000e680008000800 */
[----:B------:R0:W-:Y:S02]  /*33fc0*/  @P3 STG.E.U16 desc[UR8][R20.64], R0 ;  /* 0x0000000014003986 */ /* 0x0001e4000c101508 */
[----:B0-----:R-:W0:Y:S01]  /*33fd0*/  LDC R0, c[0x0][0x3b4] ;  /* 0x0000ed00ff007b82 */ /* 0x001e220000000800 */
[----:B------:R-:W-:-:S04]  /*33fe0*/  LEA R20, P2, R3, UR6, 0x1 ;  /* 0x0000000603147c11 */ /* 0x000fc8000f8408ff */
[----:B------:R-:W-:Y:S01]  /*33ff0*/  LEA.HI.X.SX32 R21, R3, UR7, 0x1, P2 ;  /* 0x0000000703157c11 */ /* 0x000fe200090f0eff */
[----:B------:R-:W0:Y:S01]  /*34000*/  LDCU.64 UR6, c[0x0][0x390] ;  /* 0x00007200ff0677ac */ /* 0x000e220008000a00 */
[----:B------:R-:W-:Y:S01]  /*34010*/  ISETP.LT.AND P3, PT, R2, UR16, !P1 ;  /* 0x0000001002007c0c */ /* 0x000fe2000cf61270 */
[----:B------:R-:W-:Y:S01]  /*34020*/  IMAD.WIDE R22, R26, 0x2, R20 ;  /* 0x000000021a167825 */ /* 0x000fe200078e0214 */
[----:B------:R-:W0:Y:S03]  /*34030*/  LDCU UR16, c[0x0][0x398] ;  /* 0x00007300ff1077ac */ /* 0x000e260008000800 */
[----:B0-----:R-:W-:-:S08]  /*34040*/  IMAD R0, R0, 0x40, R3 ;  /* 0x0000004000007824 */ /* 0x001fd000078e0203 */
[----:B--2---:R0:W-:Y:S02]  /*34050*/  @P3 STG.E.U16 desc[UR8][R22.64], R25 ;  /* 0x0000001916003986 */ /* 0x0041e4000c101508 */
[----:B0-----:R-:W-:-:S04]  /*34060*/  LEA R22, P2, R0, UR6, 0x1 ;  /* 0x0000000600167c11 */ /* 0x001fc8000f8408ff */
[----:B------:R-:W-:Y:S01]  /*34070*/  LEA.HI.X.SX32 R23, R0, UR7, 0x1, P2 ;  /* 0x0000000700177c11 */ /* 0x000fe200090f0eff */
[----:B------:R-:W0:Y:S01]  /*34080*/  LDCU.64 UR6, c[0x0][0x398] ;  /* 0x00007300ff0677ac */ /* 0x000e220008000a00 */
[----:B------:R-:W2:Y:S01]  /*34090*/  LDL R0, [R1+0x14b4] ;  /* 0x0014b40001007983 */ /* 0x000ea20000100800 */
[----:B------:R-:W-:Y:S02]  /*340a0*/  ISETP.LT.AND P1, PT, R6, UR14, !P1 ;  /* 0x0000000e06007c0c */ /* 0x000fe4000cf21270 */
[----:B------:R-:W-:Y:S01]  /*340b0*/  PRMT R3, R25, 0x7632, R3 ;  /* 0x0000763219037816 */ /* 0x000fe20000000003 */
[----:B------:R-:W-:Y:S01]  /*340c0*/  IMAD.WIDE R24, R26, 0x2, R22 ;  /* 0x000000021a187825 */ /* 0x000fe200078e0216 */
[----:B------:R0:W-:Y:S01]  /*340d0*/  STL [R1+0x1758], R26 ;  /* 0x0017581a01007387 */ /* 0x0001e20000100800 */
[----:B------:R-:W0:Y:S08]  /*340e0*/  LDCU UR14, c[0x0][0x398] ;  /* 0x00007300ff0e77ac */ /* 0x000e300008000800 */
[----:B------:R0:W-:Y:S01]  /*340f0*/  @P1 STG.E.U16 desc[UR8][R24.64], R3 ;  /* 0x0000000318001986 */ /* 0x0001e2000c101508 */
[----:B--2---:R-:W-:-:S05]  /*34100*/  VIADD R0, R0, 0x1 ;  /* 0x0000000100007836 */ /* 0x004fca0000000000 */
[----:B------:R-:W-:Y:S01]  /*34110*/  ISETP.GE.AND P1, PT, R0, UR4, PT ;  /* 0x0000000400007c0c */ /* 0x000fe2000bf26270 */
[----:B------:R-:W2:Y:S03]  /*34120*/  LDCU UR4, c[0x0][0x3b8] ;  /* 0x00007700ff0477ac */ /* 0x000ea60008000800 */
[----:B------:R-:W-:Y:S01]  /*34130*/  ISETP.LT.AND P2, PT, R29, UR12, !P1 ;  /* 0x0000000c1d007c0c */ /* 0x000fe2000cf41270 */
[----:B------:R-:W1:Y:S01]  /*34140*/  LDCU UR12, c[0x0][0x398] ;  /* 0x00007300ff0c77ac */ /* 0x000e620008000800 */
[----:B--2---:R-:W-:Y:S01]  /*34150*/  VIADD R0, R26, UR4 ;  /* 0x000000041a007c36 */ /* 0x004fe20008000000 */
[----:B------:R-:W-:Y:S01]  /*34160*/  ISETP.LT.AND P3, PT, R7, UR26, !P1 ;  /* 0x0000001a07007c0c */ /* 0x000fe2000cf61270 */
[----:B0-----:R-:W2:Y:S01]  /*34170*/  LDL R26, [R1+0x14b4] ;  /* 0x0014b400011a7983 */ /* 0x001ea20000100800 */
[----:B------:R-:W0:Y:S01]  /*34180*/  LDCU UR4, c[0x0][0x398] ;  /* 0x00007300ff0477ac */ /* 0x000e220008000800 */
[----:B------:R-:W-:Y:S01]  /*34190*/  IMAD.WIDE R24, R0, 0x2, R8 ;  /* 0x0000000200187825 */ /* 0x000fe200078e0208 */
[----:B------:R-:W0:Y:S06]  /*341a0*/  LDCU UR26, c[0x0][0x3b8] ;  /* 0x00007700ff1a77ac */ /* 0x000e2c0008000800 */
[----:B------:R1:W-:Y:S04]  /*341b0*/  @P2 STG.E.U16 desc[UR8][R24.64], R4 ;  /* 0x0000000418002986 */ /* 0x0003e8000c101508 */
[----:B-1----:R-:W2:Y:S04]  /*341c0*/  LDL.LU R4, [R1+0x1790] ;  /* 0x0017900001047983 */ /* 0x002ea80000300800 */
[----:B------:R-:W3:Y:S01]  /*341d0*/  LDL.LU R25, [R1+0x10] ;  /* 0x0000100001197983 */ /* 0x000ee20000300800 */
[----:B--2---:R-:W-:Y:S01]  /*341e0*/  ISETP.LT.AND P2, PT, R4, UR10, !P1 ;  /* 0x0000000a04007c0c */ /* 0x004fe2000cf41270 */
[----:B------:R-:W1:Y:S02]  /*341f0*/  LDCU UR10, c[0x0][0x398] ;  /* 0x00007300ff0a77ac */ /* 0x000e640008000800 */
[----:B------:R-:W2:Y:S01]  /*34200*/  LDL.LU R4, [R1+0x178c] ;  /* 0x00178c0001047983 */ /* 0x000ea20000300800 */
[----:B---3--:R-:W-:Y:S01]  /*34210*/  PRMT R3, R25, 0x7632, R3 ;  /* 0x0000763219037816 */ /* 0x008fe20000000003 */
[----:B------:R-:W-:-:S02]  /*34220*/  IMAD.WIDE R24, R0, 0x2, R10 ;  /* 0x0000000200187825 */ /* 0x000fc400078e020a */
[----:B------:R3:W-:Y:S04]  /*34230*/  STL [R1+0x1788], R11 ;  /* 0x0017880b01007387 */ /* 0x0007e80000100800 */
[----:B---3--:R-:W3:Y:S04]  /*34240*/  LDL.LU R11, [R1] ;  /* 0x00000000010b7983 */ /* 0x008ee80000300800 */
[----:B------:R0:W-:Y:S01]  /*34250*/  @P2 STG.E.U16 desc[UR8][R24.64], R3 ;  /* 0x0000000318002986 */ /* 0x0001e2000c101508 */
[----:B------:R-:W-:Y:S01]  /*34260*/  ISETP.LT.AND P2, PT, R5, UR6, !P1 ;  /* 0x0000000605007c0c */ /* 0x000fe2000cf41270 */
[----:B------:R-:W1:Y:S01]  /*34270*/  LDCU UR6, c[0x0][0x398] ;  /* 0x00007300ff0677ac */ /* 0x000e620008000800 */
[----:B0-----:R-:W-:-:S11]  /*34280*/  IMAD.WIDE R24, R0, 0x2, R12 ;  /* 0x0000000200187825 */ /* 0x001fd600078e020c */
[----:B---3--:R0:W-:Y:S01]  /*34290*/  @P2 STG.E.U16 desc[UR8][R24.64], R11 ;  /* 0x0000000b18002986 */ /* 0x0081e2000c101508 */
[----:B------:R-:W-:-:S03]  /*342a0*/  PRMT R3, R11, 0x7632, R3 ;  /* 0x000076320b037816 */ /* 0x000fc60000000003 */
[----:B0-----:R-:W3:Y:S01]  /*342b0*/  LDL R11, [R1+0xe4] ;  /* 0x0000e400010b7983 */ /* 0x001ee20000100800 */
[----:B------:R-:W-:-:S03]  /*342c0*/  IMAD.WIDE R24, R0, 0x2, R14 ;  /* 0x0000000200187825 */ /* 0x000fc600078e020e */
[----:B------:R0:W-:Y:S04]  /*342d0*/  STL [R1+0x1784], R15 ;  /* 0x0017840f01007387 */ /* 0x0001e80000100800 */
[----:B0-----:R-:W2:Y:S01]  /*342e0*/  LDL.LU R15, [R1+0x110] ;  /* 0x00011000010f7983 */ /* 0x001ea20000300800 */
[----:B------:R-:W-:Y:S01]  /*342f0*/  ISETP.LT.AND P2, PT, R27, UR28, !P1 ;  /* 0x0000001c1b007c0c */ /* 0x000fe2000cf41270 */
[----:B------:R-:W0:Y:S02]  /*34300*/  LDCU UR28, c[0x0][0x398] ;  /* 0x00007300ff1c77ac */ /* 0x000e240008000800 */
[----:B------:R1:W-:Y:S02]  /*34310*/  @P3 STG.E.U16 desc[UR8][R24.64], R3 ;  /* 0x0000000318003986 */ /* 0x0003e4000c101508 */
[----:B-1----:R-:W-:-:S02]  /*34320*/  IMAD.WIDE R24, R0, 0x2, R16 ;  /* 0x0000000200187825 */ /* 0x002fc400078e0210 */
[----:B------:R1:W-:Y:S06]  /*34330*/  STL [R1+0x1780], R28 ;  /* 0x0017801c01007387 */ /* 0x0003ec0000100800 */
[----:B--2---:R2:W-:Y:S01]  /*34340*/  @P2 STG.E.U16 desc[UR8][R24.64], R15 ;  /* 0x0000000f18002986 */ /* 0x0045e2000c101508 */
[----:B------:R-:W-:Y:S01]  /*34350*/  ISETP.LT.AND P2, PT, R28, UR4, !P1 ;  /* 0x000000041c007c0c */ /* 0x000fe2000cf41270 */
[----:B------:R-:W0:Y:S01]  /*34360*/  LDCU UR4, c[0x0][0x398] ;  /* 0x00007300ff0477ac */ /* 0x000e220008000800 */
[----:B------:R-:W-:Y:S01]  /*34370*/  PRMT R3, R15, 0x7632, R3 ;  /* 0x000076320f037816 */ /* 0x000fe20000000003 */
[----:B-1----:R-:W3:Y:S01]  /*34380*/  LDL R28, [R1+0x34] ;  /* 0x00003400011c7983 */ /* 0x002ee20000100800 */
[----:B--2---:R-:W-:-:S03]  /*34390*/  IMAD.WIDE R24, R0, 0x2, R18 ;  /* 0x0000000200187825 */ /* 0x004fc600078e0212 */
[----:B------:R-:W2:Y:S06]  /*343a0*/  LDL R15, [R1+0x44] ;  /* 0x00004400010f7983 */ /* 0x000eac0000100800 */
[----:B------:R1:W-:Y:S01]  /*343b0*/  @P2 STG.E.U16 desc[UR8][R24.64], R3 ;  /* 0x0000000318002986 */ /* 0x0003e2000c101508 */
[----:B------:R-:W-:Y:S01]  /*343c0*/  ISETP.LT.AND P2, PT, R2, UR6, !P1 ;  /* 0x0000000602007c0c */ /* 0x000fe2000cf41270 */
[----:B------:R-:W4:Y:S01]  /*343d0*/  LDCU UR6, c[0x0][0x39c] ;  /* 0x00007380ff0677ac */ /* 0x000f220008000800 */
[----:B0-----:R-:W-:Y:S01]  /*343e0*/  ISETP.LT.AND P1, PT, R6, UR4, !P1 ;  /* 0x0000000406007c0c */ /* 0x001fe2000cf21270 */
[----:B------:R-:W0:Y:S01]  /*343f0*/  LDCU UR4, c[0x0][0x3b8] ;  /* 0x00007700ff0477ac */ /* 0x000e220008000800 */
[----:B-1----:R-:W-:-:S09]  /*34400*/  IMAD.WIDE R24, R0, 0x2, R20 ;  /* 0x0000000200187825 */ /* 0x002fd200078e0214 */
[----:B------:R1:W-:Y:S02]  /*34410*/  @P2 STG.E.U16 desc[UR8][R24.64], R4 ;  /* 0x0000000418002986 */ /* 0x0003e4000c101508 */
[----:B-1----:R-:W-:Y:S01]  /*34420*/  PRMT R4, R4, 0x7632, R4 ;  /* 0x0000763204047816 */ /* 0x002fe20000000004 */
[----:B------:R-:W-:-:S05]  /*34430*/  IMAD.WIDE R24, R0, 0x2, R22 ;  /* 0x0000000200187825 */ /* 0x000fca00078e0216 */
[----:B------:R1:W-:Y:S04]  /*34440*/  @P1 STG.E.U16 desc[UR8][R24.64], R4 ;  /* 0x0000000418001986 */ /* 0x0003e8000c101508 */
[----:B-1----:R-:W2:Y:S01]  /*34450*/  LDL R25, [R1+0x14c4] ;  /* 0x0014c40001197983 */ /* 0x002ea20000100800 */
[----:B------:R-:W-:Y:S02]  /*34460*/  VIADD R3, R26, 0x2 ;  /* 0x000000021a037836 */ /* 0x000fe40000000000 */
[----:B0-----:R-:W-:Y:S01]  /*34470*/  VIADD R0, R0, UR4 ;  /* 0x0000000400007c36 */ /* 0x001fe20008000000 */
[----:B------:R-:W3:Y:S01]  /*34480*/  LDL.LU R4, [R1+0x24] ;  /* 0x0000240001047983 */ /* 0x000ee20000300800 */
[----:B------:R-:W0:Y:S01]  /*34490*/  LDCU UR4, c[0x0][0x398] ;  /* 0x00007300ff0477ac */ /* 0x000e220008000800 */
[----:B----4-:R-:W-:Y:S01]  /*344a0*/  ISETP.GE.AND P1, PT, R3, UR6, PT ;  /* 0x0000000603007c0c */ /* 0x010fe2000bf26270 */
[----:B------:R-:W1:Y:S03]  /*344b0*/  LDCU UR6, c[0x0][0x398] ;  /* 0x00007300ff0677ac */ /* 0x000e660008000800 */
[----:B------:R-:W-:Y:S01]  /*344c0*/  ISETP.LT.AND P2, PT, R29, UR10, !P1 ;  /* 0x0000000a1d007c0c */ /* 0x000fe2000cf41270 */
[----:B------:R-:W4:Y:S01]  /*344d0*/  LDCU UR10, c[0x0][0x398] ;  /* 0x00007300ff0a77ac */ /* 0x000f220008000800 */
[----:B--2---:R-:W-:Y:S01]  /*344e0*/  ISETP.LT.AND P3, PT, R25, UR12, !P1 ;  /* 0x0000000c19007c0c */ /* 0x004fe2000cf61270 */
[C---:B------:R-:W-:Y:S01]  /*344f0*/  IMAD.WIDE R24, R0.reuse, 0x2, R8 ;  /* 0x0000000200187825 */ /* 0x040fe200078e0208 */
[----:B------:R-:W2:Y:S09]  /*34500*/  LDCU UR12, c[0x0][0x398] ;  /* 0x00007300ff0c77ac */ /* 0x000eb20008000800 */
[----:B---3--:R3:W-:Y:S04]  /*34510*/  @P2 STG.E.U16 desc[UR8][R24.64], R11 ;  /* 0x0000000b18002986 */ /* 0x0087e8000c101508 */
[----:B---3--:R-:W3:Y:S04]  /*34520*/  LDL.LU R11, [R1+0x1788] ;  /* 0x00178800010b7983 */ /* 0x008ee80000300800 */
[----:B------:R-:W2:Y:S01]  /*34530*/  LDL.LU R25, [R1+0xe4] ;  /* 0x0000e40001197983 */ /* 0x000ea20000300800 */
[----:B0-----:R-:W-:Y:S01]  /*34540*/  ISETP.LT.AND P2, PT, R5, UR4, !P1 ;  /* 0x0000000405007c0c */ /* 0x001fe2000cf41270 */
[----:B------:R-:W0:Y:S01]  /*34550*/  LDCU UR4, c[0x0][0x398] ;  /* 0x00007300ff0477ac */ /* 0x000e220008000800 */
[----:B--2---:R-:W-:Y:S01]  /*34560*/  PRMT R3, R25, 0x7632, R3 ;  /* 0x0000763219037816 */ /* 0x004fe20000000003 */
[----:B---3--:R-:W-:-:S05]  /*34570*/  IMAD.WIDE R24, R0, 0x2, R10 ;  /* 0x0000000200187825 */ /* 0x008fca00078e020a */
[----:B------:R2:W-:Y:S04]  /*34580*/  @P3 STG.E.U16 desc[UR8][R24.64], R3 ;  /* 0x0000000318003986 */ /* 0x0005e8000c101508 */
[----:B------:R3:W-:Y:S01]  /*34590*/  STL [R1+0x177c], R11 ;  /* 0x00177c0b01007387 */ /* 0x0007e20000100800 */
[----:B--2---:R-:W-:-:S03]  /*345a0*/  IMAD.WIDE R24, R0, 0x2, R12 ;  /* 0x0000000200187825 */ /* 0x004fc600078e020c */
[----:B---3--:R-:W2:Y:S04]  /*345b0*/  LDL R11, [R1+0x14] ;  /* 0x00001400010b7983 */ /* 0x008ea80000100800 */
[----:B------:R3:W-:Y:S04]  /*345c0*/  @P2 STG.E.U16 desc[UR8][R24.64], R15 ;  /* 0x0000000f18002986 */ /* 0x0007e8000c101508 */
[----:B---3--:R-:W3:Y:S04]  /*345d0*/  LDL.LU R15, [R1+0x1784] ;  /* 0x00178400010f7983 */ /* 0x008ee80000300800 */
[----:B------:R-:W2:Y:S01]  /*345e0*/  LDL.LU R25, [R1+0x44] ;  /* 0x0000440001197983 */ /* 0x000ea20000300800 */
[----:B-1----:R-:W-:Y:S01]  /*345f0*/  ISETP.LT.AND P3, PT, R7, UR6, !P1 ;  /* 0x0000000607007c0c */ /* 0x002fe2000cf61270 */
[----:B------:R-:W1:Y:S01]  /*34600*/  LDCU UR6, c[0x0][0x398] ;  /* 0x00007300ff0677ac */ /* 0x000e620008000800 */
[----:B----4-:R-:W-:Y:S01]  /*34610*/  ISETP.LT.AND P2, PT, R27, UR10, !P1 ;  /* 0x0000000a1b007c0c */ /* 0x010fe2000cf41270 */
[----:B------:R-:W4:Y:S01]  /*34620*/  LDCU UR10, c[0x0][0x398] ;  /* 0x00007300ff0a77ac */ /* 0x000f220008000800 */
[----:B--2---:R-:W-:Y:S01]  /*34630*/  PRMT R3, R25, 0x7632, R3 ;  /* 0x0000763219037816 */ /* 0x004fe20000000003 */
[----:B---3--:R-:W-:-:S08]  /*34640*/  IMAD.WIDE R24, R0, 0x2, R14 ;  /* 0x0000000200187825 */ /* 0x008fd000078e020e */
[----:B------:R2:W-:Y:S02]  /*34650*/  @P3 STG.E.U16 desc[UR8][R24.64], R3 ;  /* 0x0000000318003986 */ /* 0x0005e4000c101508 */
[----:B--2---:R-:W-:-:S05]  /*34660*/  IMAD.WIDE R24, R0, 0x2, R16 ;  /* 0x0000000200187825 */ /* 0x004fca00078e0210 */
[----:B------:R2:W-:Y:S04]  /*34670*/  @P2 STG.E.U16 desc[UR8][R24.64], R28 ;  /* 0x0000001c18002986 */ /* 0x0005e8000c101508 */
[----:B--2---:R-:W0:Y:S04]  /*34680*/  LDL.LU R28, [R1+0x1780] ;  /* 0x00178000011c7983 */ /* 0x004e280000300800 */
[----:B------:R-:W2:Y:S01]  /*34690*/  LDL.LU R25, [R1+0x34] ;  /* 0x0000340001197983 */ /* 0x000ea20000300800 */
[----:B0-----:R-:W-:Y:S01]  /*346a0*/  ISETP.LT.AND P2, PT, R28, UR4, !P1 ;  /* 0x000000041c007c0c */ /* 0x001fe2000cf41270 */
[----:B------:R-:W0:Y:S01]  /*346b0*/  LDCU UR4, c[0x0][0x398] ;  /* 0x00007300ff0477ac */ /* 0x000e220008000800 */
[----:B--2---:R-:W-:Y:S01]  /*346c0*/  PRMT R3, R25, 0x7632, R3 ;  /* 0x0000763219037816 */ /* 0x004fe20000000003 */
[----:B------:R-:W-:-:S10]  /*346d0*/  IMAD.WIDE R24, R0, 0x2, R18 ;  /* 0x0000000200187825 */ /* 0x000fd400078e0212 */
[----:B------:R2:W-:Y:S01]  /*346e0*/  @P2 STG.E.U16 desc[UR8][R24.64], R3 ;  /* 0x0000000318002986 */ /* 0x0005e2000c101508 */
[----:B-1----:R-:W-:Y:S01]  /*346f0*/  ISETP.LT.AND P2, PT, R2, UR6, !P1 ;  /* 0x0000000602007c0c */ /* 0x002fe2000cf41270 */
[----:B------:R-:W1:Y:S01]  /*34700*/  LDCU UR6, c[0x0][0x39c] ;  /* 0x00007380ff0677ac */ /* 0x000e620008000800 */
[----:B0-----:R-:W-:Y:S01]  /*34710*/  ISETP.LT.AND P1, PT, R6, UR4, !P1 ;  /* 0x0000000406007c0c */ /* 0x001fe2000cf21270 */
[----:B------:R-:W0:Y:S01]  /*34720*/  LDCU UR4, c[0x0][0x3b8] ;  /* 0x00007700ff0477ac */ /* 0x000e220008000800 */
[----:B--2---:R-:W-:Y:S01]  /*34730*/  IMAD.WIDE R24, R0, 0x2, R20 ;  /* 0x0000000200187825 */ /* 0x004fe200078e0214 */
[----:B------:R-:W-:-:S08]  /*34740*/  PRMT R3, R4, 0x7632, R3 ;  /* 0x0000763204037816 */ /* 0x000fd00000000003 */
[----:B------:R2:W-:Y:S02]  /*34750*/  @P2 STG.E.U16 desc[UR8][R24.64], R4 ;  /* 0x0000000418002986 */ /* 0x0005e4000c101508 */
[----:B--2---:R-:W-:Y:S02]  /*34760*/  IMAD.WIDE R24, R0, 0x2, R22 ;  /* 0x0000000200187825 */ /* 0x004fe400078e0216 */
[----:B------:R-:W2:Y:S04]  /*34770*/  LDL.LU R4, [R1+0x114] ;  /* 0x0001140001047983 */ /* 0x000ea80000300800 */
[----:B------:R3:W-:Y:S04]  /*34780*/  @P1 STG.E.U16 desc[UR8][R24.64], R3 ;  /* 0x0000000318001986 */ /* 0x0007e8000c101508 */
[----:B---3--:R-:W3:Y:S01]  /*34790*/  LDL R25, [R1+0x14c4] ;  /* 0x0014c40001197983 */ /* 0x008ee20000100800 */
[----:B------:R-:W-:-:S05]  /*347a0*/  VIADD R3, R26, 0x3 ;  /* 0x000000031a037836 */ /* 0x000fca0000000000 */
[----:B-1----:R-:W-:Y:S01]  /*347b0*/  ISETP.GE.AND P1, PT, R3, UR6, PT ;  /* 0x0000000603007c0c */ /* 0x002fe2000bf26270 */
[----:B0-----:R-:W-:Y:S01]  /*347c0*/  VIADD R0, R0, UR4 ;  /* 0x0000000400007c36 */ /* 0x001fe20008000000 */
[----:B------:R-:W0:Y:S02]  /*347d0*/  LDCU UR4, c[0x0][0x398] ;  /* 0x00007300ff0477ac */ /* 0x000e240008000800 */
[----:B----4-:R-:W-:Y:S01]  /*347e0*/  ISETP.LT.AND P2, PT, R29, UR10, !P1 ;  /* 0x0000000a1d007c0c */ /* 0x010fe2000cf41270 */
[----:B------:R-:W1:Y:S01]  /*347f0*/  LDCU UR6, c[0x0][0x398] ;  /* 0x00007300ff0677ac */ /* 0x000e620008000800 */
[----:B------:R-:W4:Y:S01]  /*34800*/  LDCU UR10, c[0x0][0x398] ;  /* 0x00007300ff0a77ac */ /* 0x000f220008000800 */
[----:B---3--:R-:W-:Y:S01]  /*34810*/  ISETP.LT.AND P3, PT, R25, UR12, !P1 ;  /* 0x0000000c19007c0c */ /* 0x008fe2000cf61270 */
[C---:B------:R-:W-:Y:S01]  /*34820*/  IMAD.WIDE R24, R0.reuse, 0x2, R8 ;  /* 0x0000000200187825 */ /* 0x040fe200078e0208 */
[----:B------:R-:W3:Y:S08]  /*34830*/  LDCU UR12, c[0x0][0x398] ;  /* 0x00007300ff0c77ac */ /* 0x000ef00008000800 */
[----:B------:R0:W-:Y:S04]  /*34840*/  @P2 STG.E.U16 desc[UR8][R24.64], R11 ;  /* 0x0000000b18002986 */ /* 0x0001e8000c101508 */
[----:B0-----:R-:W2:Y:S04]  /*34850*/  LDL.LU R11, [R1+0x177c] ;  /* 0x00177c00010b7983 */ /* 0x001ea80000300800 */
[----:B------:R-:W3:Y:S01]  /*34860*/  LDL.LU R25, [R1+0x14] ;  /* 0x0000140001197983 */ /* 0x000ee20000300800 */
[----:B------:R-:W-:Y:S01]  /*34870*/  ISETP.LT.AND P2, PT, R5, UR4, !P1 ;  /* 0x0000000405007c0c */ /* 0x000fe2000cf41270 */
[----:B------:R-:W0:Y:S02]  /*34880*/  LDCU UR4, c[0x0][0x398] ;  /* 0x00007300ff0477ac */ /* 0x000e240008000800 */
[----:B--2---:R2:W-:Y:S01]  /*34890*/  STL [R1+0x1774], R11 ;  /* 0x0017740b01007387 */ /* 0x0045e20000100800 */
[----:B---3--:R-:W-:Y:S01]  /*348a0*/  PRMT R3, R25, 0x7632, R3 ;  /* 0x0000763219037816 */ /* 0x008fe20000000003 */
[----:B------:R-:W-:-:S02]  /*348b0*/  IMAD.WIDE R24, R0, 0x2, R10 ;  /* 0x0000000200187825 */ /* 0x000fc400078e020a */
[----:B--2---:R-:W2:Y:S04]  /*348c0*/  LDL.LU R11, [R1+0x4] ;  /* 0x00000400010b7983 */ /* 0x004ea80000300800 */
[----:B------:R-:W3:Y:S04]  /*348d0*/  LDL.LU R5, [R1+0x1778] ;  /* 0x0017780001057983 */ /* 0x000ee80000300800 */
[----:B------:R0:W-:Y:S04]  /*348e0*/  @P3 STG.E.U16 desc[UR8][R24.64], R3 ;  /* 0x0000000318003986 */ /* 0x0001e8000c101508 */
[----:B------:R-:W-:Y:S01]  /*348f0*/  STL [R1+0x1770], R27 ;  /* 0x0017701b01007387 */ /* 0x000fe20000100800 */
[----:B0-----:R-:W-:Y:S01]  /*34900*/  IMAD.WIDE R24, R0, 0x2, R12 ;  /* 0x0000000200187825 */ /* 0x001fe200078e020c */
[----:B-1----:R-:W-:Y:S01]  /*34910*/  ISETP.LT.AND P3, PT, R7, UR6, !P1 ;  /* 0x0000000607007c0c */ /* 0x002fe2000cf61270 */
[----:B------:R-:W0:Y:S03]  /*34920*/  LDCU UR6, c[0x0][0x398] ;  /* 0x00007300ff0677ac */ /* 0x000e260008000800 */
[----:B--2---:R1:W-:Y:S01]  /*34930*/  @P2 STG.E.U16 desc[UR8][R24.64], R11 ;  /* 0x0000000b18002986 */ /* 0x0043e2000c101508 */
[----:B------:R-:W-:-:S03]  /*34940*/  PRMT R3, R11, 0x7632, R3 ;  /* 0x000076320b037816 */ /* 0x000fc60000000003 */
[----:B-1----:R-:W2:Y:S01]  /*34950*/  LDL R11, [R1+0xe8] ;  /* 0x0000e800010b7983 */ /* 0x002ea20000100800 */
[----:B----4-:R-:W-:Y:S01]  /*34960*/  ISETP.LT.AND P2, PT, R27, UR10, !P1 ;  /* 0x0000000a1b007c0c */ /* 0x010fe2000cf41270 */
[C---:B------:R-:W-:Y:S01]  /*34970*/  IMAD.WIDE R24, R0.reuse, 0x2, R14 ;  /* 0x0000000200187825 */ /* 0x040fe200078e020e */
[----:B------:R-:W1:Y:S01]  /*34980*/  LDCU UR10, c[0x0][0x398] ;  /* 0x00007300ff0a77ac */ /* 0x000e620008000800 */
[----:B------:R-:W4:Y:S04]  /*34990*/  LDL R27, [R1+0x48] ;  /* 0x00004800011b7983 */ /* 0x000f280000100800 */
[----:B------:R0:W-:Y:S02]  /*349a0*/  @P3 STG.E.U16 desc[UR8][R24.64], R3 ;  /* 0x0000000318003986 */ /* 0x0001e4000c101508 */
[----:B0-----:R-:W-:-:S05]  /*349b0*/  IMAD.WIDE R24, R0, 0x2, R16 ;  /* 0x0000000200187825 */ /* 0x001fca00078e0210 */
[----:B------:R0:W-:Y:S01]  /*349c0*/  @P2 STG.E.U16 desc[UR8][R24.64], R4 ;  /* 0x0000000418002986 */ /* 0x0001e2000c101508 */
[----:B------:R-:W-:Y:S01]  /*349d0*/  ISETP.LT.AND P2, PT, R28, UR4, !P1 ;  /* 0x000000041c007c0c */ /* 0x000fe2000cf41270 */
[----:B------:R-:W1:Y:S01]  /*349e0*/  LDCU UR4, c[0x0][0x398] ;  /* 0x00007300ff0477ac */ /* 0x000e620008000800 */
[----:B------:R-:W-:Y:S01]  /*349f0*/  PRMT R3, R4, 0x7632, R3 ;  /* 0x0000763204037816 */ /* 0x000fe20000000003 */
[----:B0-----:R-:W-:-:S10]  /*34a00*/  IMAD.WIDE R24, R0, 0x2, R18 ;  /* 0x0000000200187825 */ /* 0x001fd400078e0212 */
[----:B------:R0:W-:Y:S01]  /*34a10*/  @P2 STG.E.U16 desc[UR8][R24.64], R3 ;  /* 0x0000000318002986 */ /* 0x0001e2000c101508 */
[----:B------:R-:W-:Y:S01]  /*34a20*/  ISETP.LT.AND P2, PT, R2, UR6, !P1 ;  /* 0x0000000602007c0c */ /* 0x000fe2000cf41270 */
[----:B------:R-:W3:Y:S01]  /*34a30*/  LDCU UR6, c[0x0][0x39c] ;  /* 0x00007380ff0677ac */ /* 0x000ee20008000800 */
[----:B-1----:R-:W-:Y:S02]  /*34a40*/  ISETP.LT.AND P1, PT, R6, UR4, !P1 ;  /* 0x0000000406007c0c */ /* 0x002fe4000cf21270 */
[----:B------:R-:W4:Y:S01]  /*34a50*/  LDL.LU R6, [R1+0x38] ;  /* 0x0000380001067983 */ /* 0x000f220000300800 */
[----:B------:R-:W1:Y:S01]  /*34a60*/  LDCU UR4, c[0x0][0x3b8] ;  /* 0x00007700ff0477ac */ /* 0x000e620008000800 */
[----:B0-----:R-:W-:Y:S01]  /*34a70*/  IMAD.WIDE R24, R0, 0x2, R20 ;  /* 0x0000000200187825 */ /* 0x001fe200078e0214 */
[----:B---3--:R-:W-:-:S06]  /*34a80*/  PRMT R3, R5, 0x7632, R3 ;  /* 0x0000763205037816 */ /* 0x008fcc0000000003 */
[----:B------:R0:W-:Y:S02]  /*34a90*/  @P2 STG.E.U16 desc[UR8][R24.64], R5 ;  /* 0x0000000518002986 */ /* 0x0001e4000c101508 */
[----:B0-----:R-:W-:Y:S02]  /*34aa0*/  IMAD.WIDE R4, R0, 0x2, R22 ;  /* 0x0000000200047825 */ /* 0x001fe400078e0216 */
[----:B------:R-:W3:Y:S04]  /*34ab0*/  LDL R24, [R1+0x14c4] ;  /* 0x0014c40001187983 */ /* 0x000ee80000100800 */
[----:B------:R0:W-:Y:S04]  /*34ac0*/  @P1 STG.E.U16 desc[UR8][R4.64], R3 ;  /* 0x0000000304001986 */ /* 0x0001e8000c101508 */
[----:B------:R-:W4:Y:S01]  /*34ad0*/  LDL R25, [R1+0x14c0] ;  /* 0x0014c00001197983 */ /* 0x000f220000100800 */
[----:B0-----:R-:W-:-:S05]  /*34ae0*/  VIADD R3, R26, 0x4 ;  /* 0x000000041a037836 */ /* 0x001fca0000000000 */
[----:B------:R-:W-:Y:S01]  /*34af0*/  ISETP.GE.AND P1, PT, R3, UR6, PT ;  /* 0x0000000603007c0c */ /* 0x000fe2000bf26270 */
[----:B-1----:R-:W-:Y:S01]  /*34b00*/  VIADD R0, R0, UR4 ;  /* 0x0000000400007c36 */ /* 0x002fe20008000000 */
[----:B------:R0:W-:Y:S01]  /*34b10*/  STL [R1+0x176c], R23 ;  /* 0x00176c1701007387 */ /* 0x0001e20000100800 */
[----:B------:R-:W4:Y:S01]  /*34b20*/  LDCU UR4, c[0x0][0x398] ;  /* 0x00007300ff0477ac */ /* 0x000f220008000800 */
[----:B------:R-:W-:Y:S01]  /*34b30*/  ISETP.LT.AND P2, PT, R29, UR10, !P1 ;  /* 0x0000000a1d007c0c */ /* 0x000fe2000cf41270 */
[----:B------:R-:W-:Y:S01]  /*34b40*/  IMAD.WIDE R4, R0, 0x2, R8 ;  /* 0x0000000200047825 */ /* 0x000fe200078e0208 */
[----:B------:R-:W1:Y:S01]  /*34b50*/  LDCU UR6, c[0x0][0x398] ;  /* 0x00007300ff0677ac */ /* 0x000e620008000800 */
[----:B------:R-:W1:Y:S01]  /*34b60*/  LDCU UR10, c[0x0][0x398] ;  /* 0x00007300ff0a77ac */ /* 0x000e620008000800 */
[----:B0-----:R-:W4:Y:S09]  /*34b70*/  LDL R23, [R1+0x28] ;  /* 0x0000280001177983 */ /* 0x001f320000100800 */
[----:B--2---:R0:W-:Y:S04]  /*34b80*/  @P2 STG.E.U16 desc[UR8][R4.64], R11 ;  /* 0x0000000b04002986 */ /* 0x0041e8000c101508 */
[----:B0-----:R-:W2:Y:S04]  /*34b90*/  LDL.LU R11, [R1+0x1774] ;  /* 0x00177400010b7983 */ /* 0x001ea80000300800 */
[----:B------:R-:W2:Y:S01]  /*34ba0*/  LDL.LU R5, [R1+0xe8] ;  /* 0x0000e80001057983 */ /* 0x000ea20000300800 */
[----:B---3--:R-:W-:Y:S01]  /*34bb0*/  ISETP.LT.AND P3, PT, R24, UR12, !P1 ;  /* 0x0000000c18007c0c */ /* 0x008fe2000cf61270 */
[----:B------:R-:W0:Y:S01]  /*34bc0*/  LDCU UR12, c[0x0][0x398] ;  /* 0x00007300ff0c77ac */ /* 0x000e220008000800 */
[----:B----4-:R-:W-:Y:S01]  /*34bd0*/  ISETP.LT.AND P2, PT, R25, UR4, !P1 ;  /* 0x0000000419007c0c */ /* 0x010fe2000cf41270 */
[----:B------:R-:W3:Y:S01]  /*34be0*/  LDCU UR4, c[0x0][0x398] ;  /* 0x00007300ff0477ac */ /* 0x000ee20008000800 */
[----:B--2---:R-:W-:Y:S01]  /*34bf0*/  PRMT R3, R5, 0x7632, R3 ;  /* 0x0000763205037816 */ /* 0x004fe20000000003 */
[----:B------:R-:W-:-:S08]  /*34c00*/  IMAD.WIDE R4, R0, 0x2, R10 ;  /* 0x0000000200047825 */ /* 0x000fd000078e020a */
[----:B------:R2:W-:Y:S04]  /*34c10*/  @P3 STG.E.U16 desc[UR8][R4.64], R3 ;  /* 0x0000000304003986 */ /* 0x0005e8000c101508 */
[----:B------:R4:W-:Y:S01]  /*34c20*/  STL [R1+0x1768], R11 ;  /* 0x0017680b01007387 */ /* 0x0009e20000100800 */
[----:B--2---:R-:W-:-:S03]  /*34c30*/  IMAD.WIDE R4, R0, 0x2, R12 ;  /* 0x0000000200047825 */ /* 0x004fc600078e020c */
[----:B----4-:R-:W2:Y:S04]  /*34c40*/  LDL R11, [R1+0x18] ;  /* 0x00001800010b7983 */ /* 0x010ea80000100800 */
[----:B------:R4:W-:Y:S04]  /*34c50*/  @P2 STG.E.U16 desc[UR8][R4.64], R27 ;  /* 0x0000001b04002986 */ /* 0x0009e8000c101508 */
[----:B----4-:R-:W4:Y:S04]  /*34c60*/  LDL.LU R27, [R1+0x1770] ;  /* 0x00177000011b7983 */ /* 0x010f280000300800 */
[----:B------:R-:W2:Y:S01]  /*34c70*/  LDL.LU R5, [R1+0x48] ;  /* 0x0000480001057983 */ /* 0x000ea20000300800 */
[----:B-1----:R-:W-:Y:S01]  /*34c80*/  ISETP.LT.AND P3, PT, R7, UR6, !P1 ;  /* 0x0000000607007c0c */ /* 0x002fe2000cf61270 */
[----:B------:R-:W1:Y:S01]  /*34c90*/  LDCU UR6, c[0x0][0x398] ;  /* 0x00007300ff0677ac */ /* 0x000e620008000800 */
[----:B----4-:R-:W-:Y:S01]  /*34ca0*/  ISETP.LT.AND P2, PT, R27, UR10, !P1 ;  /* 0x0000000a1b007c0c */ /* 0x010fe2000cf41270 */
[----:B------:R-:W4:Y:S01]  /*34cb0*/  LDCU UR10, c[0x0][0x398] ;  /* 0x00007300ff0a77ac */ /* 0x000f220008000800 */
[----:B--2---:R-:W-:Y:S01]  /*34cc0*/  PRMT R3, R5, 0x7632, R3 ;  /* 0x0000763205037816 */ /* 0x004fe20000000003 */
[----:B------:R-:W-:-:S08]  /*34cd0*/  IMAD.WIDE R4, R0, 0x2, R14 ;  /* 0x0000000200047825 */ /* 0x000fd000078e020e */
[----:B------:R2:W-:Y:S02]  /*34ce0*/  @P3 STG.E.U16 desc[UR8][R4.64], R3 ;  /* 0x0000000304003986 */ /* 0x0005e4000c101508 */
[----:B--2---:R-:W-:-:S05]  /*34cf0*/  IMAD.WIDE R4, R0, 0x2, R16 ;  /* 0x0000000200047825 */ /* 0x004fca00078e0210 */
[----:B------:R2:W-:Y:S01]  /*34d00*/  @P2 STG.E.U16 desc[UR8][R4.64], R6 ;  /* 0x0000000604002986 */ /* 0x0005e2000c101508 */
[----:B---3--:R-:W-:Y:S01]  /*34d10*/  ISETP.LT.AND P2, PT, R28, UR4, !P1 ;  /* 0x000000041c007c0c */ /* 0x008fe2000cf41270 */
[----:B------:R-:W3:Y:S01]  /*34d20*/  LDCU UR4, c[0x0][0x398] ;  /* 0x00007300ff0477ac */ /* 0x000ee20008000800 */
[----:B------:R-:W-:Y:S01]  /*34d30*/  PRMT R3, R6, 0x7632, R3 ;  /* 0x0000763206037816 */ /* 0x000fe20000000003 */
[----:B--2---:R-:W-:Y:S01]  /*34d40*/  IMAD.WIDE R4, R0, 0x2, R18 ;  /* 0x0000000200047825 */ /* 0x004fe200078e0212 */
[----:B------:R-:W2:Y:S09]  /*34d50*/  LDL.LU R6, [R1+0x8] ;  /* 0x0000080001067983 */ /* 0x000eb20000300800 */
[----:B------:R0:W-:Y:S04]  /*34d60*/  @P2 STG.E.U16 desc[UR8][R4.64], R3 ;  /* 0x0000000304002986 */ /* 0x0001e8000c101508 */
[----:B0-----:R-:W3:Y:S01]  /*34d70*/  LDL R5, [R1+0x14b8] ;  /* 0x0014b80001057983 */ /* 0x001ee20000100800 */
[----:B-1----:R-:W-:Y:S01]  /*34d80*/  ISETP.LT.AND P2, PT, R2, UR6, !P1 ;  /* 0x0000000602007c0c */ /* 0x002fe2000cf41270 */
[----:B------:R-:W0:Y:S01]  /*34d90*/  LDCU UR6, c[0x0][0x39c] ;  /* 0x00007380ff0677ac */ /* 0x000e220008000800 */
[----:B---3--:R-:W-:Y:S01]  /*34da0*/  ISETP.LT.AND P1, PT, R5, UR4, !P1 ;  /* 0x0000000405007c0c */ /* 0x008fe2000cf21270 */
[C---:B------:R-:W-:Y:S01]  /*34db0*/  IMAD.WIDE R4, R0.reuse, 0x2, R20 ;  /* 0x0000000200047825 */ /* 0x040fe200078e0214 */
[----:B------:R-:W1:Y:S09]  /*34dc0*/  LDCU UR4, c[0x0][0x3b8] ;  /* 0x00007700ff0477ac */ /* 0x000e720008000800 */
[----:B------:R3:W-:Y:S04]  /*34dd0*/  @P2 STG.E.U16 desc[UR8][R4.64], R23 ;  /* 0x0000001704002986 */ /* 0x0007e8000c101508 */
[----:B---3--:R-:W3:Y:S04]  /*34de0*/  LDL.LU R23, [R1+0x176c] ;  /* 0x00176c0001177983 */ /* 0x008ee80000300800 */
[----:B------:R-:W2:Y:S02]  /*34df0*/  LDL.LU R5, [R1+0x28] ;  /* 0x0000280001057983 */ /* 0x000ea40000300800 */
[----:B--2---:R-:W-:Y:S01]  /*34e00*/  PRMT R3, R5, 0x7632, R3 ;  /* 0x0000763205037816 */ /* 0x004fe20000000003 */
[----:B---3--:R-:W-:-:S05]  /*34e10*/  IMAD.WIDE R4, R0, 0x2, R22 ;  /* 0x0000000200047825 */ /* 0x008fca00078e0216 */
[----:B------:R2:W-:Y:S02]  /*34e20*/  @P1 STG.E.U16 desc[UR8][R4.64], R3 ;  /* 0x0000000304001986 */ /* 0x0005e4000c101508 */
[----:B--2---:R-:W-:-:S05]  /*34e30*/  VIADD R3, R26, 0x5 ;  /* 0x000000051a037836 */ /* 0x004fca0000000000 */
[----:B0-----:R-:W-:Y:S01]  /*34e40*/  ISETP.GE.AND P1, PT, R3, UR6, PT ;  /* 0x0000000603007c0c */ /* 0x001fe2000bf26270 */
[----:B-1----:R-:W-:Y:S01]  /*34e50*/  VIADD R0, R0, UR4 ;  /* 0x0000000400007c36 */ /* 0x002fe20008000000 */
[----:B------:R-:W0:Y:S02]  /*34e60*/  LDCU UR4, c[0x0][0x398] ;  /* 0x00007300ff0477ac */ /* 0x000e240008000800 */
[----:B----4-:R-:W-:Y:S01]  /*34e70*/  ISETP.LT.AND P2, PT, R29, UR10, !P1 ;  /* 0x0000000a1d007c0c */ /* 0x010fe2000cf41270 */
[----:B------:R-:W-:Y:S01]  /*34e80*/  IMAD.WIDE R4, R0, 0x2, R8 ;  /* 0x0000000200047825 */ /* 0x000fe200078e0208 */
[----:B------:R-:W-:Y:S01]  /*34e90*/  ISETP.LT.AND P3, PT, R24, UR12, !P1 ;  /* 0x0000000c18007c0c */ /* 0x000fe2000cf61270 */
[----:B------:R-:W1:Y:S01]  /*34ea0*/  LDCU UR6, c[0x0][0x398] ;  /* 0x00007300ff0677ac */ /* 0x000e620008000800 */
[----:B------:R-:W2:Y:S01]  /*34eb0*/  LDCU UR10, c[0x0][0x398] ;  /* 0x00007300ff0a77ac */ /* 0x000ea20008000800 */
[----:B------:R-:W3:Y:S08]  /*34ec0*/  LDCU UR12, c[0x0][0x398] ;  /* 0x00007300ff0c77ac */ /* 0x000ef00008000800 */
[----:B------:R4:W-:Y:S04]  /*34ed0*/  @P2 STG.E.U16 desc[UR8][R4.64], R11 ;  /* 0x0000000b04002986 */ /* 0x0009e8000c101508 */
[----:B----4-:R-:W4:Y:S04]  /*34ee0*/  LDL.LU R11, [R1+0x1768] ;  /* 0x00176800010b7983 */ /* 0x010f280000300800 */
[----:B------:R-:W2:Y:S01]  /*34ef0*/  LDL.LU R5, [R1+0x18] ;  /* 0x0000180001057983 */ /* 0x000ea20000300800 */
[----:B0-----:R-:W-:Y:S01]  /*34f00*/  ISETP.LT.AND P2, PT, R25, UR4, !P1 ;  /* 0x0000000419007c0c */ /* 0x001fe2000cf41270 */
[----:B------:R-:W0:Y:S01]  /*34f10*/  LDCU UR4, c[0x0][0x398] ;  /* 0x00007300ff0477ac */ /* 0x000e220008000800 */
[----:B--2---:R-:W-:Y:S01]  /*34f20*/  PRMT R3, R5, 0x7632, R3 ;  /* 0x0000763205037816 */ /* 0x004fe20000000003 */
[----:B----4-:R-:W-:-:S05]  /*34f30*/  IMAD.WIDE R4, R0, 0x2, R10 ;  /* 0x0000000200047825 */ /* 0x010fca00078e020a */
[----:B------:R2:W-:Y:S02]  /*34f40*/  @P3 STG.E.U16 desc[UR8][R4.64], R3 ;  /* 0x0000000304003986 */ /* 0x0005e4000c101508 */
[----:B--2---:R-:W-:Y:S01]  /*34f50*/  IMAD.WIDE R4, R0, 0x2, R12 ;  /* 0x0000000200047825 */ /* 0x004fe200078e020c */
[----:B------:R-:W-:-:S04]  /*34f60*/  PRMT R3, R6, 0x7632, R3 ;  /* 0x0000763206037816 */ /* 0x000fc80000000003 */
[----:B------:R2:W-:Y:S04]  /*34f70*/  @P2 STG.E.U16 desc[UR8][R4.64], R6 ;  /* 0x0000000604002986 */ /* 0x0005e8000c101508 */
[----:B--2---:R-:W2:Y:S01]  /*34f80*/  LDL.LU R6, [R1+0x1764] ;  /* 0x0017640001067983 */ /* 0x004ea20000300800 */
[----:B------:R-:W-:-:S03]  /*34f90*/  IMAD.WIDE R4, R0, 0x2, R14 ;  /* 0x0000000200047825 */ /* 0x000fc600078e020e */
[----:B------:R4:W-:Y:S04]  /*34fa0*/  STL [R1+0x1760], R15 ;  /* 0x0017600f01007387 */ /* 0x0009e80000100800 */
[----:B----4-:R-:W4:Y:S01]  /*34fb0*/  LDL.LU R15, [R1+0x118] ;  /* 0x00011800010f7983 */ /* 0x010f220000300800 */
[----:B-1----:R-:W-:Y:S01]  /*34fc0*/  ISETP.LT.AND P3, PT, R7, UR6, !P1 ;  /* 0x0000000607007c0c */ /* 0x002fe2000cf61270 */
[----:B------:R-:W1:Y:S01]  /*34fd0*/  LDCU UR6, c[0x0][0x398] ;  /* 0x00007300ff0677ac */ /* 0x000e620008000800 */
[----:B------:R-:W-:Y:S01]  /*34fe0*/  ISETP.LT.AND P2, PT, R27, UR10, !P1 ;  /* 0x0000000a1b007c0c */ /* 0x000fe2000cf41270 */
[----:B------:R-:W0:Y:S10]  /*34ff0*/  LDCU UR10, c[0x0][0x3b8] ;  /* 0x00007700ff0a77ac */ /* 0x000e340008000800 */
[----:B------:R0:W-:Y:S02]  /*35000*/  @P3 STG.E.U16 desc[UR8][R4.64], R3 ;  /* 0x0000000304003986 */ /* 0x0001e4000c101508 */
[----:B0-----:R-:W-:-:S05]  /*35010*/  IMAD.WIDE R4, R0, 0x2, R16 ;  /* 0x0000000200047825 */ /* 0x001fca00078e0210 */
[----:B----4-:R0:W-:Y:S01]  /*35020*/  @P2 STG.E.U16 desc[UR8][R4.64], R15 ;  /* 0x0000000f04002986 */ /* 0x0101e2000c101508 */
[----:B------:R-:W-:-:S03]  /*35030*/  PRMT R3, R15, 0x7632, R3 ;  /* 0x000076320f037816 */ /* 0x000fc60000000003 */
[----:B0-----:R-:W4:Y:S01]  /*35040*/  LDL R15, [R1+0x14b8] ;  /* 0x0014b800010f7983 */ /* 0x001f220000100800 */
[----:B------:R-:W-:Y:S01]  /*35050*/  ISETP.LT.AND P3, PT, R28, UR4, !P1 ;  /* 0x000000041c007c0c */ /* 0x000fe2000cf61270 */
[----:B------:R-:W-:Y:S01]  /*35060*/  IMAD.WIDE R4, R0, 0x2, R18 ;  /* 0x0000000200047825 */ /* 0x000fe200078e0212 */
[----:B------:R-:W0:Y:S11]  /*35070*/  LDCU UR4, c[0x0][0x398] ;  /* 0x00007300ff0477ac */ /* 0x000e360008000800 */
[----:B------:R1:W-:Y:S01]  /*35080*/  @P3 STG.E.U16 desc[UR8][R4.64], R3 ;  /* 0x0000000304003986 */ /* 0x0003e2000c101508 */
[----:B------:R-:W-:Y:S01]  /*35090*/  ISETP.LT.AND P3, PT, R2, UR73, !P1 ;  /* 0x0000004902007c0c */ /* 0x000fe2000cf61270 */
[----:B------:R-:W0:Y:S01]  /*350a0*/  LDCU UR73, c[0x0][0x398] ;  /* 0x00007300ff4977ac */ /* 0x000e220008000800 */
[----:B-1----:R-:W-:-:S11]  /*350b0*/  IMAD.WIDE R4, R0, 0x2, R20 ;  /* 0x0000000200047825 */ /* 0x002fd600078e0214 */
[----:B--2---:R1:W-:Y:S02]  /*350c0*/  @P3 STG.E.U16 desc[UR8][R4.64], R6 ;  /* 0x0000000604003986 */ /* 0x0043e4000c101508 */
[----:B-1----:R-:W-:Y:S01]  /*350d0*/  PRMT R6, R6, 0x7632, R6 ;  /* 0x0000763206067816 */ /* 0x002fe20000000006 */
[----:B------:R-:W-:-:S04]  /*350e0*/  IMAD.WIDE R4, R0, 0x2, R22 ;  /* 0x0000000200047825 */ /* 0x000fc800078e0216 */
[----:B------:R-:W-:Y:S01]  /*350f0*/  VIADD R0, R0, UR10 ;  /* 0x0000000a00007c36 */ /* 0x000fe20008000000 */
[----:B------:R-:W1:Y:S01]  /*35100*/  LDCU UR10, c[0x0][0x398] ;  /* 0x00007300ff0a77ac */ /* 0x000e620008000800 */
[----:B----4-:R-:W-:Y:S01]  /*35110*/  ISETP.LT.AND P1, PT, R15, UR75, !P1 ;  /* 0x0000004b0f007c0c */ /* 0x010fe2000cf21270 */
[----:B------:R-:W-:Y:S01]  /*35120*/  VIADD R3, R26, 0x6 ;  /* 0x000000061a037836 */ /* 0x000fe20000000000 */
[----:B------:R-:W2:Y:S01]  /*35130*/  LDL.LU R15, [R1+0x4c] ;  /* 0x00004c00010f7983 */ /* 0x000ea20000300800 */
[----:B------:R-:W4:Y:S10]  /*35140*/  LDCU UR75, c[0x0][0x398] ;  /* 0x00007300ff4b77ac */ /* 0x000f340008000800 */
[----:B------:R0:W-:Y:S04]  /*35150*/  @P1 STG.E.U16 desc[UR8][R4.64], R6 ;  /* 0x0000000604001986 */ /* 0x0001e8000c101508 */
[----:B0-----:R-:W2:Y:S01]  /*35160*/  LDL R6, [R1+0x14b8] ;  /* 0x0014b80001067983 */ /* 0x001ea20000100800 */
[----:B------:R-:W-:-:S03]  /*35170*/  IMAD.WIDE R4, R0, 0x2, R8 ;  /* 0x0000000200047825 */ /* 0x000fc600078e0208 */
[----:B------:R0:W-:Y:S04]  /*35180*/  STL [R1+0x175c], R9 ;  /* 0x00175c0901007387 */ /* 0x0001e80000100800 */
[----:B0-----:R-:W2:Y:S01]  /*35190*/  LDL.LU R9, [R1+0xec] ;  /* 0x0000ec0001097983 */ /* 0x001ea20000300800 */
[----:B------:R-:W-:Y:S01]  /*351a0*/  ISETP.GE.AND P2, PT, R3, UR76, PT ;  /* 0x0000004c03007c0c */ /* 0x000fe2000bf46270 */
[----:B------:R-:W0:Y:S03]  /*351b0*/  LDCU UR76, c[0x0][0x3b8] ;  /* 0x00007700ff4c77ac */ /* 0x000e260008000800 */
[----:B------:R-:W-:Y:S01]  /*351c0*/  ISETP.LT.AND P3, PT, R29, UR77, !P2 ;  /* 0x0000004d1d007c0c */ /* 0x000fe2000d761270 */
[----:B------:R-:W0:Y:S01]  /*351d0*/  LDCU UR77, c[0x0][0x39c] ;  /* 0x00007380ff4d77ac */ /* 0x000e220008000800 */
[----:B---3--:R-:W-:-:S02]  /*351e0*/  ISETP.LT.AND P1, PT, R24, UR12, !P2 ;  /* 0x0000000c18007c0c */ /* 0x008fc4000d721270 */
[----:B------:R-:W-:Y:S01]  /*351f0*/  ISETP.LT.AND P4, PT, R25, UR14, !P2 ;  /* 0x0000000e19007c0c */ /* 0x000fe2000d781270 */
[----:B------:R-:W3:Y:S01]  /*35200*/  LDCU UR12, c[0x0][0x398] ;  /* 0x00007300ff0c77ac */ /* 0x000ee20008000800 */
[----:B--2---:R-:W-:-:S07]  /*35210*/  PRMT R3, R9, 0x7632, R3 ;  /* 0x0000763209037816 */ /* 0x004fce0000000003 */
[----:B------:R2:W-:Y:S01]  /*35220*/  @P3 STG.E.U16 desc[UR8][R4.64], R9 ;  /* 0x0000000904003986 */ /* 0x0005e2000c101508 */
[----:B------:R-:W-:Y:S01]  /*35230*/  ISETP.LT.AND P5, PT, R7, UR16, !P2 ;  /* 0x0000001007007c0c */ /* 0x000fe2000d7a1270 */
[----:B------:R-:W0:Y:S01]  /*35240*/  LDCU UR14, c[0x0][0x398] ;  /* 0x00007300ff0e77ac */ /* 0x000e220008000800 */
[----:B--2---:R-:W-:Y:S01]  /*35250*/  IMAD.WIDE R4, R0, 0x2, R10 ;  /* 0x0000000200047825 */ /* 0x004fe200078e020a */
[----:B------:R-:W2:Y:S01]  /*35260*/  LDL.LU R9, [R1+0x2c] ;  /* 0x00002c0001097983 */ /* 0x000ea20000300800 */
[----:B------:R-:W-:Y:S01]  /*35270*/  ISETP.LT.AND P3, PT, R28, UR20, !P2 ;  /* 0x000000141c007c0c */ /* 0x000fe2000d761270 */
[----:B------:R-:W0:Y:S02]  /*35280*/  LDCU UR16, c[0x0][0x398] ;  /* 0x00007300ff1077ac */ /* 0x000e240008000800 */
[----:B------:R1:W-:Y:S01]  /*35290*/  @P1 STG.E.U16 desc[UR8][R4.64], R3 ;  /* 0x0000000304001986 */ /* 0x0003e2000c101508 */
[----:B------:R-:W0:Y:S01]  /*352a0*/  LDCU UR20, c[0x0][0x398] ;  /* 0x00007300ff1477ac */ /* 0x000e220008000800 */
[----:B-1----:R-:W-:Y:S01]  /*352b0*/  IMAD.WIDE R4, R0, 0x2, R12 ;  /* 0x0000000200047825 */ /* 0x002fe200078e020c */
[----:B------:R-:W-:-:S04]  /*352c0*/  PRMT R3, R15, 0x7632, R3 ;  /* 0x000076320f037816 */ /* 0x000fc80000000003 */
[----:B------:R1:W-:Y:S04]  /*352d0*/  @P4 STG.E.U16 desc[UR8][R4.64], R15 ;  /* 0x0000000f04004986 */ /* 0x0003e8000c101508 */
[----:B-1----:R-:W2:Y:S01]  /*352e0*/  LDL.LU R15, [R1+0x1760] ;  /* 0x00176000010f7983 */ /* 0x002ea20000300800 */
[----:B------:R-:W-:Y:S01]  /*352f0*/  ISETP.LT.AND P1, PT, R27, UR18, !P2 ;  /* 0x000000121b007c0c */ /* 0x000fe2000d721270 */
[----:B------:R-:W1:Y:S01]  /*35300*/  LDCU UR18, c[0x0][0x398] ;  /* 0x00007300ff1277ac */ /* 0x000e620008000800 */
[----:B------:R-:W-:Y:S02]  /*35310*/  ISETP.LT.AND P4, PT, R2, UR22, !P2 ;  /* 0x0000001602007c0c */ /* 0x000fe4000d781270 */
[----:B------:R-:W-:Y:S01]  /*35320*/  ISETP.LT.AND P2, PT, R6, UR24, !P2 ;  /* 0x0000001806007c0c */ /* 0x000fe2000d741270 */
[----:B------:R-:W-:Y:S01]  /*35330*/  VIADD R6, R26, 0x7 ;  /* 0x000000071a067836 */ /* 0x000fe20000000000 */
[----:B------:R-:W0:Y:S01]  /*35340*/  LDCU UR22, c[0x0][0x398] ;  /* 0x00007300ff1677ac */ /* 0x000e220008000800 */
[----:B------:R-:W3:Y:S01]  /*35350*/  LDL.LU R26, [R1+0x1c] ;  /* 0x00001c00011a7983 */ /* 0x000ee20000300800 */
[----:B------:R-:W0:Y:S03]  /*35360*/  LDCU UR24, c[0x0][0x398] ;  /* 0x00007300ff1877ac */ /* 0x000e260008000800 */
[----:B------:R-:W-:Y:S01]  /*35370*/  STL [R1+0x1754], R17 ;  /* 0x0017541101007387 */ /* 0x000fe20000100800 */
[----:B--2---:R-:W-:-:S05]  /*35380*/  IMAD.WIDE R4, R0, 0x2, R14 ;  /* 0x0000000200047825 */ /* 0x004fca00078e020e */
[----:B------:R2:W-:Y:S02]  /*35390*/  @P5 STG.E.U16 desc[UR8][R4.64], R3 ;  /* 0x0000000304005986 */ /* 0x0005e4000c101508 */
[----:B--2---:R-:W-:Y:S02]  /*353a0*/  IMAD.WIDE R4, R0, 0x2, R16 ;  /* 0x0000000200047825 */ /* 0x004fe400078e0210 */
[----:B------:R-:W2:Y:S01]  /*353b0*/  LDL.LU R17, [R1+0x3c] ;  /* 0x00003c0001117983 */ /* 0x000ea20000300800 */
[----:B------:R-:W-:Y:S01]  /*353c0*/  ISETP.GE.AND P5, PT, R6, UR27, PT ;  /* 0x0000001b06007c0c */ /* 0x000fe2000bfa6270 */
[----:B------:R-:W-:Y:S01]  /*353d0*/  VIADD R3, R0, UR26 ;  /* 0x0000001a00037c36 */ /* 0x000fe20008000000 */
[----:B------:R-:W0:Y:S01]  /*353e0*/  LDCU UR27, c[0x0][0x39c] ;  /* 0x00007380ff1b77ac */ /* 0x000e220008000800 */
[----:B--2---:R2:W-:Y:S01]  /*353f0*/  @P1 STG.E.U16 desc[UR8][R4.64], R17 ;  /* 0x0000001104001986 */ /* 0x0045e2000c101508 */
[----:B------:R-:W-:Y:S01]  /*35400*/  PRMT R6, R17, 0x7632, R6 ;  /* 0x0000763211067816 */ /* 0x000fe20000000006 */
[----:B------:R-:W0:Y:S01]  /*35410*/  LDCU UR26, c[0x0][0x3b8] ;  /* 0x00007700ff1a77ac */ /* 0x000e220008000800 */
[----:B------:R-:W-:-:S02]  /*35420*/  ISETP.LT.AND P1, PT, R24, UR29, !P5 ;  /* 0x0000001d18007c0c */ /* 0x000fc4000ef21270 */
[----:B------:R-:W-:Y:S01]  /*35430*/  ISETP.LT.AND P6, PT, R29, UR28, !P5 ;  /* 0x0000001c1d007c0c */ /* 0x000fe2000efc1270 */
[----:B------:R-:W0:Y:S01]  /*35440*/  LDCU UR28, c[0x0][0x398] ;  /* 0x00007300ff1c77ac */ /* 0x000e220008000800 */
[----:B------:R-:W0:Y:S01]  /*35450*/  LDCU UR29, c[0x0][0x398] ;  /* 0x00007300ff1d77ac */ /* 0x000e220008000800 */
[C---:B--2---:R-:W-:Y:S01]  /*35460*/  IMAD.WIDE R4, R0.reuse, 0x2, R18 ;  /* 0x0000000200047825 */ /* 0x044fe200078e0212 */
[----:B------:R-:W2:Y:S04]  /*35470*/  LDL.LU R17, [R1+0xc] ;  /* 0x00000c0001117983 */ /* 0x000ea80000300800 */
[----:B------:R0:W-:Y:S01]  /*35480*/  @P3 STG.E.U16 desc[UR8][R4.64], R6 ;  /* 0x0000000604003986 */ /* 0x0001e2000c101508 */
[----:B------:R-:W-:Y:S01]  /*35490*/  ISETP.LT.AND P3, PT, R25, UR30, !P5 ;  /* 0x0000001e19007c0c */ /* 0x000fe2000ef61270 */
[C---:B------:R-:W-:Y:S01]  /*354a0*/  IMAD.WIDE R24, R0.reuse, 0x2, R22 ;  /* 0x0000000200187825 */ /* 0x040fe200078e0216 */
[----:B------:R-:W1:Y:S03]  /*354b0*/  LDCU UR30, c[0x0][0x398] ;  /* 0x00007300ff1e77ac */ /* 0x000e660008000800 */
[----:B0-----:R-:W-:Y:S01]  /*354c0*/  IMAD.WIDE R4, R0, 0x2, R20 ;  /* 0x0000000200047825 */ /* 0x001fe200078e0214 */
[----:B------:R-:W2:Y:S01]  /*354d0*/  LDL R6, [R1+0x14b4] ;  /* 0x0014b40001067983 */ /* 0x000ea20000100800 */
[----:B------:R-:W-:-:S03]  /*354e0*/  PRMT R0, R9, 0x7632, R0 ;  /* 0x0000763209007816 */ /* 0x000fc60000000000 */
[----:B------:R0:W-:Y:S04]  /*354f0*/  @P4 STG.E.U16 desc[UR8][R4.64], R9 ;  /* 0x0000000904004986 */ /* 0x0001e8000c101508 */
[----:B0-----:R-:W2:Y:S01]  /*35500*/  LDL.LU R9, [R1+0x175c] ;  /* 0x00175c0001097983 */ /* 0x001ea20000300800 */
[----:B------:R-:W-:Y:S01]  /*35510*/  ISETP.LT.AND P4, PT, R7, UR31, !P5 ;  /* 0x0000001f07007c0c */ /* 0x000fe2000ef81270 */
[----:B------:R-:W0:Y:S02]  /*35520*/  LDCU UR31, c[0x0][0x398] ;  /* 0x00007300ff1f77ac */ /* 0x000e240008000800 */
[----:B------:R3:W-:Y:S04]  /*35530*/  @P2 STG.E.U16 desc[UR8][R24.64], R0 ;  /* 0x0000000018002986 */ /* 0x0007e8000c101508 */
[----:B------:R-:W4:Y:S01]  /*35540*/  LDL.LU R7, [R1+0x11c] ;  /* 0x00011c0001077983 */ /* 0x000f220000300800 */
[----:B---3--:R-:W-:Y:S01]  /*35550*/  PRMT R0, R26, 0x7632, R0 ;  /* 0x000076321a007816 */ /* 0x008fe20000000000 */
[----:B--2---:R-:W-:-:S05]  /*35560*/  IMAD.WIDE R4, R3, 0x2, R8 ;  /* 0x0000000203047825 */ /* 0x004fca00078e0208 */
[----:B------:R2:W-:Y:S04]  /*35570*/  @P6 STG.E.U16 desc[UR8][R4.64], R26 ;  /* 0x0000001a04006986 */ /* 0x0005e8000c101508 */
[----:B--2---:R-:W2:Y:S04]  /*35580*/  LDL.LU R26, [R1+0x1758] ;  /* 0x00175800011a7983 */ /* 0x004ea80000300800 */
[----:B------:R-:W3:Y:S01]  /*35590*/  LDL R5, [R1+0x14b8] ;  /* 0x0014b80001057983 */ /* 0x000ee20000100800 */
[----:B------:R-:W-:Y:S01]  /*355a0*/  IMAD.WIDE R24, R3, 0x2, R10 ;  /* 0x0000000203187825 */ /* 0x000fe200078e020a */
[----:B------:R-:W-:Y:S01]  /*355b0*/  ISETP.LT.AND P2, PT, R27, UR32, !P5 ;  /* 0x000000201b007c0c */ /* 0x000fe2000ef41270 */
[----:B------:R-:W0:Y:S01]  /*355c0*/  LDCU UR32, c[0x0][0x398] ;  /* 0x00007300ff2077ac */ /* 0x000e220008000800 */
[----:B------:R-:W-:-:S02]  /*355d0*/  ISETP.LT.AND P6, PT, R28, UR33, !P5 ;  /* 0x000000211c007c0c */ /* 0x000fc4000efc1270 */
[----:B------:R-:W-:Y:S01]  /*355e0*/  @P1 STG.E.U16 desc[UR8][R24.64], R0 ;  /* 0x0000000018001986 */ /* 0x000fe2000c101508 */
[----:B------:R-:W-:Y:S01]  /*355f0*/  ISETP.LT.AND P1, PT, R2, UR34, !P5 ;  /* 0x0000002202007c0c */ /* 0x000fe2000ef21270 */
[----:B------:R-:W-:Y:S01]  /*35600*/  VIADD R6, R6, 0x8 ;  /* 0x0000000806067836 */ /* 0x000fe20000000000 */
[----:B------:R-:W0:Y:S01]  /*35610*/  LDCU UR33, c[0x0][0x398] ;  /* 0x00007300ff2177ac */ /* 0x000e220008000800 */
[----:B------:R-:W0:Y:S01]  /*35620*/  LDCU UR34, c[0x0][0x398] ;  /* 0x00007300ff2277ac */ /* 0x000e220008000800 */
[----:B---3--:R-:W-:Y:S01]  /*35630*/  ISETP.LT.AND P5, PT, R5, UR35, !P5 ;  /* 0x0000002305007c0c */ /* 0x008fe2000efa1270 */
[----:B------:R-:W-:Y:S01]  /*35640*/  IMAD.WIDE R4, R3, 0x2, R12 ;  /* 0x0000000203047825 */ /* 0x000fe200078e020c */
[----:B--2---:R-:W-:Y:S01]  /*35650*/  PRMT R26, R17, 0x7632, R26 ;  /* 0x00007632111a7816 */ /* 0x004fe2000000001a */
[----:B------:R-:W2:Y:S03]  /*35660*/  LDCU UR35, c[0x0][0x398] ;  /* 0x00007300ff2377ac */ /* 0x000ea60008000800 */
[----:B------:R3:W-:Y:S04]  /*35670*/  @P3 STG.E.U16 desc[UR8][R4.64], R17 ;  /* 0x0000001104003986 */ /* 0x0007e8000c101508 */
[----:B---3--:R-:W3:Y:S01]  /*35680*/  LDL.LU R17, [R1+0x1754] ;  /* 0x0017540001117983 */ /* 0x008ee20000300800 */
[----:B------:R-:W-:Y:S01]  /*35690*/  IMAD.WIDE R24, R3, 0x2, R14 ;  /* 0x0000000203187825 */ /* 0x000fe200078e020e */
[----:B------:R-:W-:Y:S01]  /*356a0*/  ISETP.GE.AND P3, PT, R6, UR37, PT ;  /* 0x0000002506007c0c */ /* 0x000fe2000bf66270 */
[----:B------:R-:W0:Y:S03]  /*356b0*/  LDCU UR37, c[0x0][0x39c] ;  /* 0x00007380ff2577ac */ /* 0x000e260008000800 */
[----:B------:R1:W-:Y:S01]  /*356c0*/  @P4 STG.E.U16 desc[UR8][R24.64], R26 ;  /* 0x0000001a18004986 */ /* 0x0003e2000c101508 */
[----:B------:R-:W-:Y:S01]  /*356d0*/  ISETP.LT.AND P4, PT, R29, UR38, !P3 ;  /* 0x000000261d007c0c */ /* 0x000fe2000df81270 */
[----:B------:R-:W-:Y:S01]  /*356e0*/  VIADD R0, R3, UR36 ;  /* 0x0000002403007c36 */ /* 0x000fe20008000000 */
[----:B----4-:R-:W-:Y:S01]  /*356f0*/  PRMT R6, R7, 0x7632, R6 ;  /* 0x0000763207067816 */ /* 0x010fe20000000006 */
[----:B------:R-:W4:Y:S01]  /*35700*/  LDCU UR38, c[0x0][0x398] ;  /* 0x00007300ff2677ac */ /* 0x000f220008000800 */
[----:B------:R-:W0:Y:S01]  /*35710*/  LDCU UR36, c[0x0][0x3b8] ;  /* 0x00007700ff2477ac */ /* 0x000e220008000800 */
[----:B-1----:R-:W2:Y:S04]  /*35720*/  LDL R26, [R1+0x14b8] ;  /* 0x0014b800011a7983 */ /* 0x002ea80000100800 */
[----:B------:R1:W-:Y:S04]  /*35730*/  STL [R1+0x174c], R29 ;  /* 0x00174c1d01007387 */ /* 0x0003e80000100800 */
[----:B-1----:R-:W2:Y:S01]  /*35740*/  LDL R29, [R1+0x14c0] ;  /* 0x0014c000011d7983 */ /* 0x002ea20000100800 */
[----:B---3--:R-:W-:-:S05]  /*35750*/  IMAD.WIDE R4, R3, 0x2, R16 ;  /* 0x0000000203047825 */ /* 0x008fca00078e0210 */
[----:B------:R1:W-:Y:S04]  /*35760*/  @P2 STG.E.U16 desc[UR8][R4.64], R7 ;  /* 0x0000000704002986 */ /* 0x0003e8000c101508 */
[----:B-1----:R-:W3:Y:S04]  /*35770*/  LDL.LU R7, [R1+0x1750] ;  /* 0x0017500001077983 */ /* 0x002ee80000300800 */
[----:B------:R-:W3:Y:S01]  /*35780*/  LDL R5, [R1+0x14c4] ;  /* 0x0014c40001057983 */ /* 0x000ee20000100800 */
[----:B------:R-:W-:-:S05]  /*35790*/  IMAD.WIDE R24, R3, 0x2, R18 ;  /* 0x0000000203187825 */ /* 0x000fca00078e0212 */
[----:B------:R1:W-:Y:S01]  /*357a0*/  @P6 STG.E.U16 desc[UR8][R24.64], R6 ;  /* 0x0000000618006986 */ /* 0x0003e2000c101508 */
[----:B--2---:R-:W-:Y:S01]  /*357b0*/  ISETP.LT.AND P6, PT, R29, UR40, !P3 ;  /* 0x000000281d007c0c */ /* 0x004fe2000dfc1270 */
[----:B------:R-:W2:Y:S01]  /*357c0*/  LDCU UR40, c[0x0][0x398] ;  /* 0x00007300ff2877ac */ /* 0x000ea20008000800 */
[----:B-1----:R-:W-:Y:S01]  /*357d0*/  IMAD.WIDE R24, R3, 0x2, R22 ;  /* 0x0000000203187825 */ /* 0x002fe200078e0216 */
[----:B------:R-:W2:Y:S04]  /*357e0*/  LDL R6, [R1+0x14cc] ;  /* 0x0014cc0001067983 */ /* 0x000ea80000100800 */
[----:B------:R-:W2:Y:S04]  /*357f0*/  LDL.LU R29, [R1+0xc0] ;  /* 0x0000c000011d7983 */ /* 0x000ea80000300800 */
[----:B------:R1:W-:Y:S01]  /*35800*/  STL [R1+0x1748], R21 ;  /* 0x0017481501007387 */ /* 0x0003e20000100800 */
[----:B---3--:R-:W-:Y:S01]  /*35810*/  ISETP.LT.AND P2, PT, R5, UR39, !P3 ;  /* 0x0000002705007c0c */ /* 0x008fe2000df41270 */
[----:B------:R-:W-:Y:S01]  /*35820*/  IMAD.WIDE R4, R3, 0x2, R20 ;  /* 0x0000000203047825 */ /* 0x000fe200078e0214 */
[----:B------:R-:W-:Y:S01]  /*35830*/  PRMT R3, R7, 0x7632, R3 ;  /* 0x0000763207037816 */ /* 0x000fe20000000003 */
[----:B-1----:R-:W3:Y:S01]  /*35840*/  LDL.LU R21, [R1+0xb0] ;  /* 0x0000b00001157983 */ /* 0x002ee20000300800 */
[----:B------:R-:W1:Y:S03]  /*35850*/  LDCU UR39, c[0x0][0x398] ;  /* 0x00007300ff2777ac */ /* 0x000e660008000800 */
[----:B------:R-:W-:Y:S04]  /*35860*/  @P1 STG.E.U16 desc[UR8][R4.64], R7 ;  /* 0x0000000704001986 */ /* 0x000fe8000c101508 */
[----:B------:R0:W-:Y:S01]  /*35870*/  @P5 STG.E.U16 desc[UR8][R24.64], R3 ;  /* 0x0000000318005986 */ /* 0x0001e2000c101508 */
[----:B------:R-:W-:Y:S01]  /*35880*/  ISETP.LT.AND P5, PT, R27, UR42, !P3 ;  /* 0x0000002a1b007c0c */ /* 0x000fe2000dfa1270 */
[----:B------:R-:W1:Y:S02]  /*35890*/  LDCU UR42, c[0x0][0x398] ;  /* 0x00007300ff2a77ac */ /* 0x000e640008000800 */
[----:B0-----:R-:W3:Y:S04]  /*358a0*/  LDL R24, [R1+0x14b4] ;  /* 0x0014b40001187983 */ /* 0x001ee80000100800 */
[----:B------:R0:W-:Y:S04]  /*358b0*/  STL [R1+0x1744], R27 ;  /* 0x0017441b01007387 */ /* 0x0001e80000100800 */
[----:B0-----:R-:W3:Y:S01]  /*358c0*/  LDL.LU R27, [R1+0xd0] ;  /* 0x0000d000011b7983 */ /* 0x001ee20000300800 */
[----:B------:R-:W-:Y:S01]  /*358d0*/  IMAD.WIDE R4, R0, 0x2, R8 ;  /* 0x0000000200047825 */ /* 0x000fe200078e0208 */
[----:B--2---:R-:W-:Y:S01]  /*358e0*/  ISETP.LT.AND P1, PT, R6, UR41, !P3 ;  /* 0x0000002906007c0c */ /* 0x004fe2000df21270 */
[----:B------:R-:W0:Y:S02]  /*358f0*/  LDCU UR41, c[0x0][0x398] ;  /* 0x00007300ff2977ac */ /* 0x000e240008000800 */
[----:B------:R-:W-:Y:S01]  /*35900*/  IMAD.WIDE R6, R0, 0x2, R10 ;  /* 0x0000000200067825 */ /* 0x000fe200078e020a */
[----:B------:R-:W-:-:S02]  /*35910*/  PRMT R25, R29, 0x7632, R25 ;  /* 0x000076321d197816 */ /* 0x000fc40000000019 */
[----:B---3--:R-:W-:Y:S01]  /*35920*/  PRMT R3, R27, 0x7632, R3 ;  /* 0x000076321b037816 */ /* 0x008fe20000000003 */
[----:B------:R2:W-:Y:S04]  /*35930*/  @P4 STG.E.U16 desc[UR8][R4.64], R27 ;  /* 0x0000001b04004986 */ /* 0x0005e8000c101508 */
[----:B------:R-:W-:Y:S01]  /*35940*/  @P2 STG.E.U16 desc[UR8][R6.64], R3 ;  /* 0x0000000306002986 */ /* 0x000fe2000c101508 */
[----:B--2---:R-:W-:-:S03]  /*35950*/  IMAD.WIDE R4, R0, 0x2, R12 ;  /* 0x0000000200047825 */ /* 0x004fc600078e020c */
[----:B------:R-:W2:Y:S04]  /*35960*/  LDL.LU R27, [R1+0xa0] ;  /* 0x0000a000011b7983 */ /* 0x000ea80000300800 */
[----:B------:R3:W-:Y:S04]  /*35970*/  @P6 STG.E.U16 desc[UR8][R4.64], R29 ;  /* 0x0000001d04006986 */ /* 0x0007e8000c101508 */
[----:B---3--:R-:W3:Y:S01]  /*35980*/  LDL.LU R29, [R1+0x174c] ;  /* 0x00174c00011d7983 */ /* 0x008ee20000300800 */
[----:B------:R-:W-:Y:S02]  /*35990*/  VIADD R24, R24, 0x9 ;  /* 0x0000000918187836 */ /* 0x000fe40000000000 */
[----:B------:R-:W-:-:S03]  /*359a0*/  IMAD.WIDE R6, R0, 0x2, R14 ;  /* 0x0000000200067825 */ /* 0x000fc600078e020e */
[----:B------:R-:W-:Y:S01]  /*359b0*/  ISETP.GE.AND P6, PT, R24, UR47, PT ;  /* 0x0000002f18007c0c */ /* 0x000fe2000bfc6270 */
[----:B------:R-:W-:Y:S01]  /*359c0*/  IMAD.WIDE R4, R0, 0x2, R16 ;  /* 0x0000000200047825 */ /* 0x000fe200078e0210 */
[----:B------:R0:W-:Y:S01]  /*359d0*/  @P1 STG.E.U16 desc[UR8][R6.64], R25 ;  /* 0x0000001906001986 */ /* 0x0001e2000c101508 */
[----:B------:R-:W-:Y:S01]  /*359e0*/  PRMT R24, R21, 0x7632, R24 ;  /* 0x0000763215187816 */ /* 0x000fe20000000018 */
[----:B------:R-:W0:Y:S02]  /*359f0*/  LDCU UR47, c[0x0][0x39c] ;  /* 0x00007380ff2f77ac */ /* 0x000e240008000800 */
[----:B------:R-:W-:Y:S01]  /*35a00*/  @P5 STG.E.U16 desc[UR8][R4.64], R21 ;  /* 0x0000001504005986 */ /* 0x000fe2000c101508 */
[----:B---3--:R-:W-:-:S03]  /*35a10*/  ISETP.LT.AND P1, PT, R29, UR48, !P6 ;  /* 0x000000301d007c0c */ /* 0x008fc6000f721270 */
[----:B------:R3:W-:Y:S01]  /*35a20*/  STL [R1+0x1740], R29 ;  /* 0x0017401d01007387 */ /* 0x0007e20000100800 */
[----:B------:R-:W-:Y:S02]  /*35a30*/  ISETP.LT.AND P4, PT, R28, UR43, !P3 ;  /* 0x0000002b1c007c0c */ /* 0x000fe4000df81270 */
[----:B------:R-:W-:Y:S01]  /*35a40*/  ISETP.LT.AND P2, PT, R2, UR44, !P3 ;  /* 0x0000002c02007c0c */ /* 0x000fe2000df41270 */
[C---:B0-----:R-:W-:Y:S01]  /*35a50*/  IMAD.WIDE R6, R0.reuse, 0x2, R18 ;  /* 0x0000000200067825 */ /* 0x041fe200078e0212 */
[----:B------:R-:W0:Y:S03]  /*35a60*/  LDCU UR48, c[0x0][0x398] ;  /* 0x00007300ff3077ac */ /* 0x000e260008000800 */
[----:B------:R-:W-:Y:S01]  /*35a70*/  VIADD R3, R0, UR46 ;  /* 0x0000002e00037c36 */ /* 0x000fe20008000000 */
[----:B---3--:R-:W3:Y:S01]  /*35a80*/  LDL R29, [R1+0x14c0] ;  /* 0x0014c000011d7983 */ /* 0x008ee20000100800 */
[----:B------:R-:W-:Y:S01]  /*35a90*/  ISETP.LT.AND P3, PT, R26, UR45, !P3 ;  /* 0x0000002d1a007c0c */ /* 0x000fe2000df61270 */
[----:B------:R-:W0:Y:S02]  /*35aa0*/  LDCU UR43, c[0x0][0x398] ;  /* 0x00007300ff2b77ac */ /* 0x000e240008000800 */
[----:B------:R-:W2:Y:S01]  /*35ab0*/  LDL.LU R21, [R1+0x1748] ;  /* 0x0017480001157983 */ /* 0x000ea20000300800 */
[----:B------:R-:W0:Y:S03]  /*35ac0*/  LDCU UR44, c[0x0][0x398] ;  /* 0x00007300ff2c77ac */ /* 0x000e260008000800 */
[----:B------:R-:W2:Y:S01]  /*35ad0*/  LDL R5, [R1+0x14c4] ;  /* 0x0014c40001057983 */ /* 0x000ea20000100800 */
[----:B------:R-:W0:Y:S03]  /*35ae0*/  LDCU UR46, c[0x0][0x3b8] ;  /* 0x00007700ff2e77ac */ /* 0x000e260008000800 */
[----:B------:R1:W-:Y:S01]  /*35af0*/  @P4 STG.E.U16 desc[UR8][R6.64], R24 ;  /* 0x0000001806004986 */ /* 0x0003e2000c101508 */
[----:B------:R-:W0:Y:S03]  /*35b00*/  LDCU UR45, c[0x0][0x398] ;  /* 0x00007300ff2d77ac */ /* 0x000e260008000800 */
[----:B-1----:R-:W4:Y:S01]  /*35b10*/  LDL R24, [R1+0x14b4] ;  /* 0x0014b40001187983 */ /* 0x002f220000100800 */
[C---:B------:R-:W-:Y:S01]  /*35b20*/  IMAD.WIDE R6, R0.reuse, 0x2, R22 ;  /* 0x0000000200067825 */ /* 0x040fe200078e0216 */
[----:B---3--:R-:W-:Y:S01]  /*35b30*/  ISETP.LT.AND P4, PT, R29, UR50, !P6 ;  /* 0x000000321d007c0c */ /* 0x008fe2000f781270 */
[----:B------:R-:W1:Y:S01]  /*35b40*/  LDCU UR50, c[0x0][0x398] ;  /* 0x00007300ff3277ac */ /* 0x000e620008000800 */
[----:B------:R-:W3:Y:S01]  /*35b50*/  LDL.LU R29, [R1+0x80] ;  /* 0x00008000011d7983 */ /* 0x000ee20000300800 */
[----:B--2---:R-:W-:Y:S01]  /*35b60*/  ISETP.LT.AND P5, PT, R5, UR49, !P6 ;  /* 0x0000003105007c0c */ /* 0x004fe2000f7a1270 */
[----:B------:R-:W-:-:S02]  /*35b70*/  IMAD.WIDE R4, R0, 0x2, R20 ;  /* 0x0000000200047825 */ /* 0x000fc400078e0214 */
[----:B------:R2:W-:Y:S01]  /*35b80*/  STL [R1+0x173c], R21 ;  /* 0x00173c1501007387 */ /* 0x0005e20000100800 */
[----:B------:R-:W-:Y:S01]  /*35b90*/  PRMT R0, R27, 0x7632, R0 ;  /* 0x000076321b007816 */ /* 0x000fe20000000000 */
[----:B------:R-:W0:Y:S02]  /*35ba0*/  LDCU UR49, c[0x0][0x398] ;  /* 0x00007300ff3177ac */ /* 0x000e240008000800 */
[----:B------:R1:W-:Y:S04]  /*35bb0*/  @P2 STG.E.U16 desc[UR8][R4.64], R27 ;  /* 0x0000001b04002986 */ /* 0x0003e8000c101508 */
[----:B--2---:R-:W2:Y:S04]  /*35bc0*/  LDL R21, [R1+0x14cc] ;  /* 0x0014cc0001157983 */ /* 0x004ea80000100800 */
[----:B-1----:R-:W4:Y:S04]  /*35bd0*/  LDL.LU R27, [R1+0x1744] ;  /* 0x00174400011b7983 */ /* 0x002f280000300800 */
[----:B------:R1:W-:Y:S01]  /*35be0*/  @P3 STG.E.U16 desc[UR8][R6.64], R0 ;  /* 0x0000000006003986 */ /* 0x0003e2000c101508 */
[----:B--2---:R-:W-:Y:S01]  /*35bf0*/  ISETP.LT.AND P2, PT, R21, UR51, !P6 ;  /* 0x0000003315007c0c */ /* 0x004fe2000f741270 */
[----:B------:R-:W-:-:S02]  /*35c00*/  IMAD.WIDE R4, R3, 0x2, R8 ;  /* 0x0000000203047825 */ /* 0x000fc400078e0208 */
[----:B------:R-:W2:Y:S01]  /*35c10*/  LDL.LU R21, [R1+0x70] ;  /* 0x0000700001157983 */ /* 0x000ea20000300800 */
[----:B---3--:R-:W-:Y:S01]  /*35c20*/  PRMT R25, R29, 0x7632, R25 ;  /* 0x000076321d197816 */ /* 0x008fe20000000019 */
[----:B------:R-:W3:Y:S01]  /*35c30*/  LDCU UR51, c[0x0][0x398] ;  /* 0x00007300ff3377ac */ /* 0x000ee20008000800 */
[----:B----4-:R-:W-:Y:S01]  /*35c40*/  ISETP.LT.AND P3, PT, R27, UR52, !P6 ;  /* 0x000000341b007c0c */ /* 0x010fe2000f761270 */
[----:B------:R4:W-:Y:S01]  /*35c50*/  STL [R1+0x1738], R27 ;  /* 0x0017381b01007387 */ /* 0x0009e20000100800 */
[----:B-1----:R-:W-:Y:S01]  /*35c60*/  IMAD.WIDE R6, R3, 0x2, R10 ;  /* 0x0000000203067825 */ /* 0x002fe200078e020a */
[----:B------:R-:W1:Y:S02]  /*35c70*/  LDCU UR52, c[0x0][0x398] ;  /* 0x00007300ff3477ac */ /* 0x000e640008000800 */
[----:B----4-:R-:W4:Y:S01]  /*35c80*/  LDL.LU R27, [R1+0x90] ;  /* 0x00009000011b7983 */ /* 0x010f220000300800 */
[----:B------:R-:W-:Y:S01]  /*35c90*/  VIADD R24, R24, 0xa ;  /* 0x0000000a18187836 */ /* 0x000fe20000000000 */
[----:B----4-:R-:W-:-:S02]  /*35ca0*/  PRMT R0, R27, 0x7632, R0 ;  /* 0x000076321b007816 */ /* 0x010fc40000000000 */
[----:B------:R4:W-:Y:S04]  /*35cb0*/  @P1 STG.E.U16 desc[UR8][R4.64], R27 ;  /* 0x0000001b04001986 */ /* 0x0009e8000c101508 */
[----:B------:R-:W-:Y:S01]  /*35cc0*/  @P5 STG.E.U16 desc[UR8][R6.64], R0 ;  /* 0x0000000006005986 */ /* 0x000fe2000c101508 */
[----:B----4-:R-:W-:-:S03]  /*35cd0*/  IMAD.WIDE R4, R3, 0x2, R12 ;  /* 0x0000000203047825 */ /* 0x010fc600078e020c */
[----:B------:R-:W4:Y:S04]  /*35ce0*/  LDL.LU R27, [R1+0x60] ;  /* 0x00006000011b7983 */ /* 0x000f280000300800 */
[----:B------:R0:W-:Y:S04]  /*35cf0*/  @P4 STG.E.U16 desc[UR8][R4.64], R29 ;  /* 0x0000001d04004986 */ /* 0x0001e8000c101508 */
[----:B0-----:R-:W3:Y:S01]  /*35d00*/  LDL.LU R29, [R1+0x1740] ;  /* 0x00174000011d7983 */ /* 0x001ee20000300800 */
[C---:B------:R-:W-:Y:S01]  /*35d10*/  IMAD.WIDE R6, R3.reuse, 0x2, R14 ;  /* 0x0000000203067825 */ /* 0x040fe200078e020e */
[----:B------:R-:W-:Y:S01]  /*35d20*/  ISETP.GE.AND P4, PT, R24, UR57, PT ;  /* 0x0000003918007c0c */ /* 0x000fe2000bf86270 */
[----:B------:R-:W0:Y:S02]  /*35d30*/  LDCU UR57, c[0x0][0x39c] ;  /* 0x00007380ff3977ac */ /* 0x000e240008000800 */
[----:B------:R-:W-:Y:S01]  /*35d40*/  IMAD.WIDE R4, R3, 0x2, R16 ;  /* 0x0000000203047825 */ /* 0x000fe200078e0210 */
[----:B------:R0:W-:Y:S01]  /*35d50*/  @P2 STG.E.U16 desc[UR8][R6.64], R25 ;  /* 0x0000001906002986 */ /* 0x0001e2000c101508 */
[----:B--2---:R-:W-:-:S03]  /*35d60*/  PRMT R24, R21, 0x7632, R24 ;  /* 0x0000763215187816 */ /* 0x004fc60000000018 */
[----:B------:R-:W-:Y:S01]  /*35d70*/  @P3 STG.E.U16 desc[UR8][R4.64], R21 ;  /* 0x0000001504003986 */ /* 0x000fe2000c101508 */
[----:B---3--:R-:W-:-:S03]  /*35d80*/  ISETP.LT.AND P2, PT, R29, UR58, !P4 ;  /* 0x0000003a1d007c0c */ /* 0x008fc6000e741270 */
[----:B------:R2:W-:Y:S01]  /*35d90*/  STL [R1+0x1734], R29 ;  /* 0x0017341d01007387 */ /* 0x0005e20000100800 */
[----:B------:R-:W-:Y:S02]  /*35da0*/  ISETP.LT.AND P1, PT, R28, UR53, !P6 ;  /* 0x000000351c007c0c */ /* 0x000fe4000f721270 */
[----:B------:R-:W-:Y:S01]  /*35db0*/  ISETP.LT.AND P5, PT, R2, UR54, !P6 ;  /* 0x0000003602007c0c */ /* 0x000fe2000f7a1270 */
[C---:B0-----:R-:W-:Y:S01]  /*35dc0*/  IMAD.WIDE R6, R3.reuse, 0x2, R18 ;  /* 0x0000000203067825 */ /* 0x041fe200078e0212 */
[----:B------:R-:W0:Y:S03]  /*35dd0*/  LDCU UR58, c[0x0][0x398] ;  /* 0x00007300ff3a77ac */ /* 0x000e260008000800 */
[C---:B------:R-:W-:Y:S01]  /*35de0*/  VIADD R0, R3.reuse, UR56 ;  /* 0x0000003803007c36 */ /* 0x040fe20008000000 */
[----:B--2---:R-:W2:Y:S01]  /*35df0*/  LDL R29, [R1+0x14c0] ;  /* 0x0014c000011d7983 */ /* 0x004ea20000100800 */
[----:B------:R-:W-:Y:S01]  /*35e00*/  ISETP.LT.AND P6, PT, R26, UR55, !P6 ;  /* 0x000000371a007c0c */ /* 0x000fe2000f7c1270 */
[----:B------:R-:W3:Y:S02]  /*35e10*/  LDCU UR53, c[0x0][0x398] ;  /* 0x00007300ff3577ac */ /* 0x000ee40008000800 */
[----:B------:R-:W3:Y:S01]  /*35e20*/  LDL.LU R21, [R1+0x173c] ;  /* 0x00173c0001157983 */ /* 0x000ee20000300800 */
[----:B------:R-:W0:Y:S03]  /*35e30*/  LDCU UR54, c[0x0][0x398] ;  /* 0x00007300ff3677ac */ /* 0x000e260008000800 */
[----:B------:R-:W3:Y:S01]  /*35e40*/  LDL R5, [R1+0x14c4] ;  /* 0x0014c40001057983 */ /* 0x000ee20000100800 */
[----:B------:R-:W0:Y:S03]  /*35e50*/  LDCU UR56, c[0x0][0x3b8] ;  /* 0x00007700ff3877ac */ /* 0x000e260008000800 */
[----:B------:R1:W-:Y:S01]  /*35e60*/  @P1 STG.E.U16 desc[UR8][R6.64], R24 ;  /* 0x0000001806001986 */ /* 0x0003e2000c101508 */
[----:B------:R-:W0:Y:S03]  /*35e70*/  LDCU UR55, c[0x0][0x398] ;  /* 0x00007300ff3777ac */ /* 0x000e260008000800 */
[----:B-1----:R-:W4:Y:S01]  /*35e80*/  LDL R24, [R1+0x14b4] ;  /* 0x0014b40001187983 */ /* 0x002f220000100800 */
[----:B------:R-:W-:Y:S01]  /*35e90*/  IMAD.WIDE R6, R3, 0x2, R22 ;  /* 0x0000000203067825 */ /* 0x000fe200078e0216 */
[----:B--2---:R-:W-:Y:S01]  /*35ea0*/  ISETP.LT.AND P1, PT, R29, UR60, !P4 ;  /* 0x0000003c1d007c0c */ /* 0x004fe2000e721270 */
[----:B------:R-:W1:Y:S01]  /*35eb0*/  LDCU UR60, c[0x0][0x398] ;  /* 0x00007300ff3c77ac */ /* 0x000e620008000800 */
[----:B------:R-:W2:Y:S01]  /*35ec0*/  LDL.LU R29, [R1+0xc4] ;  /* 0x0000c400011d7983 */ /* 0x000ea20000300800 */
[----:B---3--:R-:W-:Y:S01]  /*35ed0*/  ISETP.LT.AND P3, PT, R5, UR59, !P4 ;  /* 0x0000003b05007c0c */ /* 0x008fe2000e761270 */
[----:B------:R-:W-:-:S02]  /*35ee0*/  IMAD.WIDE R4, R3, 0x2, R20 ;  /* 0x0000000203047825 */ /* 0x000fc400078e0214 */
[----:B------:R3:W-:Y:S01]  /*35ef0*/  STL [R1+0x1730], R21 ;  /* 0x0017301501007387 */ /* 0x0007e20000100800 */
[----:B----4-:R-:W-:Y:S01]  /*35f00*/  PRMT R3, R27, 0x7632, R3 ;  /* 0x000076321b037816 */ /* 0x010fe20000000003 */
[----:B------:R-:W4:Y:S02]  /*35f10*/  LDCU UR59, c[0x0][0x398] ;  /* 0x00007300ff3b77ac */ /* 0x000f240008000800 */
[----:B------:R0:W-:Y:S04]  /*35f20*/  @P5 STG.E.U16 desc[UR8][R4.64], R27 ;  /* 0x0000001b04005986 */ /* 0x0001e8000c101508 */
[----:B---3--:R-:W3:Y:S04]  /*35f30*/  LDL R21, [R1+0x14cc] ;  /* 0x0014cc0001157983 */ /* 0x008ee80000100800 */
[----:B0-----:R-:W4:Y:S04]  /*35f40*/  LDL.LU R27, [R1+0x1738] ;  /* 0x00173800011b7983 */ /* 0x001f280000300800 */
[----:B------:R0:W-:Y:S01]  /*35f50*/  @P6 STG.E.U16 desc[UR8][R6.64], R3 ;  /* 0x0000000306006986 */ /* 0x0001e2000c101508 */
[----:B---3--:R-:W-:Y:S01]  /*35f60*/  ISETP.LT.AND P5, PT, R21, UR61, !P4 ;  /* 0x0000003d15007c0c */ /* 0x008fe2000e7a1270 */
[----:B------:R-:W-:-:S02]  /*35f70*/  IMAD.WIDE R4, R0, 0x2, R8 ;  /* 0x0000000200047825 */ /* 0x000fc400078e0208 */
[----:B------:R-:W3:Y:S01]  /*35f80*/  LDL.LU R21, [R1+0xb4] ;  /* 0x0000b40001157983 */ /* 0x000ee20000300800 */
[----:B--2---:R-:W-:Y:S01]  /*35f90*/  PRMT R25, R29, 0x7632, R25 ;  /* 0x000076321d197816 */ /* 0x004fe20000000019 */
[----:B------:R-:W2:Y:S01]  /*35fa0*/  LDCU UR61, c[0x0][0x398] ;  /* 0x00007300ff3d77ac */ /* 0x000ea20008000800 */
[----:B----4-:R-:W-:Y:S01]  /*35fb0*/  ISETP.LT.AND P6, PT, R27, UR62, !P4 ;  /* 0x0000003e1b007c0c */ /* 0x010fe2000e7c1270 */
[----:B------:R4:W-:Y:S01]  /*35fc0*/  STL [R1+0x172c], R27 ;  /* 0x00172c1b01007387 */ /* 0x0009e20000100800 */
[----:B0-----:R-:W-:Y:S01]  /*35fd0*/  IMAD.WIDE R6, R0, 0x2, R10 ;  /* 0x0000000200067825 */ /* 0x001fe200078e020a */
[----:B------:R-:W0:Y:S02]  /*35fe0*/  LDCU UR62, c[0x0][0x398] ;  /* 0x00007300ff3e77ac */ /* 0x000e240008000800 */
        /* <DEDUP_REMOVED lines=8> */
[----:B0-----:R-:W2:Y:S01]  /*36070*/  LDL.LU R29, [R1+0x1734] ;  /* 0x00173400011d7983 */ /* 0x001ea20000300800 */
[----:B------:R-:W-:Y:S01]  /*36080*/  IMAD.WIDE R6, R0, 0x2, R14 ;  /* 0x0000000200067825 */ /* 0x000fe200078e020e */
[----:B------:R-:W-:Y:S01]  /*36090*/  ISETP.GE.AND P1, PT, R24, UR67, PT ;  /* 0x0000004318007c0c */ /* 0x000fe2000bf26270 */
[----:B------:R-:W0:Y:S02]  /*360a0*/  LDCU UR67, c[0x0][0x39c] ;  /* 0x00007380ff4377ac */ /* 0x000e240008000800 */
[----:B------:R-:W-:Y:S01]  /*360b0*/  IMAD.WIDE R4, R0, 0x2, R16 ;  /* 0x0000000200047825 */ /* 0x000fe200078e0210 */
[----:B------:R0:W-:Y:S01]  /*360c0*/  @P5 STG.E.U16 desc[UR8][R6.64], R25 ;  /* 0x0000001906005986 */ /* 0x0001e2000c101508 */
[----:B---3--:R-:W-:-:S03]  /*360d0*/  PRMT R24, R21, 0x7632, R24 ;  /* 0x0000763215187816 */ /* 0x008fc60000000018 */
[----:B------:R-:W-:Y:S01]  /*360e0*/  @P6 STG.E.U16 desc[UR8][R4.64], R21 ;  /* 0x0000001504006986 */ /* 0x000fe2000c101508 */
[----:B--2---:R-:W-:-:S03]  /*360f0*/  ISETP.LT.AND P5, PT, R29, UR68, !P1 ;  /* 0x000000441d007c0c */ /* 0x004fc6000cfa1270 */
[----:B------:R2:W-:Y:S01]  /*36100*/  STL [R1+0x1728], R29 ;  /* 0x0017281d01007387 */ /* 0x0005e20000100800 */
[----:B------:R-:W-:Y:S02]  /*36110*/  ISETP.LT.AND P2, PT, R28, UR63, !P4 ;  /* 0x0000003f1c007c0c */ /* 0x000fe4000e741270 */
[----:B------:R-:W-:Y:S01]  /*36120*/  ISETP.LT.AND P3, PT, R2, UR64, !P4 ;  /* 0x0000004002007c0c */ /* 0x000fe2000e761270 */
[C---:B0-----:R-:W-:Y:S01]  /*36130*/  IMAD.WIDE R6, R0.reuse, 0x2, R18 ;  /* 0x0000000200067825 */ /* 0x041fe200078e0212 */
[----:B------:R-:W0:Y:S03]  /*36140*/  LDCU UR68, c[0x0][0x398] ;  /* 0x00007300ff4477ac */ /* 0x000e260008000800 */
[----:B------:R-:W-:Y:S01]  /*36150*/  VIADD R3, R0, UR66 ;  /* 0x0000004200037c36 */ /* 0x000fe20008000000 */
        /* <DEDUP_REMOVED lines=10> */
[C---:B------:R-:W-:Y:S01]  /*36200*/  IMAD.WIDE R6, R0.reuse, 0x2, R22 ;  /* 0x0000000200067825 */ /* 0x040fe200078e0216 */
        /* <DEDUP_REMOVED lines=30> */
[C---:B------:R-:W-:Y:S01]  /*363f0*/  IMAD.WIDE R6, R3.reuse, 0x2, R14 ;  /* 0x0000000203067825 */ /* 0x040fe200078e020e */
        /* <DEDUP_REMOVED lines=1333> */
[----:B------:R-:W3:Y:S01]  /*3b750*/  LDCU UR10, c[0x0][0x398] ;  /* 0x00007300ff0a77ac */ /* 0x000ee20008000800 */
[----:B--2---:R-:W2:Y:S01]  /*3b760*/  LDL R29, [R1+0x14c0] ;  /* 0x0014c000011d7983 */ /* 0x004ea20000100800 */
[----:B------:R-:W-:Y:S01]  /*3b770*/  ISETP.LT.AND P1, PT, R26, UR75, !P1 ;  /* 0x0000004b1a007c0c */ /* 0x000fe2000cf21270 */
[----:B------:R-:W0:Y:S02]  /*3b780*/  LDCU UR74, c[0x0][0x398] ;  /* 0x00007300ff4a77ac */ /* 0x000e240008000800 */
[----:B------:R-:W3:Y:S01]  /*3b790*/  LDL.LU R21, [R1+0x1604] ;  /* 0x0016040001157983 */ /* 0x000ee20000300800 */
[----:B------:R-:W0:Y:S03]  /*3b7a0*/  LDCU UR75, c[0x0][0x398] ;  /* 0x00007300ff4b77ac */ /* 0x000e260008000800 */
[----:B------:R-:W3:Y:S01]  /*3b7b0*/  LDL R5, [R1+0x14c4] ;  /* 0x0014c40001057983 */ /* 0x000ee20000100800 */
[----:B------:R-:W0:Y:S03]  /*3b7c0*/  LDCU UR76, c[0x0][0x3b8] ;  /* 0x00007700ff4c77ac */ /* 0x000e260008000800 */
[----:B------:R1:W-:Y:S04]  /*3b7d0*/  @P5 STG.E.U16 desc[UR8][R6.64], R24 ;  /* 0x0000001806005986 */ /* 0x0003e8000c101508 */
        /* <DEDUP_REMOVED lines=203> */
[----:B------:R-:W-:Y:S04]  /*3c490*/  @P3 STG.E.U16 desc[UR8][R4.64], R21 ;  /* 0x0000001504003986 */ /* 0x000fe8000c101508 */
[----:B-1----:R-:W3:Y:S01]  /*3c4a0*/  LDL R25, [R1+0x14b4] ;  /* 0x0014b40001197983 */ /* 0x002ee20000100800 */
[----:B--2---:R-:W-:-:S03]  /*3c4b0*/  ISETP.LT.AND P2, PT, R29, UR58, !P4 ;  /* 0x0000003a1d007c0c */ /* 0x004fc6000e741270 */
[----:B------:R1:W-:Y:S01]  /*3c4c0*/  STL [R1+0x15c8], R29 ;  /* 0x0015c81d01007387 */ /* 0x0003e20000100800 */
[----:B------:R-:W-:Y:S02]  /*3c4d0*/  ISETP.LT.AND P1, PT, R28, UR53, !P6 ;  /* 0x000000351c007c0c */ /* 0x000fe4000f721270 */
[----:B------:R-:W-:Y:S01]  /*3c4e0*/  ISETP.LT.AND P5, PT, R2, UR54, !P6 ;  /* 0x0000003602007c0c */ /* 0x000fe2000f7a1270 */
[C---:B------:R-:W-:Y:S01]  /*3c4f0*/  IMAD.WIDE R6, R3.reuse, 0x2, R18 ;  /* 0x0000000203067825 */ /* 0x040fe200078e0212 */
[----:B------:R-:W2:Y:S03]  /*3c500*/  LDCU UR53, c[0x0][0x398] ;  /* 0x00007300ff3577ac */ /* 0x000ea60008000800 */
[C---:B------:R-:W-:Y:S01]  /*3c510*/  VIADD R0, R3.reuse, UR56 ;  /* 0x0000003803007c36 */ /* 0x040fe20008000000 */
[----:B------:R-:W0:Y:S01]  /*3c520*/  LDCU UR58, c[0x0][0x398] ;  /* 0x00007300ff3a77ac */ /* 0x000e220008000800 */
[----:B-1----:R-:W2:Y:S01]  /*3c530*/  LDL R29, [R1+0x14c0] ;  /* 0x0014c000011d7983 */ /* 0x002ea20000100800 */
[----:B------:R-:W-:Y:S01]  /*3c540*/  ISETP.LT.AND P6, PT, R26, UR55, !P6 ;  /* 0x000000371a007c0c */ /* 0x000fe2000f7c1270 */
[----:B------:R-:W1:Y:S02]  /*3c550*/  LDCU UR54, c[0x0][0x398] ;  /* 0x00007300ff3677ac */ /* 0x000e640008000800 */
[----:B------:R-:W3:Y:S01]  /*3c560*/  LDL.LU R21, [R1+0x15d4] ;  /* 0x0015d40001157983 */ /* 0x000ee20000300800 */
[----:B------:R-:W0:Y:S03]  /*3c570*/  LDCU UR55, c[0x0][0x398] ;  /* 0x00007300ff3777ac */ /* 0x000e260008000800 */
[----:B------:R-:W3:Y:S01]  /*3c580*/  LDL R5, [R1+0x14c4] ;  /* 0x0014c40001057983 */ /* 0x000ee20000100800 */
[----:B------:R-:W0:Y:S03]  /*3c590*/  LDCU UR56, c[0x0][0x3b8] ;  /* 0x00007700ff3877ac */ /* 0x000e260008000800 */
[----:B------:R1:W-:Y:S04]  /*3c5a0*/  @P1 STG.E.U16 desc[UR8][R6.64], R24 ;  /* 0x0000001806001986 */ /* 0x0003e8000c101508 */
[----:B-1----:R-:W4:Y:S01]  /*3c5b0*/  LDL.LU R24, [R1+0x270] ;  /* 0x0002700001187983 */ /* 0x002f220000300800 */
[----:B------:R-:W-:Y:S01]  /*3c5c0*/  IMAD.WIDE R6, R3, 0x2, R22 ;  /* 0x0000000203067825 */ /* 0x000fe200078e0216 */
[----:B--2---:R-:W-:Y:S01]  /*3c5d0*/  ISETP.LT.AND P1, PT, R29, UR60, !P4 ;  /* 0x0000003c1d007c0c */ /* 0x004fe2000e721270 */
[----:B------:R-:W1:Y:S01]  /*3c5e0*/  LDCU UR60, c[0x0][0x398] ;  /* 0x00007300ff3c77ac */ /* 0x000e620008000800 */
[----:B------:R-:W2:Y:S01]  /*3c5f0*/  LDL R29, [R1+0x290] ;  /* 0x00029000011d7983 */ /* 0x000ea20000100800 */
[----:B---3--:R-:W-:Y:S01]  /*3c600*/  ISETP.LT.AND P3, PT, R5, UR59, !P4 ;  /* 0x0000003b05007c0c */ /* 0x008fe2000e761270 */
[----:B------:R-:W-:Y:S01]  /*3c610*/  IMAD.WIDE R4, R3, 0x2, R20 ;  /* 0x0000000203047825 */ /* 0x000fe200078e0214 */
[----:B----4-:R-:W-:Y:S01]  /*3c620*/  PRMT R3, R27, 0x7632, R3 ;  /* 0x000076321b037816 */ /* 0x010fe20000000003 */
[----:B------:R-:W3:Y:S03]  /*3c630*/  LDCU UR59, c[0x0][0x398] ;  /* 0x00007300ff3b77ac */ /* 0x000ee60008000800 */
[----:B------:R4:W-:Y:S04]  /*3c640*/  @P5 STG.E.U16 desc[UR8][R4.64], R27 ;  /* 0x0000001b04005986 */ /* 0x0009e8000c101508 */
[----:B----4-:R-:W4:Y:S04]  /*3c650*/  LDL.LU R27, [R1+0x15d0] ;  /* 0x0015d000011b7983 */ /* 0x010f280000300800 */
[----:B------:R-:W2:Y:S04]  /*3c660*/  LDL R5, [R1+0x14cc] ;  /* 0x0014cc0001057983 */ /* 0x000ea80000100800 */
[----:B------:R0:W-:Y:S02]  /*3c670*/  @P6 STG.E.U16 desc[UR8][R6.64], R3 ;  /* 0x0000000306006986 */ /* 0x0001e4000c101508 */
[----:B0-----:R-:W-:Y:S01]  /*3c680*/  IMAD.WIDE R6, R0, 0x2, R8 ;  /* 0x0000000200067825 */ /* 0x001fe200078e0208 */
[----:B------:R-:W-:-:S04]  /*3c690*/  PRMT R3, R24, 0x7632, R3 ;  /* 0x0000763218037816 */ /* 0x000fc80000000003 */
[----:B------:R0:W-:Y:S01]  /*3c6a0*/  @P2 STG.E.U16 desc[UR8][R6.64], R24 ;  /* 0x0000001806002986 */ /* 0x0001e2000c101508 */
[----:B----4-:R-:W-:Y:S02]  /*3c6b0*/  ISETP.LT.AND P6, PT, R27, UR62, !P4 ;  /* 0x0000003e1b007c0c */ /* 0x010fe4000e7c1270 */
[----:B--2---:R-:W-:Y:S01]  /*3c6c0*/  ISETP.LT.AND P5, PT, R5, UR61, !P4 ;  /* 0x0000003d05007c0c */ /* 0x004fe2000e7a1270 */
[----:B------:R-:W2:Y:S01]  /*3c6d0*/  LDL.LU R27, [R1+0x15cc] ;  /* 0x0015cc00011b7983 */ /* 0x000ea20000300800 */
[----:B------:R-:W-:-:S04]  /*3c6e0*/  IMAD.WIDE R4, R0, 0x2, R10 ;  /* 0x0000000200047825 */ /* 0x000fc800078e020a */
[----:B0-----:R-:W-:Y:S01]  /*3c6f0*/  IMAD.WIDE R6, R0, 0x2, R12 ;  /* 0x0000000200067825 */ /* 0x001fe200078e020c */
[----:B------:R0:W-:Y:S01]  /*3c700*/  STL [R1+0x15c4], R11 ;  /* 0x0015c40b01007387 */ /* 0x0001e20000100800 */
[----:B------:R-:W-:Y:S01]  /*3c710*/  ISETP.LT.AND P2, PT, R28, UR63, !P4 ;  /* 0x0000003f1c007c0c */ /* 0x000fe2000e741270 */
[----:B------:R-:W4:Y:S02]  /*3c720*/  LDCU UR61, c[0x0][0x398] ;  /* 0x00007300ff3d77ac */ /* 0x000f240008000800 */
[----:B------:R1:W-:Y:S01]  /*3c730*/  @P3 STG.E.U16 desc[UR8][R4.64], R3 ;  /* 0x0000000304003986 */ /* 0x0003e2000c101508 */
[----:B------:R-:W2:Y:S03]  /*3c740*/  LDCU UR62, c[0x0][0x398] ;  /* 0x00007300ff3e77ac */ /* 0x000ea60008000800 */
[----:B0-----:R-:W3:Y:S01]  /*3c750*/  LDL.LU R11, [R1+0x2a0] ;  /* 0x0002a000010b7983 */ /* 0x001ee20000300800 */
[----:B------:R-:W0:Y:S01]  /*3c760*/  LDCU UR63, c[0x0][0x398] ;  /* 0x00007300ff3f77ac */ /* 0x000e220008000800 */
[----:B-1----:R-:W-:-:S02]  /*3c770*/  PRMT R5, R29, 0x7632, R5 ;  /* 0x000076321d057816 */ /* 0x002fc40000000005 */
[----:B------:R-:W3:Y:S01]  /*3c780*/  LDL.LU R29, [R1+0x15c8] ;  /* 0x0015c800011d7983 */ /* 0x000ee20000300800 */
[----:B------:R-:W-:-:S03]  /*3c790*/  VIADD R3, R25, 0x29 ;  /* 0x0000002919037836 */ /* 0x000fc60000000000 */
[----:B--2---:R1:W-:Y:S02]  /*3c7a0*/  @P1 STG.E.U16 desc[UR8][R6.64], R27 ;  /* 0x0000001b06001986 */ /* 0x0043e4000c101508 */
[----:B------:R-:W-:Y:S02]  /*3c7b0*/  ISETP.GE.AND P1, PT, R3, UR67, PT ;  /* 0x0000004303007c0c */ /* 0x000fe4000bf26270 */
[----:B------:R-:W-:Y:S01]  /*3c7c0*/  ISETP.LT.AND P3, PT, R2, UR64, !P4 ;  /* 0x0000004002007c0c */ /* 0x000fe2000e761270 */
[C---:B------:R-:W-:Y:S01]  /*3c7d0*/  IMAD.WIDE R24, R0.reuse, 0x2, R16 ;  /* 0x0000000200187825 */ /* 0x040fe200078e0210 */
[----:B------:R-:W-:Y:S01]  /*3c7e0*/  PRMT R3, R27, 0x7632, R3 ;  /* 0x000076321b037816 */ /* 0x000fe20000000003 */
[----:B------:R-:W2:Y:S02]  /*3c7f0*/  LDCU UR67, c[0x0][0x39c] ;  /* 0x00007380ff4377ac */ /* 0x000ea40008000800 */
[C---:B-1----:R-:W-:Y:S01]  /*3c800*/  IMAD.WIDE R6, R0.reuse, 0x2, R14 ;  /* 0x0000000200067825 */ /* 0x042fe200078e020e */
[----:B------:R-:W1:Y:S04]  /*3c810*/  LDCU UR64, c[0x0][0x398] ;  /* 0x00007300ff4077ac */ /* 0x000e680008000800 */
[----:B------:R0:W-:Y:S01]  /*3c820*/  @P5 STG.E.U16 desc[UR8][R6.64], R3 ;  /* 0x0000000306005986 */ /* 0x0001e2000c101508 */
[----:B---3--:R-:W-:Y:S01]  /*3c830*/  ISETP.LT.AND P5, PT, R29, UR68, !P1 ;  /* 0x000000441d007c0c */ /* 0x008fe2000cfa1270 */
[----:B------:R-:W-:Y:S01]  /*3c840*/  VIADD R4, R0, UR66 ;  /* 0x0000004200047c36 */ /* 0x000fe20008000000 */
[----:B------:R-:W-:Y:S01]  /*3c850*/  ISETP.LT.AND P4, PT, R26, UR65, !P4 ;  /* 0x000000411a007c0c */ /* 0x000fe2000e781270 */
[----:B0-----:R-:W3:Y:S01]  /*3c860*/  LDL.LU R7, [R1+0x290] ;  /* 0x0002900001077983 */ /* 0x001ee20000300800 */
[C---:B------:R-:W-:Y:S01]  /*3c870*/  IMAD.WIDE R26, R0.reuse, 0x2, R18 ;  /* 0x00000002001a7825 */ /* 0x040fe200078e0212 */
[----:B------:R-:W0:Y:S02]  /*3c880*/  LDCU UR65, c[0x0][0x398] ;  /* 0x00007300ff4177ac */ /* 0x000e240008000800 */
[----:B------:R-:W2:Y:S01]  /*3c890*/  LDL R3, [R1+0x14b4] ;  /* 0x0014b40001037983 */ /* 0x000ea20000100800 */
[----:B------:R-:W0:Y:S03]  /*3c8a0*/  LDCU UR66, c[0x0][0x3b8] ;  /* 0x00007700ff4277ac */ /* 0x000e260008000800 */
[----:B------:R1:W-:Y:S01]  /*3c8b0*/  STL [R1+0x15bc], R29 ;  /* 0x0015bc1d01007387 */ /* 0x0003e20000100800 */
[----:B------:R-:W0:Y:S03]  /*3c8c0*/  LDCU UR68, c[0x0][0x398] ;  /* 0x00007300ff4477ac */ /* 0x000e260008000800 */
[----:B-1----:R-:W2:Y:S04]  /*3c8d0*/  LDL R29, [R1+0x14c4] ;  /* 0x0014c400011d7983 */ /* 0x002ea80000100800 */
[----:B---3--:R1:W-:Y:S04]  /*3c8e0*/  @P6 STG.E.U16 desc[UR8][R24.64], R7 ;  /* 0x0000000718006986 */ /* 0x0083e8000c101508 */
[----:B------:R3:W-:Y:S01]  /*3c8f0*/  @P2 STG.E.U16 desc[UR8][R26.64], R5 ;  /* 0x000000051a002986 */ /* 0x0007e2000c101508 */
[----:B-1----:R-:W-:-:S04]  /*3c900*/  IMAD.WIDE R6, R0, 0x2, R20 ;  /* 0x0000000200067825 */ /* 0x002fc800078e0214 */
[----:B------:R-:W-:Y:S01]  /*3c910*/  IMAD.WIDE R24, R0, 0x2, R22 ;  /* 0x0000000200187825 */ /* 0x000fe200078e0216 */
[----:B---3--:R-:W3:Y:S01]  /*3c920*/  LDL R5, [R1+0x14cc] ;  /* 0x0014cc0001057983 */ /* 0x008ee20000100800 */
[----:B--2---:R-:W-:Y:S01]  /*3c930*/  ISETP.LT.AND P2, PT, R29, UR69, !P1 ;  /* 0x000000451d007c0c */ /* 0x004fe2000cf41270 */
[----:B------:R-:W1:Y:S01]  /*3c940*/  LDCU UR69, c[0x0][0x398] ;  /* 0x00007300ff4577ac */ /* 0x000e620008000800 */
[----:B------:R-:W-:Y:S01]  /*3c950*/  PRMT R0, R11, 0x7632, R0 ;  /* 0x000076320b007816 */ /* 0x000fe20000000000 */
[----:B------:R-:W2:Y:S04]  /*3c960*/  LDL R29, [R1+0x14b8] ;  /* 0x0014b800011d7983 */ /* 0x000ea80000100800 */
[----:B------:R0:W-:Y:S04]  /*3c970*/  @P3 STG.E.U16 desc[UR8][R6.64], R11 ;  /* 0x0000000b06003986 */ /* 0x0001e8000c101508 */
[----:B0-----:R-:W2:Y:S04]  /*3c980*/  LDL.LU R11, [R1+0x15c4] ;  /* 0x0015c400010b7983 */ /* 0x001ea80000300800 */
[----:B------:R-:W2:Y:S04]  /*3c990*/  LDL R6, [R1+0x14c0] ;  /* 0x0014c00001067983 */ /* 0x000ea80000100800 */
[----:B------:R-:W2:Y:S01]  /*3c9a0*/  LDL.LU R7, [R1+0x2b0] ;  /* 0x0002b00001077983 */ /* 0x000ea20000300800 */
[----:B------:R-:W-:-:S03]  /*3c9b0*/  IMAD.WIDE R26, R4, 0x2, R8 ;  /* 0x00000002041a7825 */ /* 0x000fc600078e0208 */
[----:B------:R0:W-:Y:S04]  /*3c9c0*/  @P4 STG.E.U16 desc[UR8][R24.64], R0 ;  /* 0x0000000018004986 */ /* 0x0001e8000c101508 */
[----:B0-----:R-:W4:Y:S04]  /*3c9d0*/  LDL R25, [R1+0x14d0] ;  /* 0x0014d00001197983 */ /* 0x001f280000100800 */
[----:B--2---:R0:W-:Y:S01]  /*3c9e0*/  @P5 STG.E.U16 desc[UR8][R26.64], R7 ;  /* 0x000000071a005986 */ /* 0x0041e2000c101508 */
[----:B------:R-:W-:Y:S01]  /*3c9f0*/  ISETP.LT.AND P4, PT, R6, UR70, !P1 ;  /* 0x0000004606007c0c */ /* 0x000fe2000cf81270 */
[----:B------:R-:W-:Y:S01]  /*3ca00*/  VIADD R3, R3, 0x2a ;  /* 0x0000002a03037836 */ /* 0x000fe20000000000 */
[----:B------:R-:W-:Y:S01]  /*3ca10*/  PRMT R0, R7, 0x7632, R0 ;  /* 0x0000763207007816 */ /* 0x000fe20000000000 */
[----:B------:R-:W2:Y:S01]  /*3ca20*/  LDCU UR70, c[0x0][0x398] ;  /* 0x00007300ff4677ac */ /* 0x000ea20008000800 */
[----:B0-----:R-:W2:Y:S01]  /*3ca30*/  LDL.LU R27, [R1+0x2c0] ;  /* 0x0002c000011b7983 */ /* 0x001ea20000300800 */
[----:B------:R-:W-:Y:S01]  /*3ca40*/  IMAD.WIDE R6, R4, 0x2, R10 ;  /* 0x0000000204067825 */ /* 0x000fe200078e020a */
[----:B---3--:R-:W-:Y:S01]  /*3ca50*/  ISETP.LT.AND P5, PT, R5, UR71, !P1 ;  /* 0x0000004705007c0c */ /* 0x008fe2000cfa1270 */
[----:B------:R-:W0:Y:S01]  /*3ca60*/  LDCU UR71, c[0x0][0x398] ;  /* 0x00007300ff4777ac */ /* 0x000e220008000800 */
[----:B------:R-:W3:Y:S04]  /*3ca70*/  LDL.LU R5, [R1+0x2d0] ;  /* 0x0002d00001057983 */ /* 0x000ee80000300800 */
[----:B------:R1:W-:Y:S01]  /*3ca80*/  @P2 STG.E.U16 desc[UR8][R6.64], R0 ;  /* 0x0000000006002986 */ /* 0x0003e2000c101508 */
[----:B------:R-:W-:Y:S01]  /*3ca90*/  ISETP.LT.AND P2, PT, R28, UR73, !P1 ;  /* 0x000000491c007c0c */ /* 0x000fe2000cf41270 */
[----:B------:R-:W0:Y:S02]  /*3caa0*/  LDCU UR73, c[0x0][0x398] ;  /* 0x00007300ff4977ac */ /* 0x000e240008000800 */
[----:B------:R-:W3:Y:S01]  /*3cab0*/  LDL.LU R28, [R1+0x15c0] ;  /* 0x0015c000011c7983 */ /* 0x000ee20000300800 */
[----:B----4-:R-:W-:Y:S01]  /*3cac0*/  ISETP.LT.AND P6, PT, R25, UR72, !P1 ;  /* 0x0000004819007c0c */ /* 0x010fe2000cfc1270 */
[C---:B------:R-:W-:Y:S01]  /*3cad0*/  IMAD.WIDE R24, R4.reuse, 0x2, R12 ;  /* 0x0000000204187825 */ /* 0x040fe200078e020c */
[----:B------:R-:W-:Y:S01]  /*3cae0*/  ISETP.GE.AND P3, PT, R3, UR77, PT ;  /* 0x0000004d03007c0c */ /* 0x000fe2000bf66270 */
[----:B------:R4:W-:Y:S01]  /*3caf0*/  STL [R1+0x15b4], R2 ;  /* 0x0015b40201007387 */ /* 0x0009e20000100800 */
[----:B------:R-:W0:Y:S01]  /*3cb00*/  LDCU UR72, c[0x0][0x398] ;  /* 0x00007300ff4877ac */ /* 0x000e220008000800 */
[----:B-1----:R-:W-:Y:S01]  /*3cb10*/  IMAD.WIDE R6, R4, 0x2, R14 ;  /* 0x0000000204067825 */ /* 0x002fe200078e020e */
[----:B------:R-:W1:Y:S01]  /*3cb20*/  LDCU UR77, c[0x0][0x398] ;  /* 0x00007300ff4d77ac */ /* 0x000e620008000800 */
[----:B--2---:R2:W-:Y:S01]  /*3cb30*/  @P4 STG.E.U16 desc[UR8][R24.64], R27 ;  /* 0x0000001b18004986 */ /* 0x0045e2000c101508 */
[----:B------:R-:W-:-:S02]  /*3cb40*/  PRMT R0, R27, 0x7632, R0 ;  /* 0x000076321b007816 */ /* 0x000fc40000000000 */
[----:B------:R-:W-:Y:S01]  /*3cb50*/  ISETP.LT.AND P4, PT, R2, UR74, !P1 ;  /* 0x0000004a02007c0c */ /* 0x000fe2000cf81270 */
[----:B------:R-:W0:Y:S01]  /*3cb60*/  LDCU UR74, c[0x0][0x398] ;  /* 0x00007300ff4a77ac */ /* 0x000e220008000800 */
[----:B----4-:R-:W4:Y:S01]  /*3cb70*/  LDL.LU R2, [R1+0x274] ;  /* 0x0002740001027983 */ /* 0x010f220000300800 */
[----:B------:R-:W-:Y:S01]  /*3cb80*/  ISETP.LT.AND P1, PT, R29, UR75, !P1 ;  /* 0x0000004b1d007c0c */ /* 0x000fe2000cf21270 */
[----:B------:R-:W0:Y:S02]  /*3cb90*/  LDCU UR75, c[0x0][0x3b8] ;  /* 0x00007700ff4b77ac */ /* 0x000e240008000800 */
[----:B------:R-:W4:Y:S04]  /*3cba0*/  LDL.LU R29, [R1+0x15bc] ;  /* 0x0015bc00011d7983 */ /* 0x000f280000300800 */
[----:B------:R0:W-:Y:S01]  /*3cbb0*/  @P5 STG.E.U16 desc[UR8][R6.64], R0 ;  /* 0x0000000006005986 */ /* 0x0001e2000c101508 */
[----:B--2---:R-:W-:Y:S01]  /*3cbc0*/  IMAD.WIDE R24, R4, 0x2, R16 ;  /* 0x0000000204187825 */ /* 0x004fe200078e0210 */
[----:B---3--:R-:W-:-:S02]  /*3cbd0*/  PRMT R3, R28, 0x7632, R3 ;  /* 0x000076321c037816 */ /* 0x008fc40000000003 */
[----:B0-----:R-:W2:Y:S04]  /*3cbe0*/  LDL R0, [R1+0x14c0] ;  /* 0x0014c00001007983 */ /* 0x001ea80000100800 */
[----:B------:R0:W-:Y:S04]  /*3cbf0*/  @P6 STG.E.U16 desc[UR8][R24.64], R28 ;  /* 0x0000001c18006986 */ /* 0x0001e8000c101508 */
[----:B0-----:R-:W3:Y:S01]  /*3cc00*/  LDL.LU R28, [R1+0x15b8] ;  /* 0x0015b800011c7983 */ /* 0x001ee20000300800 */
[----:B------:R-:W-:-:S03]  /*3cc10*/  IMAD.WIDE R26, R4, 0x2, R18 ;  /* 0x00000002041a7825 */ /* 0x000fc600078e0212 */
[----:B------:R-:W3:Y:S01]  /*3cc20*/  LDL R25, [R1+0x14c4] ;  /* 0x0014c40001197983 */ /* 0x000ee20000100800 */
[----:B------:R-:W-:-:S03]  /*3cc30*/  IMAD.WIDE R6, R4, 0x2, R20 ;  /* 0x0000000204067825 */ /* 0x000fc600078e0214 */
[----:B------:R0:W-:Y:S04]  /*3cc40*/  @P2 STG.E.U16 desc[UR8][R26.64], R3 ;  /* 0x000000031a002986 */ /* 0x0001e8000c101508 */
[----:B------:R-:W-:Y:S01]  /*3cc50*/  @P4 STG.E.U16 desc[UR8][R6.64], R5 ;  /* 0x0000000506004986 */ /* 0x000fe2000c101508 */
[----:B0-----:R-:W-:Y:S02]  /*3cc60*/  PRMT R3, R5, 0x7632, R3 ;  /* 0x0000763205037816 */ /* 0x001fe40000000003 */
[----:B----4-:R-:W-:Y:S01]  /*3cc70*/  ISETP.LT.AND P2, PT, R29, UR10, !P3 ;  /* 0x0000000a1d007c0c */ /* 0x010fe2000df41270 */
[----:B------:R0:W-:Y:S01]  /*3cc80*/  STL [R1+0x15b0], R29 ;  /* 0x0015b01d01007387 */ /* 0x0001e20000100800 */
[----:B------:R-:W4:Y:S03]  /*3cc90*/  LDCU UR10, c[0x0][0x398] ;  /* 0x00007300ff0a77ac */ /* 0x000f260008000800 */
[----:B0-----:R-:W4:Y:S01]  /*3cca0*/  LDL.LU R29, [R1+0x294] ;  /* 0x00029400011d7983 */ /* 0x001f220000300800 */
[----:B--2---:R-:W-:Y:S01]  /*3ccb0*/  ISETP.LT.AND P6, PT, R0, UR14, !P3 ;  /* 0x0000000e00007c0c */ /* 0x004fe2000dfc1270 */
[C---:B------:R-:W-:Y:S01]  /*3ccc0*/  VIADD R0, R4.reuse, UR76 ;  /* 0x0000004c04007c36 */ /* 0x040fe20008000000 */
[----:B------:R-:W0:Y:S01]  /*3ccd0*/  LDCU UR14, c[0x0][0x39c] ;  /* 0x00007380ff0e77ac */ /* 0x000e220008000800 */
[----:B------:R-:W-:-:S04]  /*3cce0*/  IMAD.WIDE R4, R4, 0x2, R22 ;  /* 0x0000000204047825 */ /* 0x000fc800078e0216 */
[----:B------:R-:W-:Y:S01]  /*3ccf0*/  IMAD.WIDE R6, R0, 0x2, R8 ;  /* 0x0000000200067825 */ /* 0x000fe200078e0208 */
[----:B------:R2:W-:Y:S04]  /*3cd00*/  @P1 STG.E.U16 desc[UR8][R4.64], R3 ;  /* 0x0000000304001986 */ /* 0x0005e8000c101508 */
[----:B------:R0:W-:Y:S01]  /*3cd10*/  @P2 STG.E.U16 desc[UR8][R6.64], R2 ;  /* 0x0000000206002986 */ /* 0x0001e2000c101508 */
[----:B---3--:R-:W-:-:S03]  /*3cd20*/  PRMT R28, R2, 0x7632, R28 ;  /* 0x00007632021c7816 */ /* 0x008fc6000000001c */
[----:B--2---:R-:W2:Y:S04]  /*3cd30*/  LDL R3, [R1+0x14b4] ;  /* 0x0014b40001037983 */ /* 0x004ea80000100800 */
[----:B------:R-:W3:Y:S04]  /*3cd40*/  LDL R4, [R1+0x14c8] ;  /* 0x0014c80001047983 */ /* 0x000ee80000100800 */
[----:B------:R-:W3:Y:S04]  /*3cd50*/  LDL.LU R5, [R1+0x284] ;  /* 0x0002840001057983 */ /* 0x000ee80000300800 */
[----:B0-----:R-:W3:Y:S04]  /*3cd60*/  LDL.LU R2, [R1+0x15b4] ;  /* 0x0015b40001027983 */ /* 0x001ee80000300800 */
[----:B------:R-:W3:Y:S04]  /*3cd70*/  LDL R6, [R1+0x14cc] ;  /* 0x0014cc0001067983 */ /* 0x000ee80000100800 */
[----:B------:R-:W3:Y:S01]  /*3cd80*/  LDL R7, [R1+0x14d0] ;  /* 0x0014d00001077983 */ /* 0x000ee20000100800 */
[----:B------:R-:W-:Y:S01]  /*3cd90*/  ISETP.LT.AND P5, PT, R25, UR12, !P3 ;  /* 0x0000000c19007c0c */ /* 0x000fe2000dfa1270 */
[C---:B------:R-:W-:Y:S01]  /*3cda0*/  IMAD.WIDE R24, R0.reuse, 0x2, R10 ;  /* 0x0000000200187825 */ /* 0x040fe200078e020a */
[----:B------:R-:W0:Y:S03]  /*3cdb0*/  LDCU UR12, c[0x0][0x398] ;  /* 0x00007300ff0c77ac */ /* 0x000e260008000800 */
[----:B------:R-:W-:-:S08]  /*3cdc0*/  IMAD.WIDE R26, R0, 0x2, R12 ;  /* 0x00000002001a7825 */ /* 0x000fd000078e020c */
[----:B------:R4:W-:Y:S02]  /*3cdd0*/  @P5 STG.E.U16 desc[UR8][R24.64], R28 ;  /* 0x0000001c18005986 */ /* 0x0009e4000c101508 */
[----:B----4-:R-:W-:Y:S01]  /*3cde0*/  PRMT R28, R29, 0x7632, R28 ;  /* 0x000076321d1c7816 */ /* 0x010fe2000000001c */
[----:B--2---:R-:W-:Y:S01]  /*3cdf0*/  VIADD R3, R3, 0x2b ;  /* 0x0000002b03037836 */ /* 0x004fe20000000000 */
[----:B---3--:R-:W-:Y:S02]  /*3ce00*/  ISETP.LT.AND P5, PT, R4, UR20, !P3 ;  /* 0x0000001404007c0c */ /* 0x008fe4000dfa1270 */
[----:B------:R-:W-:Y:S02]  /*3ce10*/  ISETP.LT.AND P1, PT, R6, UR16, !P3 ;  /* 0x0000001006007c0c */ /* 0x000fe4000df21270 */
[----:B------:R-:W-:Y:S01]  /*3ce20*/  ISETP.LT.AND P4, PT, R7, UR18, !P3 ;  /* 0x0000001207007c0c */ /* 0x000fe2000df81270 */
[----:B------:R2:W-:Y:S01]  /*3ce30*/  @P6 STG.E.U16 desc[UR8][R26.64], R5 ;  /* 0x000000051a006986 */ /* 0x0005e2000c101508 */
[----:B------:R-:W-:Y:S01]  /*3ce40*/  ISETP.GE.AND P2, PT, R3, UR27, PT ;  /* 0x0000001b03007c0c */ /* 0x000fe2000bf46270 */
[----:B------:R-:W-:Y:S01]  /*3ce50*/  IMAD.WIDE R6, R0, 0x2, R16 ;  /* 0x0000000200067825 */ /* 0x000fe200078e0210 */
[----:B------:R-:W-:Y:S01]  /*3ce60*/  PRMT R3, R5, 0x7632, R3 ;  /* 0x0000763205037816 */ /* 0x000fe20000000003 */
[----:B------:R3:W-:Y:S01]  /*3ce70*/  STL [R1+0x15ac], R2 ;  /* 0x0015ac0201007387 */ /* 0x0007e20000100800 */
[----:B------:R-:W-:Y:S01]  /*3ce80*/  ISETP.LT.AND P6, PT, R2, UR22, !P3 ;  /* 0x0000001602007c0c */ /* 0x000fe2000dfc1270 */
[C---:B------:R-:W-:Y:S01]  /*3ce90*/  IMAD.WIDE R24, R0.reuse, 0x2, R18 ;  /* 0x0000000200187825 */ /* 0x040fe200078e0212 */
[----:B------:R-:W4:Y:S01]  /*3cea0*/  LDCU UR20, c[0x0][0x398] ;  /* 0x00007300ff1477ac */ /* 0x000f220008000800 */
[----:B------:R-:W0:Y:S02]  /*3ceb0*/  LDCU UR16, c[0x0][0x398] ;  /* 0x00007300ff1077ac */ /* 0x000e240008000800 */
[C---:B--2---:R-:W-:Y:S01]  /*3cec0*/  IMAD.WIDE R4, R0.reuse, 0x2, R14 ;  /* 0x0000000200047825 */ /* 0x044fe200078e020e */
[----:B---3--:R-:W2:Y:S01]  /*3ced0*/  LDL.LU R2, [R1+0x2b4] ;  /* 0x0002b40001027983 */ /* 0x008ea20000300800 */
[----:B------:R-:W3:Y:S03]  /*3cee0*/  LDCU UR18, c[0x0][0x398] ;  /* 0x00007300ff1277ac */ /* 0x000ee60008000800 */
[----:B------:R0:W-:Y:S01]  /*3cef0*/  @P1 STG.E.U16 desc[UR8][R4.64], R3 ;  /* 0x0000000304001986 */ /* 0x0001e2000c101508 */
[----:B------:R-:W-:Y:S01]  /*3cf00*/  IMAD.WIDE R26, R0, 0x2, R20 ;  /* 0x00000002001a7825 */ /* 0x000fe200078e0214 */
[----:B------:R-:W1:Y:S02]  /*3cf10*/  LDCU UR22, c[0x0][0x398] ;  /* 0x00007300ff1677ac */ /* 0x000e640008000800 */
[----:B------:R1:W-:Y:S01]  /*3cf20*/  @P4 STG.E.U16 desc[UR8][R6.64], R29 ;  /* 0x0000001d06004986 */ /* 0x0003e2000c101508 */
[----:B------:R-:W1:Y:S03]  /*3cf30*/  LDCU UR27, c[0x0][0x3b8] ;  /* 0x00007700ff1b77ac */ /* 0x000e660008000800 */
[----:B0-----:R-:W2:Y:S04]  /*3cf40*/  LDL R4, [R1+0x14b4] ;  /* 0x0014b40001047983 */ /* 0x001ea80000100800 */
[----:B------:R-:W3:Y:S04]  /*3cf50*/  LDL R3, [R1+0x14c0] ;  /* 0x0014c00001037983 */ /* 0x000ee80000100800 */
[----:B------:R-:W3:Y:S04]  /*3cf60*/  LDL.LU R5, [R1+0x2a4] ;  /* 0x0002a40001057983 */ /* 0x000ee80000300800 */
[----:B-1----:R-:W4:Y:S04]  /*3cf70*/  LDL.LU R29, [R1+0x15b0] ;  /* 0x0015b000011d7983 */ /* 0x002f280000300800 */
[----:B------:R-:W4:Y:S04]  /*3cf80*/  LDL R6, [R1+0x14b8] ;  /* 0x0014b80001067983 */ /* 0x000f280000100800 */
[----:B------:R-:W4:Y:S04]  /*3cf90*/  LDL R7, [R1+0x14c4] ;  /* 0x0014c40001077983 */ /* 0x000f280000100800 */
[----:B------:R0:W-:Y:S04]  /*3cfa0*/  @P5 STG.E.U16 desc[UR8][R24.64], R28 ;  /* 0x0000001c18005986 */ /* 0x0001e8000c101508 */
[----:B------:R-:W-:Y:S01]  /*3cfb0*/  STL [R1+0x15a8], R12 ;  /* 0x0015a80c01007387 */ /* 0x000fe20000100800 */
[----:B--2---:R-:W-:-:S05]  /*3cfc0*/  VIADD R4, R4, 0x2c ;  /* 0x0000002c04047836 */ /* 0x004fca0000000000 */
[----:B------:R-:W-:Y:S01]  /*3cfd0*/  ISETP.GE.AND P1, PT, R4, UR37, PT ;  /* 0x0000002504007c0c */ /* 0x000fe2000bf26270 */
[----:B------:R-:W1:Y:S01]  /*3cfe0*/  LDCU UR37, c[0x0][0x398] ;  /* 0x00007300ff2577ac */ /* 0x000e620008000800 */
[----:B---3--:R2:W-:Y:S01]  /*3cff0*/  @P6 STG.E.U16 desc[UR8][R26.64], R5 ;  /* 0x000000051a006986 */ /* 0x0085e2000c101508 */
[----:B------:R-:W-:Y:S02]  /*3d000*/  ISETP.LT.AND P6, PT, R3, UR30, !P2 ;  /* 0x0000001e03007c0c */ /* 0x000fe4000d7c1270 */
[----:B----4-:R-:W-:Y:S02]  /*3d010*/  ISETP.LT.AND P4, PT, R29, UR28, !P2 ;  /* 0x0000001c1d007c0c */ /* 0x010fe4000d781270 */
[----:B------:R-:W-:Y:S01]  /*3d020*/  ISETP.LT.AND P3, PT, R6, UR24, !P3 ;  /* 0x0000001806007c0c */ /* 0x000fe2000df61270 */
[C---:B------:R-:W-:Y:S01]  /*3d030*/  VIADD R3, R0.reuse, UR26 ;  /* 0x0000001a00037c36 */ /* 0x040fe20008000000 */
[----:B0-----:R-:W-:Y:S01]  /*3d040*/  PRMT R28, R5, 0x7632, R28 ;  /* 0x00007632051c7816 */ /* 0x001fe2000000001c */
[----:B------:R-:W0:Y:S01]  /*3d050*/  LDCU UR24, c[0x0][0x398] ;  /* 0x00007300ff1877ac */ /* 0x000e220008000800 */
[----:B--2---:R-:W-:Y:S01]  /*3d060*/  IMAD.WIDE R4, R0, 0x2, R22 ;  /* 0x0000000200047825 */ /* 0x004fe200078e0216 */
[----:B------:R-:W-:Y:S01]  /*3d070*/  ISETP.LT.AND P5, PT, R7, UR29, !P2 ;  /* 0x0000001d07007c0c */ /* 0x000fe2000d7a1270 */
[----:B------:R-:W2:Y:S02]  /*3d080*/  LDCU UR26, c[0x0][0x398] ;  /* 0x00007300ff1a77ac */ /* 0x000ea40008000800 */
[C---:B------:R-:W-:Y:S01]  /*3d090*/  IMAD.WIDE R6, R3.reuse, 0x2, R8 ;  /* 0x0000000203067825 */ /* 0x040fe200078e0208 */
[----:B------:R-:W3:Y:S03]  /*3d0a0*/  LDCU UR30, c[0x0][0x398] ;  /* 0x00007300ff1e77ac */ /* 0x000ee60008000800 */
[----:B------:R-:W-:-:S02]  /*3d0b0*/  IMAD.WIDE R26, R3, 0x2, R12 ;  /* 0x00000002031a7825 */ /* 0x000fc400078e020c */
[----:B------:R-:W4:Y:S01]  /*3d0c0*/  LDL R12, [R1+0x14cc] ;  /* 0x0014cc00010c7983 */ /* 0x000f220000100800 */
[----:B------:R-:W-:Y:S01]  /*3d0d0*/  PRMT R0, R2, 0x7632, R0 ;  /* 0x0000763202007816 */ /* 0x000fe20000000000 */
[----:B------:R-:W-:Y:S01]  /*3d0e0*/  IMAD.WIDE R24, R3, 0x2, R10 ;  /* 0x0000000203187825 */ /* 0x000fe200078e020a */
[----:B------:R-:W0:Y:S01]  /*3d0f0*/  LDCU UR29, c[0x0][0x39c] ;  /* 0x00007380ff1d77ac */ /* 0x000e220008000800 */
[----:B------:R1:W-:Y:S01]  /*3d100*/  STL [R1+0x15a4], R13 ;  /* 0x0015a40d01007387 */ /* 0x0003e20000100800 */
[----:B------:R-:W0:Y:S03]  /*3d110*/  LDCU UR28, c[0x0][0x398] ;  /* 0x00007300ff1c77ac */ /* 0x000e260008000800 */
[----:B------:R2:W-:Y:S04]  /*3d120*/  @P3 STG.E.U16 desc[UR8][R4.64], R28 ;  /* 0x0000001c04003986 */ /* 0x0005e8000c101508 */
[----:B------:R0:W-:Y:S04]  /*3d130*/  @P4 STG.E.U16 desc[UR8][R6.64], R2 ;  /* 0x0000000206004986 */ /* 0x0001e8000c101508 */
[----:B-1----:R-:W3:Y:S04]  /*3d140*/  LDL R13, [R1+0x14d0] ;  /* 0x0014d000010d7983 */ /* 0x002ee80000100800 */
[----:B--2---:R-:W2:Y:S04]  /*3d150*/  LDL.LU R4, [R1+0x2c4] ;  /* 0x0002c40001047983 */ /* 0x004ea80000300800 */
[----:B------:R-:W2:Y:S04]  /*3d160*/  LDL R5, [R1+0x14b8] ;  /* 0x0014b80001057983 */ /* 0x000ea80000100800 */
[----:B0-----:R-:W2:Y:S04]  /*3d170*/  LDL.LU R2, [R1+0x15ac] ;  /* 0x0015ac0001027983 */ /* 0x001ea80000300800 */
[----:B------:R-:W2:Y:S04]  /*3d180*/  LDL R7, [R1+0x14c8] ;  /* 0x0014c80001077983 */ /* 0x000ea80000100800 */
[----:B------:R2:W-:Y:S01]  /*3d190*/  @P5 STG.E.U16 desc[UR8][R24.64], R0 ;  /* 0x0000000018005986 */ /* 0x0005e2000c101508 */
[----:B----4-:R-:W-:-:S02]  /*3d1a0*/  ISETP.LT.AND P3, PT, R12, UR31, !P2 ;  /* 0x0000001f0c007c0c */ /* 0x010fc4000d761270 */
[----:B---3--:R-:W-:Y:S02]  /*3d1b0*/  ISETP.LT.AND P4, PT, R13, UR32, !P2 ;  /* 0x000000200d007c0c */ /* 0x008fe4000d781270 */
[----:B--2---:R-:W-:Y:S01]  /*3d1c0*/  PRMT R0, R4, 0x7632, R0 ;  /* 0x0000763204007816 */ /* 0x004fe20000000000 */
[----:B------:R0:W-:Y:S04]  /*3d1d0*/  @P6 STG.E.U16 desc[UR8][R26.64], R4 ;  /* 0x000000041a006986 */ /* 0x0001e8000c101508 */
[----:B------:R1:W-:Y:S01]  /*3d1e0*/  STL [R1+0x159c], R2 ;  /* 0x00159c0201007387 */ /* 0x0003e20000100800 */
[----:B------:R-:W-:Y:S01]  /*3d1f0*/  ISETP.LT.AND P6, PT, R2, UR34, !P2 ;  /* 0x0000002202007c0c */ /* 0x000fe2000d7c1270 */
[----:B------:R-:W-:Y:S01]  /*3d200*/  IMAD.WIDE R24, R3, 0x2, R18 ;  /* 0x0000000203187825 */ /* 0x000fe200078e0212 */
[----:B------:R-:W2:Y:S01]  /*3d210*/  LDCU UR31, c[0x0][0x398] ;  /* 0x00007300ff1f77ac */ /* 0x000ea20008000800 */
[----:B------:R-:W-:-:S02]  /*3d220*/  ISETP.LT.AND P5, PT, R7, UR33, !P2 ;  /* 0x0000002107007c0c */ /* 0x000fc4000d7a1270 */
[----:B------:R-:W-:Y:S01]  /*3d230*/  ISETP.LT.AND P2, PT, R5, UR35, !P2 ;  /* 0x0000002305007c0c */ /* 0x000fe2000d741270 */
[C---:B0-----:R-:W-:Y:S01]  /*3d240*/  IMAD.WIDE R4, R3.reuse, 0x2, R14 ;  /* 0x0000000203047825 */ /* 0x041fe200078e020e */
[----:B------:R-:W0:Y:S01]  /*3d250*/  LDCU UR32, c[0x0][0x398] ;  /* 0x00007300ff2077ac */ /* 0x000e220008000800 */
[----:B-1----:R-:W3:Y:S02]  /*3d260*/  LDL.LU R2, [R1+0x2e4] ;  /* 0x0002e40001027983 */ /* 0x002ee40000300800 */
[C---:B------:R-:W-:Y:S01]  /*3d270*/  IMAD.WIDE R6, R3.reuse, 0x2, R16 ;  /* 0x0000000203067825 */ /* 0x040fe200078e0210 */
[----:B------:R-:W1:Y:S01]  /*3d280*/  LDCU UR33, c[0x0][0x398] ;  /* 0x00007300ff2177ac */ /* 0x000e620008000800 */
[----:B------:R-:W-:Y:S02]  /*3d290*/  STL [R1+0x15a0], R19 ;  /* 0x0015a01301007387 */ /* 0x000fe40000100800 */
[----:B------:R-:W-:Y:S01]  /*3d2a0*/  IMAD.WIDE R26, R3, 0x2, R20 ;  /* 0x00000002031a7825 */ /* 0x000fe200078e0214 */
[----:B------:R-:W4:Y:S01]  /*3d2b0*/  LDCU UR34, c[0x0][0x398] ;  /* 0x00007300ff2277ac */ /* 0x000f220008000800 */
[----:B------:R0:W-:Y:S01]  /*3d2c0*/  @P3 STG.E.U16 desc[UR8][R4.64], R0 ;  /* 0x0000000004003986 */ /* 0x0001e2000c101508 */
[----:B------:R-:W1:Y:S03]  /*3d2d0*/  LDCU UR35, c[0x0][0x3b8] ;  /* 0x00007700ff2377ac */ /* 0x000e660008000800 */
[----:B0-----:R-:W2:Y:S04]  /*3d2e0*/  LDL.LU R5, [R1+0x2d4] ;  /* 0x0002d40001057983 */ /* 0x001ea80000300800 */
[----:B------:R-:W2:Y:S01]  /*3d2f0*/  LDL R19, [R1+0x14c8] ;  /* 0x0014c80001137983 */ /* 0x000ea20000100800 */
[----:B---3--:R-:W-:-:S03]  /*3d300*/  PRMT R28, R2, 0x7632, R28 ;  /* 0x00007632021c7816 */ /* 0x008fc6000000001c */
[----:B------:R0:W-:Y:S04]  /*3d310*/  @P4 STG.E.U16 desc[UR8][R6.64], R2 ;  /* 0x0000000206004986 */ /* 0x0001e8000c101508 */
[----:B------:R3:W-:Y:S04]  /*3d320*/  @P5 STG.E.U16 desc[UR8][R24.64], R28 ;  /* 0x0000001c18005986 */ /* 0x0007e8000c101508 */
[----:B0-----:R-:W4:Y:S04]  /*3d330*/  LDL R6, [R1+0x14b4] ;  /* 0x0014b40001067983 */ /* 0x001f280000100800 */
[----:B------:R-:W4:Y:S04]  /*3d340*/  LDL R7, [R1+0x14c0] ;  /* 0x0014c00001077983 */ /* 0x000f280000100800 */
[----:B------:R-:W4:Y:S04]  /*3d350*/  LDL.LU R2, [R1+0x288] ;  /* 0x0002880001027983 */ /* 0x000f280000300800 */
[----:B---3--:R-:W3:Y:S04]  /*3d360*/  LDL.LU R25, [R1+0x278] ;  /* 0x0002780001197983 */ /* 0x008ee80000300800 */
[----:B--2---:R0:W-:Y:S01]  /*3d370*/  @P6 STG.E.U16 desc[UR8][R26.64], R5 ;  /* 0x000000051a006986 */ /* 0x0041e2000c101508 */
[----:B------:R-:W-:Y:S01]  /*3d380*/  ISETP.LT.AND P6, PT, R12, UR41, !P1 ;  /* 0x000000290c007c0c */ /* 0x000fe2000cfc1270 */
[----:B------:R-:W2:Y:S01]  /*3d390*/  LDCU UR41, c[0x0][0x398] ;  /* 0x00007300ff2977ac */ /* 0x000ea20008000800 */
[----:B------:R-:W-:-:S02]  /*3d3a0*/  ISETP.LT.AND P5, PT, R13, UR42, !P1 ;  /* 0x0000002a0d007c0c */ /* 0x000fc4000cfa1270 */
[----:B------:R-:W-:Y:S01]  /*3d3b0*/  PRMT R0, R5, 0x7632, R0 ;  /* 0x0000763205007816 */ /* 0x000fe20000000000 */
[----:B------:R-:W1:Y:S01]  /*3d3c0*/  LDCU UR42, c[0x0][0x398] ;  /* 0x00007300ff2a77ac */ /* 0x000e620008000800 */
[----:B0-----:R-:W2:Y:S04]  /*3d3d0*/  LDL R27, [R1+0x14c4] ;  /* 0x0014c400011b7983 */ /* 0x001ea80000100800 */
[----:B------:R-:W2:Y:S04]  /*3d3e0*/  LDL R26, [R1+0x14b8] ;  /* 0x0014b800011a7983 */ /* 0x000ea80000100800 */
[----:B------:R-:W2:Y:S04]  /*3d3f0*/  LDL.LU R12, [R1+0x15a8] ;  /* 0x0015a800010c7983 */ /* 0x000ea80000300800 */
[----:B------:R-:W2:Y:S01]  /*3d400*/  LDL.LU R13, [R1+0x15a4] ;  /* 0x0015a400010d7983 */ /* 0x000ea20000300800 */
[----:B------:R-:W-:Y:S01]  /*3d410*/  IMAD.WIDE R4, R3, 0x2, R22 ;  /* 0x0000000203047825 */ /* 0x000fe200078e0216 */
[----:B------:R-:W-:Y:S01]  /*3d420*/  ISETP.LT.AND P4, PT, R29, UR38, !P1 ;  /* 0x000000261d007c0c */ /* 0x000fe2000cf81270 */
[----:B------:R-:W0:Y:S02]  /*3d430*/  LDCU UR38, c[0x0][0x398] ;  /* 0x00007300ff2677ac */ /* 0x000e240008000800 */
[----:B------:R-:W-:Y:S01]  /*3d440*/  VIADD R3, R3, UR36 ;  /* 0x0000002403037c36 */ /* 0x000fe20008000000 */
[----:B------:R1:W-:Y:S01]  /*3d450*/  @P2 STG.E.U16 desc[UR8][R4.64], R0 ;  /* 0x0000000004002986 */ /* 0x0003e2000c101508 */
[----:B------:R-:W0:Y:S02]  /*3d460*/  LDCU UR36, c[0x0][0x398] ;  /* 0x00007300ff2477ac */ /* 0x000e240008000800 */
[----:B-1----:R-:W-:Y:S01]  /*3d470*/  IMAD.WIDE R4, R3, 0x2, R8 ;  /* 0x0000000203047825 */ /* 0x002fe200078e0208 */
[----:B----4-:R-:W-:-:S03]  /*3d480*/  ISETP.LT.AND P2, PT, R7, UR40, !P1 ;  /* 0x0000002807007c0c */ /* 0x010fc6000cf41270 */
[----:B------:R-:W-:Y:S01]  /*3d490*/  VIADD R0, R6, 0x2d ;  /* 0x0000002d06007836 */ /* 0x000fe20000000000 */
[----:B------:R-:W1:Y:S01]  /*3d4a0*/  LDCU UR40, c[0x0][0x39c] ;  /* 0x00007380ff2877ac */ /* 0x000e620008000800 */
[----:B------:R-:W-:Y:S01]  /*3d4b0*/  IMAD.WIDE R6, R3, 0x2, R10 ;  /* 0x0000000203067825 */ /* 0x000fe200078e020a */
[----:B---3--:R-:W-:Y:S01]  /*3d4c0*/  PRMT R24, R25, 0x7632, R24 ;  /* 0x0000763219187816 */ /* 0x008fe20000000018 */
[----:B------:R3:W-:Y:S01]  /*3d4d0*/  @P4 STG.E.U16 desc[UR8][R4.64], R25 ;  /* 0x0000001904004986 */ /* 0x0007e2000c101508 */
[----:B------:R-:W-:Y:S01]  /*3d4e0*/  ISETP.GE.AND P4, PT, R0, UR47, PT ;  /* 0x0000002f00007c0c */ /* 0x000fe2000bf86270 */
[----:B------:R-:W4:Y:S01]  /*3d4f0*/  LDCU UR47, c[0x0][0x3b8] ;  /* 0x00007700ff2f77ac */ /* 0x000f220008000800 */
[----:B--2---:R-:W-:Y:S01]  /*3d500*/  ISETP.LT.AND P3, PT, R27, UR39, !P1 ;  /* 0x000000271b007c0c */ /* 0x004fe2000cf61270 */
[----:B------:R-:W2:Y:S01]  /*3d510*/  LDCU UR39, c[0x0][0x398] ;  /* 0x00007300ff2777ac */ /* 0x000ea20008000800 */
[----:B------:R-:W-:Y:S01]  /*3d520*/  PRMT R0, R2, 0x7632, R0 ;  /* 0x0000763202007816 */ /* 0x000fe20000000000 */
[----:B------:R0:W-:Y:S01]  /*3d530*/  STL [R1+0x1598], R12 ;  /* 0x0015980c01007387 */ /* 0x0001e20000100800 */
[----:B---3--:R-:W-:-:S09]  /*3d540*/  IMAD.WIDE R4, R3, 0x2, R12 ;  /* 0x0000000203047825 */ /* 0x008fd200078e020c */
[----:B------:R-:W-:Y:S01]  /*3d550*/  @P3 STG.E.U16 desc[UR8][R6.64], R24 ;  /* 0x0000001806003986 */ /* 0x000fe2000c101508 */
[----:B------:R-:W-:Y:S01]  /*3d560*/  ISETP.LT.AND P3, PT, R19, UR43, !P1 ;  /* 0x0000002b13007c0c */ /* 0x000fe2000cf61270 */
[----:B------:R-:W3:Y:S02]  /*3d570*/  LDCU UR43, c[0x0][0x398] ;  /* 0x00007300ff2b77ac */ /* 0x000ee40008000800 */
[----:B0-----:R-:W2:Y:S04]  /*3d580*/  LDL.LU R12, [R1+0x2a8] ;  /* 0x0002a800010c7983 */ /* 0x001ea80000300800 */
[----:B------:R0:W-:Y:S04]  /*3d590*/  STL [R1+0x1594], R13 ;  /* 0x0015940d01007387 */ /* 0x0001e80000100800 */
[----:B------:R1:W-:Y:S04]  /*3d5a0*/  @P2 STG.E.U16 desc[UR8][R4.64], R2 ;  /* 0x0000000204002986 */ /* 0x0003e8000c101508 */
[----:B0-----:R-:W2:Y:S04]  /*3d5b0*/  LDL.LU R13, [R1+0x2b8] ;  /* 0x0002b800010d7983 */ /* 0x001ea80000300800 */
[----:B------:R-:W2:Y:S04]  /*3d5c0*/  LDL.LU R19, [R1+0x15a0] ;  /* 0x0015a00001137983 */ /* 0x000ea80000300800 */
[----:B-1----:R-:W2:Y:S04]  /*3d5d0*/  LDL.LU R2, [R1+0x159c] ;  /* 0x00159c0001027983 */ /* 0x002ea80000300800 */
[----:B------:R-:W3:Y:S01]  /*3d5e0*/  LDL.LU R5, [R1+0x298] ;  /* 0x0002980001057983 */ /* 0x000ee20000300800 */
[----:B------:R-:W-:-:S04]  /*3d5f0*/  IMAD.WIDE R6, R3, 0x2, R14 ;  /* 0x0000000203067825 */ /* 0x000fc800078e020e */
[C---:B------:R-:W-:Y:S01]  /*3d600*/  IMAD.WIDE R24, R3.reuse, 0x2, R16 ;  /* 0x0000000203187825 */ /* 0x040fe200078e0210 */
[----:B------:R0:W-:Y:S03]  /*3d610*/  @P6 STG.E.U16 desc[UR8][R6.64], R0 ;  /* 0x0000000006006986 */ /* 0x0001e6000c101508 */
[----:B0-----:R-:W-:Y:S01]  /*3d620*/  VIADD R0, R3, UR46 ;  /* 0x0000002e03007c36 */ /* 0x001fe20008000000 */
[----:B--2---:R-:W-:Y:S01]  /*3d630*/  ISETP.LT.AND P2, PT, R2, UR44, !P1 ;  /* 0x0000002c02007c0c */ /* 0x004fe2000cf41270 */
[----:B------:R0:W-:Y:S01]  /*3d640*/  STL [R1+0x158c], R2 ;  /* 0x00158c0201007387 */ /* 0x0001e20000100800 */
[----:B------:R-:W-:Y:S01]  /*3d650*/  ISETP.LT.AND P1, PT, R26, UR45, !P1 ;  /* 0x0000002d1a007c0c */ /* 0x000fe2000cf21270 */
[----:B------:R-:W1:Y:S01]  /*3d660*/  LDCU UR44, c[0x0][0x398] ;  /* 0x00007300ff2c77ac */ /* 0x000e620008000800 */
[----:B---3--:R-:W-:Y:S01]  /*3d670*/  PRMT R6, R5, 0x7632, R6 ;  /* 0x0000763205067816 */ /* 0x008fe20000000006 */
[----:B------:R2:W-:Y:S01]  /*3d680*/  @P5 STG.E.U16 desc[UR8][R24.64], R5 ;  /* 0x0000000518005986 */ /* 0x0005e2000c101508 */
[----:B------:R-:W-:Y:S01]  /*3d690*/  ISETP.LT.AND P5, PT, R29, UR48, !P4 ;  /* 0x000000301d007c0c */ /* 0x000fe2000e7a1270 */
[----:B------:R-:W3:Y:S02]  /*3d6a0*/  LDCU UR46, c[0x0][0x398] ;  /* 0x00007300ff2e77ac */ /* 0x000ee40008000800 */
[----:B0-----:R-:W3:Y:S01]  /*3d6b0*/  LDL.LU R2, [R1+0x2c8] ;  /* 0x0002c80001027983 */ /* 0x001ee20000300800 */
[----:B------:R-:W-:Y:S01]  /*3d6c0*/  PRMT R28, R13, 0x7632, R28 ;  /* 0x000076320d1c7816 */ /* 0x000fe2000000001c */
[----:B------:R-:W0:Y:S01]  /*3d6d0*/  LDCU UR45, c[0x0][0x398] ;  /* 0x00007300ff2d77ac */ /* 0x000e220008000800 */
[----:B--2---:R-:W-:Y:S01]  /*3d6e0*/  IMAD.WIDE R4, R3, 0x2, R18 ;  /* 0x0000000203047825 */ /* 0x004fe200078e0212 */
[----:B------:R-:W-:Y:S01]  /*3d6f0*/  ISETP.LT.AND P6, PT, R27, UR49, !P4 ;  /* 0x000000311b007c0c */ /* 0x000fe2000e7c1270 */
[----:B------:R2:W-:Y:S01]  /*3d700*/  STL [R1+0x1590], R29 ;  /* 0x0015901d01007387 */ /* 0x0005e20000100800 */
[----:B------:R-:W0:Y:S03]  /*3d710*/  LDCU UR49, c[0x0][0x39c] ;  /* 0x00007380ff3177ac */ /* 0x000e260008000800 */
[----:B------:R1:W-:Y:S01]  /*3d720*/  @P3 STG.E.U16 desc[UR8][R4.64], R6 ;  /* 0x0000000604003986 */ /* 0x0003e2000c101508 */
[----:B------:R-:W-:Y:S01]  /*3d730*/  IMAD.WIDE R24, R0, 0x2, R8 ;  /* 0x0000000200187825 */ /* 0x000fe200078e0208 */
[----:B------:R-:W0:Y:S02]  /*3d740*/  LDCU UR48, c[0x0][0x398] ;  /* 0x00007300ff3077ac */ /* 0x000e240008000800 */
[----:B--2---:R-:W2:Y:S01]  /*3d750*/  LDL R29, [R1+0x2e8] ;  /* 0x0002e800011d7983 */ /* 0x004ea20000100800 */
[----:B-1----:R-:W-:-:S04]  /*3d760*/  IMAD.WIDE R4, R3, 0x2, R20 ;  /* 0x0000000203047825 */ /* 0x002fc800078e0214 */
[----:B------:R-:W-:Y:S01]  /*3d770*/  IMAD.WIDE R6, R3, 0x2, R22 ;  /* 0x0000000203067825 */ /* 0x000fe200078e0216 */
[----:B------:R-:W-:Y:S01]  /*3d780*/  PRMT R3, R12, 0x7632, R3 ;  /* 0x000076320c037816 */ /* 0x000fe20000000003 */
[----:B------:R1:W-:Y:S04]  /*3d790*/  @P2 STG.E.U16 desc[UR8][R4.64], R12 ;  /* 0x0000000c04002986 */ /* 0x0003e8000c101508 */
[----:B------:R0:W-:Y:S04]  /*3d7a0*/  @P1 STG.E.U16 desc[UR8][R6.64], R3 ;  /* 0x0000000306001986 */ /* 0x0001e8000c101508 */
[----:B-1----:R-:W3:Y:S04]  /*3d7b0*/  LDL.LU R12, [R1+0x1598] ;  /* 0x00159800010c7983 */ /* 0x002ee80000300800 */
[----:B0-----:R-:W3:Y:S04]  /*3d7c0*/  LDL R3, [R1+0x14c0] ;  /* 0x0014c00001037983 */ /* 0x001ee80000100800 */
[----:B------:R-:W4:Y:S04]  /*3d7d0*/  LDL R7, [R1+0x14cc] ;  /* 0x0014cc0001077983 */ /* 0x000f280000100800 */
[----:B------:R-:W4:Y:S04]  /*3d7e0*/  LDL R4, [R1+0x14d0] ;  /* 0x0014d00001047983 */ /* 0x000f280000100800 */
[----:B------:R-:W4:Y:S04]  /*3d7f0*/  LDL R5, [R1+0x14c8] ;  /* 0x0014c80001057983 */ /* 0x000f280000100800 */
[----:B------:R-:W4:Y:S04]  /*3d800*/  LDL R6, [R1+0x14b4] ;  /* 0x0014b40001067983 */ /* 0x000f280000100800 */
[----:B------:R0:W-:Y:S04]  /*3d810*/  @P5 STG.E.U16 desc[UR8][R24.64], R13 ;  /* 0x0000000d18005986 */ /* 0x0001e8000c101508 */
[----:B0-----:R-:W4:Y:S01]  /*3d820*/  LDL.LU R13, [R1+0x1594] ;  /* 0x00159400010d7983 */ /* 0x001f220000300800 */
[----:B------:R-:W-:-:S05]  /*3d830*/  IMAD.WIDE R26, R0, 0x2, R10 ;  /* 0x00000002001a7825 */ /* 0x000fca00078e020a */
[----:B------:R2:W-:Y:S02]  /*3d840*/  @P6 STG.E.U16 desc[UR8][R26.64], R28 ;  /* 0x0000001c1a006986 */ /* 0x0005e4000c101508 */
[----:B--2---:R-:W-:Y:S02]  /*3d850*/  PRMT R28, R29, 0x7632, R28 ;  /* 0x000076321d1c7816 */ /* 0x004fe4000000001c */
[----:B---3--:R-:W-:Y:S02]  /*3d860*/  ISETP.LT.AND P2, PT, R3, UR50, !P4 ;  /* 0x0000003203007c0c */ /* 0x008fe4000e741270 */
[----:B----4-:R-:W-:Y:S01]  /*3d870*/  ISETP.LT.AND P3, PT, R7, UR51, !P4 ;  /* 0x0000003307007c0c */ /* 0x010fe2000e761270 */
[----:B------:R0:W-:Y:S01]  /*3d880*/  STL [R1+0x1588], R12 ;  /* 0x0015880c01007387 */ /* 0x0001e20000100800 */
[----:B------:R-:W-:Y:S01]  /*3d890*/  ISETP.LT.AND P5, PT, R4, UR52, !P4 ;  /* 0x0000003404007c0c */ /* 0x000fe2000e7a1270 */
[----:B------:R-:W-:Y:S01]  /*3d8a0*/  IMAD.WIDE R24, R0, 0x2, R16 ;  /* 0x0000000200187825 */ /* 0x000fe200078e0210 */
[----:B------:R-:W1:Y:S01]  /*3d8b0*/  LDCU UR51, c[0x0][0x398] ;  /* 0x00007300ff3377ac */ /* 0x000e620008000800 */
[----:B------:R-:W-:-:S02]  /*3d8c0*/  ISETP.LT.AND P6, PT, R5, UR53, !P4 ;  /* 0x0000003505007c0c */ /* 0x000fc4000e7c1270 */
[----:B------:R-:W-:Y:S01]  /*3d8d0*/  IMAD.WIDE R26, R0, 0x2, R18 ;  /* 0x00000002001a7825 */ /* 0x000fe200078e0212 */
[----:B------:R-:W2:Y:S03]  /*3d8e0*/  LDCU UR50, c[0x0][0x398] ;  /* 0x00007300ff3277ac */ /* 0x000ea60008000800 */
[----:B------:R-:W-:Y:S01]  /*3d8f0*/  VIADD R3, R6, 0x2e ;  /* 0x0000002e06037836 */ /* 0x000fe20000000000 */
[----:B------:R-:W3:Y:S01]  /*3d900*/  LDCU UR52, c[0x0][0x398] ;  /* 0x00007300ff3477ac */ /* 0x000ee20008000800 */
[----:B------:R-:W-:-:S03]  /*3d910*/  IMAD.WIDE R6, R0, 0x2, R14 ;  /* 0x0000000200067825 */ /* 0x000fc600078e020e */
[----:B------:R-:W-:Y:S01]  /*3d920*/  ISETP.GE.AND P1, PT, R3, UR57, PT ;  /* 0x0000003903007c0c */ /* 0x000fe2000bf26270 */
[----:B------:R-:W4:Y:S01]  /*3d930*/  LDCU UR53, c[0x0][0x398] ;  /* 0x00007300ff3577ac */ /* 0x000f220008000800 */
[----:B------:R-:W-:Y:S01]  /*3d940*/  PRMT R3, R2, 0x7632, R3 ;  /* 0x0000763202037816 */ /* 0x000fe20000000003 */
[C---:B------:R-:W-:Y:S02]  /*3d950*/  IMAD.WIDE R4, R0.reuse, 0x2, R12 ;  /* 0x0000000200047825 */ /* 0x040fe400078e020c */
[----:B0-----:R-:W2:Y:S04]  /*3d960*/  LDL R12, [R1+0x27c] ;  /* 0x00027c00010c7983 */ /* 0x001ea80000100800 */
[----:B------:R0:W-:Y:S04]  /*3d970*/  STL [R1+0x1584], R13 ;  /* 0x0015840d01007387 */ /* 0x0001e80000100800 */
[----:B------:R1:W-:Y:S04]  /*3d980*/  @P2 STG.E.U16 desc[UR8][R4.64], R2 ;  /* 0x0000000204002986 */ /* 0x0003e8000c101508 */
[----:B0-----:R-:W2:Y:S04]  /*3d990*/  LDL.LU R13, [R1+0x2d8] ;  /* 0x0002d800010d7983 */ /* 0x001ea80000300800 */
[----:B------:R-:W2:Y:S04]  /*3d9a0*/  LDL.LU R29, [R1+0x1590] ;  /* 0x00159000011d7983 */ /* 0x000ea80000300800 */
[----:B-1----:R-:W2:Y:S04]  /*3d9b0*/  LDL.LU R2, [R1+0x158c] ;  /* 0x00158c0001027983 */ /* 0x002ea80000300800 */
[----:B------:R-:W3:Y:S04]  /*3d9c0*/  LDL R4, [R1+0x14c4] ;  /* 0x0014c40001047983 */ /* 0x000ee80000100800 */
[----:B------:R-:W3:Y:S04]  /*3d9d0*/  LDL R5, [R1+0x14c0] ;  /* 0x0014c00001057983 */ /* 0x000ee80000100800 */
[----:B------:R0:W-:Y:S04]  /*3d9e0*/  @P3 STG.E.U16 desc[UR8][R6.64], R3 ;  /* 0x0000000306003986 */ /* 0x0001e8000c101508 */
[----:B0-----:R-:W4:Y:S04]  /*3d9f0*/  LDL.LU R6, [R1+0x2e8] ;  /* 0x0002e80001067983 */ /* 0x001f280000300800 */
[----:B------:R-:W4:Y:S01]  /*3da00*/  LDL R7, [R1+0x14b8] ;  /* 0x0014b80001077983 */ /* 0x000f220000100800 */
[----:B------:R-:W-:Y:S01]  /*3da10*/  VIADD R3, R0, UR56 ;  /* 0x0000003800037c36 */ /* 0x000fe20008000000 */
[----:B--2---:R-:W-:-:S02]  /*3da20*/  ISETP.LT.AND P3, PT, R2, UR54, !P4 ;  /* 0x0000003602007c0c */ /* 0x004fc4000e761270 */
[----:B------:R0:W-:Y:S01]  /*3da30*/  STL [R1+0x1580], R29 ;  /* 0x0015801d01007387 */ /* 0x0001e20000100800 */
[----:B---3--:R-:W-:-:S03]  /*3da40*/  ISETP.LT.AND P2, PT, R5, UR60, !P1 ;  /* 0x0000003c05007c0c */ /* 0x008fc6000cf41270 */
[----:B----4-:R1:W-:Y:S04]  /*3da50*/  @P5 STG.E.U16 desc[UR8][R24.64], R6 ;  /* 0x0000000618005986 */ /* 0x0103e8000c101508 */
[----:B------:R2:W-:Y:S01]  /*3da60*/  @P6 STG.E.U16 desc[UR8][R26.64], R28 ;  /* 0x0000001c1a006986 */ /* 0x0005e2000c101508 */
[----:B------:R-:W-:Y:S01]  /*3da70*/  ISETP.LT.AND P6, PT, R4, UR59, !P1 ;  /* 0x0000003b04007c0c */ /* 0x000fe2000cfc1270 */
[C---:B------:R-:W-:Y:S01]  /*3da80*/  IMAD.WIDE R4, R0.reuse, 0x2, R20 ;  /* 0x0000000200047825 */ /* 0x040fe200078e0214 */
[----:B------:R-:W-:Y:S02]  /*3da90*/  ISETP.LT.AND P4, PT, R7, UR55, !P4 ;  /* 0x0000003707007c0c */ /* 0x000fe4000e781270 */
[----:B------:R-:W-:Y:S02]  /*3daa0*/  ISETP.LT.AND P5, PT, R29, UR58, !P1 ;  /* 0x0000003a1d007c0c */ /* 0x000fe4000cfa1270 */
[----:B0-----:R-:W3:Y:S01]  /*3dab0*/  LDL R29, [R1+0x29c] ;  /* 0x00029c00011d7983 */ /* 0x001ee20000100800 */
[----:B-1----:R-:W-:Y:S01]  /*3dac0*/  IMAD.WIDE R6, R0, 0x2, R22 ;  /* 0x0000000200067825 */ /* 0x002fe200078e0216 */
[----:B------:R-:W-:-:S02]  /*3dad0*/  PRMT R0, R13, 0x7632, R0 ;  /* 0x000076320d007816 */ /* 0x000fc40000000000 */
[----:B------:R0:W-:Y:S01]  /*3dae0*/  @P3 STG.E.U16 desc[UR8][R4.64], R13 ;  /* 0x0000000d04003986 */ /* 0x0001e2000c101508 */
[----:B--2---:R-:W-:-:S03]  /*3daf0*/  PRMT R28, R12, 0x7632, R28 ;  /* 0x000076320c1c7816 */ /* 0x004fc6000000001c */
[----:B------:R-:W2:Y:S04]  /*3db00*/  LDL.LU R12, [R1+0x1588] ;  /* 0x00158800010c7983 */ /* 0x000ea80000300800 */
[----:B0-----:R-:W2:Y:S04]  /*3db10*/  LDL.LU R13, [R1+0x1584] ;  /* 0x00158400010d7983 */ /* 0x001ea80000300800 */
[----:B------:R-:W4:Y:S01]  /*3db20*/  LDL.LU R5, [R1+0x27c] ;  /* 0x00027c0001057983 */ /* 0x000f220000300800 */
[----:B------:R-:W-:-:S03]  /*3db30*/  IMAD.WIDE R24, R3, 0x2, R8 ;  /* 0x0000000203187825 */ /* 0x000fc600078e0208 */
[----:B------:R0:W-:Y:S04]  /*3db40*/  @P4 STG.E.U16 desc[UR8][R6.64], R0 ;  /* 0x0000000006004986 */ /* 0x0001e8000c101508 */
[----:B0-----:R-:W2:Y:S04]  /*3db50*/  LDL.LU R6, [R1+0x28c] ;  /* 0x00028c0001067983 */ /* 0x001ea80000300800 */
[----:B------:R-:W3:Y:S04]  /*3db60*/  LDL R7, [R1+0x14b4] ;  /* 0x0014b40001077983 */ /* 0x000ee80000100800 */
[----:B----4-:R0:W-:Y:S04]  /*3db70*/  @P5 STG.E.U16 desc[UR8][R24.64], R5 ;  /* 0x0000000518005986 */ /* 0x0101e8000c101508 */
[----:B0-----:R-:W4:Y:S01]  /*3db80*/  LDL R24, [R1+0x14cc] ;  /* 0x0014cc0001187983 */ /* 0x001f220000100800 */
[----:B------:R-:W-:-:S03]  /*3db90*/  IMAD.WIDE R26, R3, 0x2, R10 ;  /* 0x00000002031a7825 */ /* 0x000fc600078e020a */
[----:B------:R-:W4:Y:S01]  /*3dba0*/  LDL R25, [R1+0x14c8] ;  /* 0x0014c80001197983 */ /* 0x000f220000100800 */
[----:B--2---:R-:W-:-:S03]  /*3dbb0*/  IMAD.WIDE R4, R3, 0x2, R12 ;  /* 0x0000000203047825 */ /* 0x004fc600078e020c */
[----:B------:R-:W-:Y:S04]  /*3dbc0*/  @P6 STG.E.U16 desc[UR8][R26.64], R28 ;  /* 0x0000001c1a006986 */ /* 0x000fe8000c101508 */
[----:B------:R0:W-:Y:S01]  /*3dbd0*/  STL [R1+0x1574], R28 ;  /* 0x0015741c01007387 */ /* 0x0001e20000100800 */
[----:B------:R-:W-:-:S03]  /*3dbe0*/  PRMT R0, R6, 0x7632, R0 ;  /* 0x0000763206007816 */ /* 0x000fc60000000000 */
[----:B------:R1:W-:Y:S04]  /*3dbf0*/  @P2 STG.E.U16 desc[UR8][R4.64], R6 ;  /* 0x0000000604002986 */ /* 0x0003e8000c101508 */
[----:B0-----:R-:W2:Y:S01]  /*3dc00*/  LDL R28, [R1+0x14d0] ;  /* 0x0014d000011c7983 */ /* 0x001ea20000100800 */
[----:B---3--:R-:W-:Y:S01]  /*3dc10*/  VIADD R26, R7, 0x2f ;  /* 0x0000002f071a7836 */ /* 0x008fe20000000000 */
[----:B------:R-:W-:Y:S02]  /*3dc20*/  PRMT R27, R29, 0x7632, R27 ;  /* 0x000076321d1b7816 */ /* 0x000fe4000000001b */
[----:B------:R0:W-:Y:S01]  /*3dc30*/  STL [R1+0x157c], R13 ;  /* 0x00157c0d01007387 */ /* 0x0001e20000100800 */
[----:B-1----:R-:W-:Y:S01]  /*3dc40*/  IMAD.WIDE R4, R3, 0x2, R14 ;  /* 0x0000000203047825 */ /* 0x002fe200078e020e */
[----:B------:R-:W-:-:S02]  /*3dc50*/  ISETP.GE.AND P2, PT, R26, UR67, PT ;  /* 0x000000431a007c0c */ /* 0x000fc4000bf46270 */
[----:B0-----:R-:W3:Y:S04]  /*3dc60*/  LDL R13, [R1+0x2bc] ;  /* 0x0002bc00010d7983 */ /* 0x001ee80000100800 */
[----:B------:R-:W3:Y:S04]  /*3dc70*/  LDL.LU R29, [R1+0x1580] ;  /* 0x00158000011d7983 */ /* 0x000ee80000300800 */
[----:B------:R-:W3:Y:S01]  /*3dc80*/  LDL R26, [R1+0x14c0] ;  /* 0x0014c000011a7983 */ /* 0x000ee20000100800 */
[----:B----4-:R-:W-:-:S13]  /*3dc90*/  ISETP.LT.AND P3, PT, R24, UR61, !P1 ;  /* 0x0000003d18007c0c */ /* 0x010fda000cf61270 */
[----:B------:R0:W-:Y:S04]  /*3dca0*/  @P3 STG.E.U16 desc[UR8][R4.64], R0 ;  /* 0x0000000004003986 */ /* 0x0001e8000c101508 */
[----:B0-----:R-:W4:Y:S01]  /*3dcb0*/  LDL.LU R5, [R1+0x29c] ;  /* 0x00029c0001057983 */ /* 0x001f220000300800 */
[----:B--2---:R-:W-:Y:S02]  /*3dcc0*/  ISETP.LT.AND P5, PT, R28, UR62, !P1 ;  /* 0x0000003e1c007c0c */ /* 0x004fe4000cfa1270 */
[----:B------:R-:W-:Y:S01]  /*3dcd0*/  ISETP.LT.AND P6, PT, R25, UR63, !P1 ;  /* 0x0000003f19007c0c */ /* 0x000fe2000cfc1270 */
[----:B------:R-:W-:-:S04]  /*3dce0*/  IMAD.WIDE R6, R3, 0x2, R16 ;  /* 0x0000000203067825 */ /* 0x000fc800078e0210 */
[----:B------:R-:W-:-:S06]  /*3dcf0*/  IMAD.WIDE R24, R3, 0x2, R18 ;  /* 0x0000000203187825 */ /* 0x000fcc00078e0212 */
[----:B----4-:R0:W-:Y:S04]  /*3dd00*/  @P5 STG.E.U16 desc[UR8][R6.64], R5 ;  /* 0x0000000506005986 */ /* 0x0101e8000c101508 */
[----:B------:R1:W-:Y:S04]  /*3dd10*/  @P6 STG.E.U16 desc[UR8][R24.64], R27 ;  /* 0x0000001b18006986 */ /* 0x0003e8000c101508 */
[----:B0-----:R-:W2:Y:S04]  /*3dd20*/  LDL R6, [R1+0x14c4] ;  /* 0x0014c40001067983 */ /* 0x001ea80000100800 */
[----:B-1----:R-:W4:Y:S04]  /*3dd30*/  LDL R24, [R1+0x14b8] ;  /* 0x0014b80001187983 */ /* 0x002f280000100800 */
[----:B------:R-:W2:Y:S04]  /*3dd40*/  LDL R7, [R1+0x14b4] ;  /* 0x0014b40001077983 */ /* 0x000ea80000100800 */
[----:B------:R-:W2:Y:S01]  /*3dd50*/  LDL.LU R25, [R1+0x2ac] ;  /* 0x0002ac0001197983 */ /* 0x000ea20000300800 */
[----:B------:R-:W-:Y:S01]  /*3dd60*/  ISETP.LT.AND P4, PT, R2, UR64, !P1 ;  /* 0x0000004002007c0c */ /* 0x000fe2000cf81270 */
[----:B------:R-:W-:Y:S01]  /*3dd70*/  IMAD.WIDE R4, R3, 0x2, R20 ;  /* 0x0000000203047825 */ /* 0x000fe200078e0214 */
[----:B---3--:R-:W-:Y:S01]  /*3dd80*/  ISETP.LT.AND P5, PT, R29, UR68, !P2 ;  /* 0x000000441d007c0c */ /* 0x008fe2000d7a1270 */
[----:B------:R0:W-:Y:S04]  /*3dd90*/  STL [R1+0x1578], R29 ;  /* 0x0015781d01007387 */ /* 0x0001e80000100800 */
[----:B0-----:R-:W3:Y:S01]  /*3dda0*/  LDL.LU R29, [R1+0x2ec] ;  /* 0x0002ec00011d7983 */ /* 0x001ee20000300800 */
[----:B----4-:R-:W-:-:S02]  /*3ddb0*/  ISETP.LT.AND P3, PT, R24, UR65, !P1 ;  /* 0x0000004118007c0c */ /* 0x010fc4000cf61270 */
[----:B--2---:R-:W-:-:S03]  /*3ddc0*/  ISETP.LT.AND P6, PT, R6, UR69, !P2 ;  /* 0x0000004506007c0c */ /* 0x004fc6000d7c1270 */
[----:B------:R0:W-:Y:S01]  /*3ddd0*/  @P4 STG.E.U16 desc[UR8][R4.64], R25 ;  /* 0x0000001904004986 */ /* 0x0001e2000c101508 */
[----:B------:R-:W-:Y:S01]  /*3dde0*/  PRMT R0, R25, 0x7632, R0 ;  /* 0x0000763219007816 */ /* 0x000fe20000000000 */
[----:B0-----:R-:W-:Y:S02]  /*3ddf0*/  VIADD R5, R7, 0x30 ;  /* 0x0000003007057836 */ /* 0x001fe40000000000 */
[----:B------:R-:W-:-:S04]  /*3de00*/  IMAD.WIDE R6, R3, 0x2, R22 ;  /* 0x0000000203067825 */ /* 0x000fc800078e0216 */
[----:B------:R-:W-:Y:S01]  /*3de10*/  VIADD R4, R3, UR66 ;  /* 0x0000004203047c36 */ /* 0x000fe20008000000 */
[----:B------:R-:W-:Y:S01]  /*3de20*/  PRMT R3, R13, 0x7632, R3 ;  /* 0x000076320d037816 */ /* 0x000fe20000000003 */
[----:B------:R0:W-:Y:S01]  /*3de30*/  @P3 STG.E.U16 desc[UR8][R6.64], R0 ;  /* 0x0000000006003986 */ /* 0x0001e2000c101508 */
[----:B------:R-:W-:Y:S01]  /*3de40*/  ISETP.GE.AND P1, PT, R5, UR14, PT ;  /* 0x0000000e05007c0c */ /* 0x000fe2000bf26270 */
[----:B------:R-:W-:Y:S01]  /*3de50*/  IMAD.WIDE R24, R4, 0x2, R8 ;  /* 0x0000000204187825 */ /* 0x000fe200078e0208 */
[----:B------:R-:W-:Y:S01]  /*3de60*/  ISETP.LT.AND P4, PT, R26, UR70, !P2 ;  /* 0x000000461a007c0c */ /* 0x000fe2000d781270 */
[----:B------:R-:W2:Y:S01]  /*3de70*/  LDL.LU R13, [R1+0x157c] ;  /* 0x00157c00010d7983 */ /* 0x000ea20000300800 */
[----:B------:R-:W1:Y:S03]  /*3de80*/  LDCU UR14, c[0x0][0x398] ;  /* 0x00007300ff0e77ac */ /* 0x000e660008000800 */
[----:B------:R-:W4:Y:S04]  /*3de90*/  LDL R5, [R1+0x14cc] ;  /* 0x0014cc0001057983 */ /* 0x000f280000100800 */
[----:B0-----:R-:W2:Y:S01]  /*3dea0*/  LDL.LU R7, [R1+0x2bc] ;  /* 0x0002bc0001077983 */ /* 0x001ea20000300800 */
[----:B------:R-:W-:-:S03]  /*3deb0*/  IMAD.WIDE R26, R4, 0x2, R10 ;  /* 0x00000002041a7825 */ /* 0x000fc600078e020a */
[----:B--2---:R0:W-:Y:S04]  /*3dec0*/  @P5 STG.E.U16 desc[UR8][R24.64], R7 ;  /* 0x0000000718005986 */ /* 0x0041e8000c101508 */
[----:B0-----:R-:W2:Y:S04]  /*3ded0*/  LDL R24, [R1+0x14c8] ;  /* 0x0014c80001187983 */ /* 0x001ea80000100800 */
[----:B------:R-:W2:Y:S01]  /*3dee0*/  LDL.LU R25, [R1+0x2cc] ;  /* 0x0002cc0001197983 */ /* 0x000ea20000300800 */
[----:B------:R-:W-:-:S03]  /*3def0*/  ISETP.LT.AND P5, PT, R28, UR72, !P2 ;  /* 0x000000481c007c0c */ /* 0x000fc6000d7a1270 */
[----:B------:R0:W-:Y:S01]  /*3df00*/  @P6 STG.E.U16 desc[UR8][R26.64], R3 ;  /* 0x000000031a006986 */ /* 0x0001e2000c101508 */
[----:B----4-:R-:W-:Y:S01]  /*3df10*/  ISETP.LT.AND P6, PT, R5, UR71, !P2 ;  /* 0x0000004705007c0c */ /* 0x010fe2000d7c1270 */
[C---:B------:R-:W-:Y:S01]  /*3df20*/  IMAD.WIDE R6, R4.reuse, 0x2, R12 ;  /* 0x0000000204067825 */ /* 0x040fe200078e020c */
[----:B---3--:R-:W-:Y:S01]  /*3df30*/  PRMT R0, R29, 0x7632, R0 ;  /* 0x000076321d007816 */ /* 0x008fe20000000000 */
[----:B------:R-:W3:Y:S04]  /*3df40*/  LDL R5, [R1+0x14c0] ;  /* 0x0014c00001057983 */ /* 0x000ee80000100800 */
[----:B------:R-:W4:Y:S01]  /*3df50*/  LDL R28, [R1+0x2f0] ;  /* 0x0002f000011c7983 */ /* 0x000f220000100800 */
[----:B0-----:R-:W-:Y:S01]  /*3df60*/  IMAD.WIDE R26, R4, 0x2, R18 ;  /* 0x00000002041a7825 */ /* 0x001fe200078e0212 */
[----:B--2---:R-:W-:-:S02]  /*3df70*/  ISETP.LT.AND P3, PT, R24, UR73, !P2 ;  /* 0x0000004918007c0c */ /* 0x004fc4000d761270 */
[----:B------:R0:W-:Y:S01]  /*3df80*/  @P4 STG.E.U16 desc[UR8][R6.64], R25 ;  /* 0x0000001906004986 */ /* 0x0001e2000c101508 */
[----:B------:R-:W-:Y:S01]  /*3df90*/  PRMT R3, R25, 0x7632, R3 ;  /* 0x0000763219037816 */ /* 0x000fe20000000003 */
[----:B0-----:R-:W-:-:S04]  /*3dfa0*/  IMAD.WIDE R6, R4, 0x2, R14 ;  /* 0x0000000204067825 */ /* 0x001fc800078e020e */
[----:B------:R-:W-:Y:S01]  /*3dfb0*/  IMAD.WIDE R24, R4, 0x2, R16 ;  /* 0x0000000204187825 */ /* 0x000fe200078e0210 */
[----:B------:R-:W-:Y:S04]  /*3dfc0*/  @P6 STG.E.U16 desc[UR8][R6.64], R3 ;  /* 0x0000000306006986 */ /* 0x000fe8000c101508 */
[----:B------:R0:W-:Y:S04]  /*3dfd0*/  @P5 STG.E.U16 desc[UR8][R24.64], R29 ;  /* 0x0000001d18005986 */ /* 0x0001e8000c101508 */
[----:B------:R2:W-:Y:S04]  /*3dfe0*/  @P3 STG.E.U16 desc[UR8][R26.64], R0 ;  /* 0x000000001a003986 */ /* 0x0005e8000c101508 */
[----:B0-----:R-:W3:Y:S04]  /*3dff0*/  LDL.LU R29, [R1+0x1578] ;  /* 0x00157800011d7983 */ /* 0x001ee80000300800 */
[----:B------:R-:W3:Y:S04]  /*3e000*/  LDL R24, [R1+0x14c4] ;  /* 0x0014c40001187983 */ /* 0x000ee80000100800 */
[----:B------:R-:W3:Y:S04]  /*3e010*/  LDL R25, [R1+0x14b4] ;  /* 0x0014b40001197983 */ /* 0x000ee80000100800 */
[----:B--2---:R-:W2:Y:S04]  /*3e020*/  LDL.LU R0, [R1+0x2dc] ;  /* 0x0002dc0001007983 */ /* 0x004ea80000300800 */
[----:B------:R-:W2:Y:S01]  /*3e030*/  LDL R26, [R1+0x14b8] ;  /* 0x0014b800011a7983 */ /* 0x000ea20000100800 */
[----:B------:R-:W-:Y:S01]  /*3e040*/  ISETP.LT.AND P4, PT, R2, UR74, !P2 ;  /* 0x0000004a02007c0c */ /* 0x000fe2000d781270 */
[----:B------:R-:W-:Y:S01]  /*3e050*/  IMAD.WIDE R6, R4, 0x2, R20 ;  /* 0x0000000204067825 */ /* 0x000fe200078e0214 */
[----:B----4-:R-:W-:-:S02]  /*3e060*/  PRMT R27, R28, 0x7632, R27 ;  /* 0x000076321c1b7816 */ /* 0x010fc4000000001b */
[----:B---3--:R-:W-:Y:S01]  /*3e070*/  ISETP.LT.AND P5, PT, R29, UR12, !P1 ;  /* 0x0000000c1d007c0c */ /* 0x008fe2000cfa1270 */
[----:B------:R0:W-:Y:S01]  /*3e080*/  STL [R1+0x1570], R29 ;  /* 0x0015701d01007387 */ /* 0x0001e20000100800 */
[----:B------:R-:W3:Y:S03]  /*3e090*/  LDCU UR12, c[0x0][0x3b8] ;  /* 0x00007700ff0c77ac */ /* 0x000ee60008000800 */
[----:B0-----:R-:W4:Y:S01]  /*3e0a0*/  LDL.LU R29, [R1+0x320] ;  /* 0x00032000011d7983 */ /* 0x001f220000300800 */
[----:B--2---:R-:W-:-:S03]  /*3e0b0*/  ISETP.LT.AND P3, PT, R26, UR77, !P2 ;  /* 0x0000004d1a007c0c */ /* 0x004fc6000d761270 */
[----:B------:R0:W-:Y:S01]  /*3e0c0*/  @P4 STG.E.U16 desc[UR8][R6.64], R0 ;  /* 0x0000000006004986 */ /* 0x0001e2000c101508 */
[----:B------:R-:W-:Y:S01]  /*3e0d0*/  PRMT R3, R0, 0x7632, R3 ;  /* 0x0000763200037816 */ /* 0x000fe20000000003 */
[----:B------:R-:W-:Y:S01]  /*3e0e0*/  VIADD R26, R25, 0x31 ;  /* 0x00000031191a7836 */ /* 0x000fe20000000000 */
[----:B------:R-:W-:Y:S01]  /*3e0f0*/  ISETP.LT.AND P4, PT, R5, UR20, !P1 ;  /* 0x0000001405007c0c */ /* 0x000fe2000cf81270 */
[----:B------:R-:W4:Y:S01]  /*3e100*/  LDL.LU R28, [R1+0x1574] ;  /* 0x00157400011c7983 */ /* 0x000f220000300800 */
[----:B------:R-:W-:Y:S01]  /*3e110*/  ISETP.LT.AND P6, PT, R24, UR10, !P1 ;  /* 0x0000000a18007c0c */ /* 0x000fe2000cfc1270 */
[----:B------:R-:W2:Y:S01]  /*3e120*/  LDCU UR20, c[0x0][0x398] ;  /* 0x00007300ff1477ac */ /* 0x000ea20008000800 */
[----:B------:R-:W-:Y:S02]  /*3e130*/  ISETP.GE.AND P2, PT, R26, UR29, PT ;  /* 0x0000001d1a007c0c */ /* 0x000fe4000bf46270 */
[----:B------:R-:W2:Y:S01]  /*3e140*/  LDL.LU R26, [R1+0x300] ;  /* 0x00030000011a7983 */ /* 0x000ea20000300800 */
[----:B------:R-:W1:Y:S01]  /*3e150*/  LDCU UR29, c[0x0][0x398] ;  /* 0x00007300ff1d77ac */ /* 0x000e620008000800 */
[----:B0-----:R-:W-:-:S02]  /*3e160*/  VIADD R0, R4, UR75 ;  /* 0x0000004b04007c36 */ /* 0x001fc40008000000 */
[----:B------:R-:W-:Y:S01]  /*3e170*/  IMAD.WIDE R4, R4, 0x2, R22 ;  /* 0x0000000204047825 */ /* 0x000fe200078e0216 */
[----:B------:R-:W0:Y:S04]  /*3e180*/  LDCU UR10, c[0x0][0x3b8] ;  /* 0x00007700ff0a77ac */ /* 0x000e280008000800 */
[----:B------:R1:W-:Y:S04]  /*3e190*/  @P3 STG.E.U16 desc[UR8][R4.64], R3 ;  /* 0x0000000304003986 */ /* 0x0003e8000c101508 */
[----:B-1----:R-:W2:Y:S01]  /*3e1a0*/  LDL.LU R5, [R1+0x2f0] ;  /* 0x0002f00001057983 */ /* 0x002ea20000300800 */
[----:B------:R-:W-:-:S04]  /*3e1b0*/  IMAD.WIDE R6, R0, 0x2, R8 ;  /* 0x0000000200067825 */ /* 0x000fc800078e0208 */
[C---:B------:R-:W-:Y:S01]  /*3e1c0*/  IMAD.WIDE R24, R0.reuse, 0x2, R10 ;  /* 0x0000000200187825 */ /* 0x040fe200078e020a */
[----:B--2---:R1:W-:Y:S04]  /*3e1d0*/  @P5 STG.E.U16 desc[UR8][R6.64], R5 ;  /* 0x0000000506005986 */ /* 0x0043e8000c101508 */
[----:B------:R2:W-:Y:S04]  /*3e1e0*/  @P6 STG.E.U16 desc[UR8][R24.64], R27 ;  /* 0x0000001b18006986 */ /* 0x0005e8000c101508 */
[----:B-1----:R-:W3:Y:S04]  /*3e1f0*/  LDL R6, [R1+0x14d0] ;  /* 0x0014d00001067983 */ /* 0x002ee80000100800 */
[----:B--2---:R-:W2:Y:S04]  /*3e200*/  LDL R25, [R1+0x14cc] ;  /* 0x0014cc0001197983 */ /* 0x004ea80000100800 */
[----:B------:R-:W2:Y:S01]  /*3e210*/  LDL R7, [R1+0x14c8] ;  /* 0x0014c80001077983 */ /* 0x000ea20000100800 */
[----:B------:R-:W-:Y:S01]  /*3e220*/  IMAD.WIDE R4, R0, 0x2, R12 ;  /* 0x0000000200047825 */ /* 0x000fe200078e020c */
[----:B------:R-:W-:-:S04]  /*3e230*/  PRMT R3, R26, 0x7632, R3 ;  /* 0x000076321a037816 */ /* 0x000fc80000000003 */
[----:B------:R1:W-:Y:S01]  /*3e240*/  @P4 STG.E.U16 desc[UR8][R4.64], R26 ;  /* 0x0000001a04004986 */ /* 0x0003e2000c101508 */
[----:B----4-:R-:W-:-:S03]  /*3e250*/  PRMT R28, R29, 0x7632, R28 ;  /* 0x000076321d1c7816 */ /* 0x010fc6000000001c */
[----:B------:R4:W-:Y:S01]  /*3e260*/  STL [R1+0x156c], R13 ;  /* 0x00156c0d01007387 */ /* 0x0009e20000100800 */
[----:B-1----:R-:W-:-:S03]  /*3e270*/  IMAD.WIDE R4, R0, 0x2, R14 ;  /* 0x0000000200047825 */ /* 0x002fc600078e020e */
[----:B----4-:R-:W4:Y:S01]  /*3e280*/  LDL R13, [R1+0x330] ;  /* 0x00033000010d7983 */ /* 0x010f220000100800 */
[----:B---3--:R-:W-:Y:S02]  /*3e290*/  ISETP.LT.AND P5, PT, R6, UR18, !P1 ;  /* 0x0000001206007c0c */ /* 0x008fe4000cfa1270 */
[----:B--2---:R-:W-:Y:S02]  /*3e2a0*/  ISETP.LT.AND P6, PT, R25, UR16, !P1 ;  /* 0x0000001019007c0c */ /* 0x004fe4000cfc1270 */
[----:B------:R-:W-:Y:S01]  /*3e2b0*/  ISETP.LT.AND P3, PT, R7, UR24, !P1 ;  /* 0x0000001807007c0c */ /* 0x000fe2000cf61270 */
[----:B------:R-:W-:Y:S01]  /*3e2c0*/  IMAD.WIDE R6, R0, 0x2, R16 ;  /* 0x0000000200067825 */ /* 0x000fe200078e0210 */
[----:B------:R-:W-:Y:S01]  /*3e2d0*/  ISETP.LT.AND P4, PT, R2, UR22, !P1 ;  /* 0x0000001602007c0c */ /* 0x000fe2000cf81270 */
[----:B------:R-:W1:Y:S02]  /*3e2e0*/  LDCU UR16, c[0x0][0x39c] ;  /* 0x00007380ff1077ac */ /* 0x000e640008000800 */
[C---:B------:R-:W-:Y:S01]  /*3e2f0*/  IMAD.WIDE R24, R0.reuse, 0x2, R18 ;  /* 0x0000000200187825 */ /* 0x040fe200078e0212 */
[----:B------:R-:W2:Y:S05]  /*3e300*/  LDCU UR24, c[0x0][0x398] ;  /* 0x00007300ff1877ac */ /* 0x000eaa0008000800 */
[----:B------:R3:W-:Y:S01]  /*3e310*/  @P6 STG.E.U16 desc[UR8][R4.64], R3 ;  /* 0x0000000304006986 */ /* 0x0007e2000c101508 */
[C---:B------:R-:W-:Y:S01]  /*3e320*/  IMAD.WIDE R26, R0.reuse, 0x2, R20 ;  /* 0x00000002001a7825 */ /* 0x040fe200078e0214 */
[----:B------:R-:W0:Y:S02]  /*3e330*/  LDCU UR22, c[0x0][0x398] ;  /* 0x00007300ff1677ac */ /* 0x000e240008000800 */
[----:B------:R0:W-:Y:S01]  /*3e340*/  @P5 STG.E.U16 desc[UR8][R6.64], R29 ;  /* 0x0000001d06005986 */ /* 0x0001e2000c101508 */
[----:B------:R-:W0:Y:S03]  /*3e350*/  LDCU UR18, c[0x0][0x398] ;  /* 0x00007300ff1277ac */ /* 0x000e260008000800 */
[----:B---3--:R-:W3:Y:S04]  /*3e360*/  LDL R3, [R1+0x14c4] ;  /* 0x0014c40001037983 */ /* 0x008ee80000100800 */
[----:B------:R-:W2:Y:S04]  /*3e370*/  LDL R4, [R1+0x14b4] ;  /* 0x0014b40001047983 */ /* 0x000ea80000100800 */
[----:B------:R-:W2:Y:S04]  /*3e380*/  LDL R5, [R1+0x14c0] ;  /* 0x0014c00001057983 */ /* 0x000ea80000100800 */
[----:B0-----:R-:W2:Y:S04]  /*3e390*/  LDL.LU R29, [R1+0x1570] ;  /* 0x00157000011d7983 */ /* 0x001ea80000300800 */
[----:B------:R-:W2:Y:S04]  /*3e3a0*/  LDL.LU R6, [R1+0x310] ;  /* 0x0003100001067983 */ /* 0x000ea80000300800 */
[----:B------:R-:W2:Y:S04]  /*3e3b0*/  LDL R7, [R1+0x14b8] ;  /* 0x0014b80001077983 */ /* 0x000ea80000100800 */
[----:B------:R0:W-:Y:S01]  /*3e3c0*/  @P3 STG.E.U16 desc[UR8][R24.64], R28 ;  /* 0x0000001c18003986 */ /* 0x0001e2000c101508 */
[----:B---3--:R-:W-:Y:S01]  /*3e3d0*/  ISETP.LT.AND P6, PT, R3, UR30, !P2 ;  /* 0x0000001e03007c0c */ /* 0x008fe2000d7c1270 */
[----:B------:R-:W-:Y:S01]  /*3e3e0*/  VIADD R3, R0, UR27 ;  /* 0x0000001b00037c36 */ /* 0x000fe20008000000 */
[----:B------:R-:W3:Y:S01]  /*3e3f0*/  LDCU UR27, c[0x0][0x398] ;  /* 0x00007300ff1b77ac */ /* 0x000ee20008000800 */
[----:B--2---:R-:W-:Y:S01]  /*3e400*/  ISETP.LT.AND P3, PT, R7, UR26, !P1 ;  /* 0x0000001a07007c0c */ /* 0x004fe2000cf61270 */
[----:B------:R2:W-:Y:S01]  /*3e410*/  @P4 STG.E.U16 desc[UR8][R26.64], R6 ;  /* 0x000000061a004986 */ /* 0x0005e2000c101508 */
[----:B------:R-:W-:-:S02]  /*3e420*/  ISETP.LT.AND P4, PT, R5, UR31, !P2 ;  /* 0x0000001f05007c0c */ /* 0x000fc4000d781270 */
[----:B------:R-:W-:Y:S01]  /*3e430*/  ISETP.LT.AND P5, PT, R29, UR28, !P2 ;  /* 0x0000001c1d007c0c */ /* 0x000fe2000d7a1270 */
[----:B------:R1:W-:Y:S01]  /*3e440*/  STL [R1+0x1568], R29 ;  /* 0x0015681d01007387 */ /* 0x0003e20000100800 */
[----:B0-----:R-:W-:Y:S01]  /*3e450*/  IMAD.WIDE R24, R3, 0x2, R10 ;  /* 0x0000000203187825 */ /* 0x001fe200078e020a */
[----:B------:R-:W0:Y:S01]  /*3e460*/  LDCU UR26, c[0x0][0x398] ;  /* 0x00007300ff1a77ac */ /* 0x000e220008000800 */
[----:B------:R-:W0:Y:S02]  /*3e470*/  LDCU UR28, c[0x0][0x398] ;  /* 0x00007300ff1c77ac */ /* 0x000e240008000800 */
[----:B--2---:R-:W-:Y:S01]  /*3e480*/  VIADD R27, R4, 0x32 ;  /* 0x00000032041b7836 */ /* 0x004fe20000000000 */
[----:B------:R-:W-:Y:S01]  /*3e490*/  PRMT R26, R6, 0x7632, R26 ;  /* 0x00007632061a7816 */ /* 0x000fe2000000001a */
[----:B------:R-:W-:Y:S01]  /*3e4a0*/  IMAD.WIDE R4, R0, 0x2, R22 ;  /* 0x0000000200047825 */ /* 0x000fe200078e0216 */
[----:B-1----:R-:W2:Y:S01]  /*3e4b0*/  LDL.LU R29, [R1+0x360] ;  /* 0x00036000011d7983 */ /* 0x002ea20000300800 */
[----:B----4-:R-:W-:Y:S01]  /*3e4c0*/  PRMT R0, R13, 0x7632, R0 ;  /* 0x000076320d007816 */ /* 0x010fe20000000000 */
[----:B------:R-:W1:Y:S01]  /*3e4d0*/  LDCU UR30, c[0x0][0x398] ;  /* 0x00007300ff1e77ac */ /* 0x000e620008000800 */
[----:B------:R-:W-:Y:S01]  /*3e4e0*/  ISETP.GE.AND P1, PT, R27, UR40, PT ;  /* 0x000000281b007c0c */ /* 0x000fe2000bf26270 */
[----:B------:R-:W4:Y:S01]  /*3e4f0*/  LDL.LU R13, [R1+0x156c] ;  /* 0x00156c00010d7983 */ /* 0x000f220000300800 */
[C---:B------:R-:W-:Y:S01]  /*3e500*/  IMAD.WIDE R6, R3.reuse, 0x2, R8 ;  /* 0x0000000203067825 */ /* 0x040fe200078e0208 */
[----:B------:R-:W0:Y:S02]  /*3e510*/  LDCU UR31, c[0x0][0x398] ;  /* 0x00007300ff1f77ac */ /* 0x000e240008000800 */
[----:B------:R-:W2:Y:S01]  /*3e520*/  LDL.LU R27, [R1+0x340] ;  /* 0x00034000011b7983 */ /* 0x000ea20000300800 */
[----:B------:R-:W0:Y:S03]  /*3e530*/  LDCU UR40, c[0x0][0x398] ;  /* 0x00007300ff2877ac */ /* 0x000e260008000800 */
[----:B------:R1:W-:Y:S04]  /*3e540*/  @P3 STG.E.U16 desc[UR8][R4.64], R26 ;  /* 0x0000001a04003986 */ /* 0x0003e8000c101508 */
[----:B-1----:R-:W2:Y:S04]  /*3e550*/  LDL.LU R5, [R1+0x330] ;  /* 0x0003300001057983 */ /* 0x002ea80000300800 */
[----:B------:R-:W3:Y:S04]  /*3e560*/  LDL R26, [R1+0x14c8] ;  /* 0x0014c800011a7983 */ /* 0x000ee80000100800 */
[----:B--2---:R1:W-:Y:S04]  /*3e570*/  @P5 STG.E.U16 desc[UR8][R6.64], R5 ;  /* 0x0000000506005986 */ /* 0x0043e8000c101508 */
[----:B-1----:R-:W2:Y:S04]  /*3e580*/  LDL R6, [R1+0x14cc] ;  /* 0x0014cc0001067983 */ /* 0x002ea80000100800 */
[----:B------:R-:W3:Y:S01]  /*3e590*/  LDL R7, [R1+0x14d0] ;  /* 0x0014d00001077983 */ /* 0x000ee20000100800 */
[----:B----4-:R-:W-:-:S03]  /*3e5a0*/  IMAD.WIDE R4, R3, 0x2, R12 ;  /* 0x0000000203047825 */ /* 0x010fc600078e020c */
[----:B------:R1:W-:Y:S04]  /*3e5b0*/  @P6 STG.E.U16 desc[UR8][R24.64], R0 ;  /* 0x0000000018006986 */ /* 0x0003e8000c101508 */
[----:B------:R4:W-:Y:S01]  /*3e5c0*/  @P4 STG.E.U16 desc[UR8][R4.64], R27 ;  /* 0x0000001b04004986 */ /* 0x0009e2000c101508 */
[----:B------:R-:W-:Y:S02]  /*3e5d0*/  PRMT R28, R29, 0x7632, R28 ;  /* 0x000076321d1c7816 */ /* 0x000fe4000000001c */
[----:B-1----:R-:W-:Y:S01]  /*3e5e0*/  PRMT R0, R27, 0x7632, R0 ;  /* 0x000076321b007816 */ /* 0x002fe20000000000 */
[----:B----4-:R-:W-:Y:S01]  /*3e5f0*/  IMAD.WIDE R4, R3, 0x2, R14 ;  /* 0x0000000203047825 */ /* 0x010fe200078e020e */
[----:B------:R1:W-:Y:S04]  /*3e600*/  STL [R1+0x1564], R13 ;  /* 0x0015640d01007387 */ /* 0x0003e80000100800 */
[----:B-1----:R-:W4:Y:S01]  /*3e610*/  LDL R13, [R1+0x2f4] ;  /* 0x0002f400010d7983 */ /* 0x002f220000100800 */
[----:B--2---:R-:W-:-:S02]  /*3e620*/  ISETP.LT.AND P6, PT, R6, UR32, !P2 ;  /* 0x0000002006007c0c */ /* 0x004fc4000d7c1270 */
[----:B---3--:R-:W-:Y:S01]  /*3e630*/  ISETP.LT.AND P5, PT, R7, UR33, !P2 ;  /* 0x0000002107007c0c */ /* 0x008fe2000d7a1270 */
[C---:B------:R-:W-:Y:S01]  /*3e640*/  IMAD.WIDE R6, R3.reuse, 0x2, R16 ;  /* 0x0000000203067825 */ /* 0x040fe200078e0210 */
[----:B------:R-:W-:Y:S01]  /*3e650*/  ISETP.LT.AND P3, PT, R26, UR34, !P2 ;  /* 0x000000221a007c0c */ /* 0x000fe2000d761270 */
[----:B------:R-:W1:Y:S01]  /*3e660*/  LDCU UR34, c[0x0][0x398] ;  /* 0x00007300ff2277ac */ /* 0x000e620008000800 */
[----:B------:R-:W-:Y:S01]  /*3e670*/  ISETP.LT.AND P4, PT, R2, UR37, !P2 ;  /* 0x0000002502007c0c */ /* 0x000fe2000d781270 */
        /* <DEDUP_REMOVED lines=33> */
[----:B------:R-:W0:Y:S03]  /*3e890*/  LDCU UR41, c[0x0][0x398] ;  /* 0x00007300ff2977ac */ /* 0x000e260008000800 */
[----:B------:R-:W2:Y:S04]  /*3e8a0*/  LDL.LU R27, [R1+0x304] ;  /* 0x00030400011b7983 */ /* 0x000ea80000300800 */
[----:B------:R0:W-:Y:S04]  /*3e8b0*/  @P3 STG.E.U16 desc[UR8][R4.64], R26 ;  /* 0x0000001a04003986 */ /* 0x0001e8000c101508 */
[----:B0-----:R-:W2:Y:S01]  /*3e8c0*/  LDL.LU R5, [R1+0x2f4] ;  /* 0x0002f40001057983 */ /* 0x001ea20000300800 */
[----:B------:R-:W-:-:S03]  /*3e8d0*/  IMAD.WIDE R6, R0, 0x2, R8 ;  /* 0x0000000200067825 */ /* 0x000fc600078e0208 */
[----:B------:R-:W3:Y:S04]  /*3e8e0*/  LDL R26, [R1+0x14c8] ;  /* 0x0014c800011a7983 */ /* 0x000ee80000100800 */
[----:B--2---:R0:W-:Y:S04]  /*3e8f0*/  @P5 STG.E.U16 desc[UR8][R6.64], R5 ;  /* 0x0000000506005986 */ /* 0x0041e8000c101508 */
[----:B0-----:R-:W2:Y:S04]  /*3e900*/  LDL R6, [R1+0x14cc] ;  /* 0x0014cc0001067983 */ /* 0x001ea80000100800 */
[----:B------:R-:W3:Y:S01]  /*3e910*/  LDL R7, [R1+0x14d0] ;  /* 0x0014d00001077983 */ /* 0x000ee20000100800 */
[----:B----4-:R-:W-:-:S03]  /*3e920*/  IMAD.WIDE R4, R0, 0x2, R12 ;  /* 0x0000000200047825 */ /* 0x010fc600078e020c */
[----:B------:R0:W-:Y:S04]  /*3e930*/  @P6 STG.E.U16 desc[UR8][R24.64], R3 ;  /* 0x0000000318006986 */ /* 0x0001e8000c101508 */
[----:B------:R4:W-:Y:S01]  /*3e940*/  @P4 STG.E.U16 desc[UR8][R4.64], R27 ;  /* 0x0000001b04004986 */ /* 0x0009e2000c101508 */
[----:B------:R-:W-:Y:S02]  /*3e950*/  PRMT R28, R29, 0x7632, R28 ;  /* 0x000076321d1c7816 */ /* 0x000fe4000000001c */
[----:B0-----:R-:W-:Y:S01]  /*3e960*/  PRMT R3, R27, 0x7632, R3 ;  /* 0x000076321b037816 */ /* 0x001fe20000000003 */
[----:B----4-:R-:W-:Y:S01]  /*3e970*/  IMAD.WIDE R4, R0, 0x2, R14 ;  /* 0x0000000200047825 */ /* 0x010fe200078e020e */
[----:B------:R0:W-:Y:S04]  /*3e980*/  STL [R1+0x155c], R13 ;  /* 0x00155c0d01007387 */ /* 0x0001e80000100800 */
[----:B0-----:R-:W4:Y:S01]  /*3e990*/  LDL R13, [R1+0x334] ;  /* 0x00033400010d7983 */ /* 0x001f220000100800 */
[----:B--2---:R-:W-:-:S02]  /*3e9a0*/  ISETP.LT.AND P6, PT, R6, UR42, !P1 ;  /* 0x0000002a06007c0c */ /* 0x004fc4000cfc1270 */
[----:B---3--:R-:W-:Y:S01]  /*3e9b0*/  ISETP.LT.AND P5, PT, R7, UR43, !P1 ;  /* 0x0000002b07007c0c */ /* 0x008fe2000cfa1270 */
[----:B------:R-:W-:-:S10]  /*3e9c0*/  IMAD.WIDE R6, R0, 0x2, R16 ;  /* 0x0000000200067825 */ /* 0x000fd400078e0210 */
[----:B------:R0:W-:Y:S04]  /*3e9d0*/  @P6 STG.E.U16 desc[UR8][R4.64], R3 ;  /* 0x0000000304006986 */ /* 0x0001e8000c101508 */
[----:B------:R2:W-:Y:S04]  /*3e9e0*/  @P5 STG.E.U16 desc[UR8][R6.64], R29 ;  /* 0x0000001d06005986 */ /* 0x0005e8000c101508 */
[----:B0-----:R-:W3:Y:S04]  /*3e9f0*/  LDL R3, [R1+0x14c4] ;  /* 0x0014c40001037983 */ /* 0x001ee80000100800 */
[----:B------:R-:W4:Y:S04]  /*3ea00*/  LDL R4, [R1+0x14b4] ;  /* 0x0014b40001047983 */ /* 0x000f280000100800 */
[----:B------:R-:W4:Y:S04]  /*3ea10*/  LDL R5, [R1+0x14c0] ;  /* 0x0014c00001057983 */ /* 0x000f280000100800 */
[----:B--2---:R-:W2:Y:S04]  /*3ea20*/  LDL.LU R29, [R1+0x1560] ;  /* 0x00156000011d7983 */ /* 0x004ea80000300800 */
[----:B------:R-:W2:Y:S04]  /*3ea30*/  LDL.LU R6, [R1+0x314] ;  /* 0x0003140001067983 */ /* 0x000ea80000300800 */
[----:B------:R-:W2:Y:S01]  /*3ea40*/  LDL R7, [R1+0x14b8] ;  /* 0x0014b80001077983 */ /* 0x000ea20000100800 */
[----:B------:R-:W-:-:S02]  /*3ea50*/  ISETP.LT.AND P3, PT, R26, UR44, !P1 ;  /* 0x0000002c1a007c0c */ /* 0x000fc4000cf61270 */
[----:B------:R-:W-:Y:S01]  /*3ea60*/  ISETP.LT.AND P4, PT, R2, UR46, !P1 ;  /* 0x0000002e02007c0c */ /* 0x000fe2000cf81270 */
[----:B------:R-:W-:-:S04]  /*3ea70*/  IMAD.WIDE R24, R0, 0x2, R18 ;  /* 0x0000000200187825 */ /* 0x000fc800078e0212 */
[----:B------:R-:W-:-:S06]  /*3ea80*/  IMAD.WIDE R26, R0, 0x2, R20 ;  /* 0x00000002001a7825 */ /* 0x000fcc00078e0214 */
[----:B------:R0:W-:Y:S01]  /*3ea90*/  @P3 STG.E.U16 desc[UR8][R24.64], R28 ;  /* 0x0000001c18003986 */ /* 0x0001e2000c101508 */
[----:B---3--:R-:W-:Y:S01]  /*3eaa0*/  ISETP.LT.AND P6, PT, R3, UR50, !P2 ;  /* 0x0000003203007c0c */ /* 0x008fe2000d7c1270 */
[----:B------:R-:W-:Y:S01]  /*3eab0*/  VIADD R3, R0, UR47 ;  /* 0x0000002f00037c36 */ /* 0x000fe20008000000 */
[----:B--2---:R-:W-:Y:S01]  /*3eac0*/  ISETP.LT.AND P1, PT, R7, UR45, !P1 ;  /* 0x0000002d07007c0c */ /* 0x004fe2000cf21270 */
[----:B------:R2:W-:Y:S01]  /*3ead0*/  @P4 STG.E.U16 desc[UR8][R26.64], R6 ;  /* 0x000000061a004986 */ /* 0x0005e2000c101508 */
[----:B----4-:R-:W-:Y:S02]  /*3eae0*/  ISETP.LT.AND P4, PT, R5, UR51, !P2 ;  /* 0x0000003305007c0c */ /* 0x010fe4000d781270 */
[----:B------:R-:W-:Y:S01]  /*3eaf0*/  ISETP.LT.AND P5, PT, R29, UR14, !P2 ;  /* 0x0000000e1d007c0c */ /* 0x000fe2000d7a1270 */
[----:B------:R3:W-:Y:S01]  /*3eb00*/  STL [R1+0x1558], R29 ;  /* 0x0015581d01007387 */ /* 0x0007e20000100800 */
[----:B0-----:R-:W-:Y:S01]  /*3eb10*/  IMAD.WIDE R24, R3, 0x2, R10 ;  /* 0x0000000203187825 */ /* 0x001fe200078e020a */
[----:B------:R-:W0:Y:S03]  /*3eb20*/  LDCU UR14, c[0x0][0x3b8] ;  /* 0x00007700ff0e77ac */ /* 0x000e260008000800 */
[----:B--2---:R-:W-:Y:S01]  /*3eb30*/  VIADD R27, R4, 0x34 ;  /* 0x00000034041b7836 */ /* 0x004fe20000000000 */
[----:B------:R-:W-:Y:S01]  /*3eb40*/  PRMT R26, R6, 0x7632, R26 ;  /* 0x00007632061a7816 */ /* 0x000fe2000000001a */
[----:B------:R-:W-:Y:S01]  /*3eb50*/  IMAD.WIDE R4, R0, 0x2, R22 ;  /* 0x0000000200047825 */ /* 0x000fe200078e0216 */
[----:B---3--:R-:W2:Y:S01]  /*3eb60*/  LDL.LU R29, [R1+0x364] ;  /* 0x00036400011d7983 */ /* 0x008ea20000300800 */
[----:B------:R-:W-:-:S02]  /*3eb70*/  PRMT R0, R13, 0x7632, R0 ;  /* 0x000076320d007816 */ /* 0x000fc40000000000 */
[----:B------:R-:W-:Y:S01]  /*3eb80*/  ISETP.GE.AND P3, PT, R27, UR16, PT ;  /* 0x000000101b007c0c */ /* 0x000fe2000bf66270 */
[----:B------:R-:W3:Y:S01]  /*3eb90*/  LDL.LU R13, [R1+0x155c] ;  /* 0x00155c00010d7983 */ /* 0x000ee20000300800 */
[C---:B------:R-:W-:Y:S01]  /*3eba0*/  IMAD.WIDE R6, R3.reuse, 0x2, R8 ;  /* 0x0000000203067825 */ /* 0x040fe200078e0208 */
[----:B------:R-:W4:Y:S02]  /*3ebb0*/  LDCU UR16, c[0x0][0x398] ;  /* 0x00007300ff1077ac */ /* 0x000f240008000800 */
[----:B------:R-:W2:Y:S04]  /*3ebc0*/  LDL.LU R27, [R1+0x344] ;  /* 0x00034400011b7983 */ /* 0x000ea80000300800 */
[----:B------:R0:W-:Y:S04]  /*3ebd0*/  @P1 STG.E.U16 desc[UR8][R4.64], R26 ;  /* 0x0000001a04001986 */ /* 0x0001e8000c101508 */
[----:B0-----:R-:W2:Y:S04]  /*3ebe0*/  LDL.LU R5, [R1+0x334] ;  /* 0x0003340001057983 */ /* 0x001ea80000300800 */
[----:B------:R-:W3:Y:S04]  /*3ebf0*/  LDL R26, [R1+0x14c8] ;  /* 0x0014c800011a7983 */ /* 0x000ee80000100800 */
[----:B--2---:R0:W-:Y:S04]  /*3ec00*/  @P5 STG.E.U16 desc[UR8][R6.64], R5 ;  /* 0x0000000506005986 */ /* 0x0041e8000c101508 */
[----:B0-----:R-:W2:Y:S04]  /*3ec10*/  LDL R6, [R1+0x14cc] ;  /* 0x0014cc0001067983 */ /* 0x001ea80000100800 */
[----:B------:R-:W4:Y:S01]  /*3ec20*/  LDL R7, [R1+0x14d0] ;  /* 0x0014d00001077983 */ /* 0x000f220000100800 */
[----:B---3--:R-:W-:-:S03]  /*3ec30*/  IMAD.WIDE R4, R3, 0x2, R12 ;  /* 0x0000000203047825 */ /* 0x008fc600078e020c */
[----:B------:R0:W-:Y:S04]  /*3ec40*/  @P6 STG.E.U16 desc[UR8][R24.64], R0 ;  /* 0x0000000018006986 */ /* 0x0001e8000c101508 */
[----:B------:R3:W-:Y:S01]  /*3ec50*/  @P4 STG.E.U16 desc[UR8][R4.64], R27 ;  /* 0x0000001b04004986 */ /* 0x0007e2000c101508 */
[----:B------:R-:W-:Y:S02]  /*3ec60*/  PRMT R28, R29, 0x7632, R28 ;  /* 0x000076321d1c7816 */ /* 0x000fe4000000001c */
[----:B0-----:R-:W-:Y:S01]  /*3ec70*/  PRMT R0, R27, 0x7632, R0 ;  /* 0x000076321b007816 */ /* 0x001fe20000000000 */
[----:B---3--:R-:W-:Y:S01]  /*3ec80*/  IMAD.WIDE R4, R3, 0x2, R14 ;  /* 0x0000000203047825 */ /* 0x008fe200078e020e */
[----:B------:R0:W-:Y:S04]  /*3ec90*/  STL [R1+0x1554], R13 ;  /* 0x0015540d01007387 */ /* 0x0001e80000100800 */
[----:B0-----:R-:W3:Y:S01]  /*3eca0*/  LDL R13, [R1+0x2f8] ;  /* 0x0002f800010d7983 */ /* 0x001ee20000100800 */
[----:B--2---:R-:W-:-:S02]  /*3ecb0*/  ISETP.LT.AND P6, PT, R6, UR48, !P2 ;  /* 0x0000003006007c0c */ /* 0x004fc4000d7c1270 */
[----:B----4-:R-:W-:Y:S01]  /*3ecc0*/  ISETP.LT.AND P5, PT, R7, UR52, !P2 ;  /* 0x0000003407007c0c */ /* 0x010fe2000d7a1270 */
[----:B------:R-:W-:-:S10]  /*3ecd0*/  IMAD.WIDE R6, R3, 0x2, R16 ;  /* 0x0000000203067825 */ /* 0x000fd400078e0210 */
[----:B------:R0:W-:Y:S04]  /*3ece0*/  @P6 STG.E.U16 desc[UR8][R4.64], R0 ;  /* 0x0000000004006986 */ /* 0x0001e8000c101508 */
[----:B------:R2:W-:Y:S04]  /*3ecf0*/  @P5 STG.E.U16 desc[UR8][R6.64], R29 ;  /* 0x0000001d06005986 */ /* 0x0005e8000c101508 */
[----:B0-----:R-:W4:Y:S04]  /*3ed00*/  LDL R0, [R1+0x14c4] ;  /* 0x0014c40001007983 */ /* 0x001f280000100800 */
[----:B------:R-:W3:Y:S04]  /*3ed10*/  LDL R4, [R1+0x14b4] ;  /* 0x0014b40001047983 */ /* 0x000ee80000100800 */
[----:B------:R-:W3:Y:S04]  /*3ed20*/  LDL R5, [R1+0x14c0] ;  /* 0x0014c00001057983 */ /* 0x000ee80000100800 */
[----:B--2---:R-:W2:Y:S04]  /*3ed30*/  LDL.LU R29, [R1+0x1558] ;  /* 0x00155800011d7983 */ /* 0x004ea80000300800 */
[----:B------:R-:W2:Y:S04]  /*3ed40*/  LDL.LU R6, [R1+0x354] ;  /* 0x0003540001067983 */ /* 0x000ea80000300800 */
[----:B------:R-:W2:Y:S01]  /*3ed50*/  LDL R7, [R1+0x14b8] ;  /* 0x0014b80001077983 */ /* 0x000ea20000100800 */
[----:B------:R-:W-:-:S02]  /*3ed60*/  ISETP.LT.AND P1, PT, R26, UR53, !P2 ;  /* 0x000000351a007c0c */ /* 0x000fc4000d721270 */
[----:B------:R-:W-:Y:S01]  /*3ed70*/  ISETP.LT.AND P4, PT, R2, UR20, !P2 ;  /* 0x0000001402007c0c */ /* 0x000fe2000d781270 */
[C---:B------:R-:W-:Y:S01]  /*3ed80*/  IMAD.WIDE R24, R3.reuse, 0x2, R18 ;  /* 0x0000000203187825 */ /* 0x040fe200078e0212 */
[----:B------:R-:W0:Y:S03]  /*3ed90*/  LDCU UR20, c[0x0][0x398] ;  /* 0x00007300ff1477ac */ /* 0x000e260008000800 */
[----:B------:R-:W-:-:S06]  /*3eda0*/  IMAD.WIDE R26, R3, 0x2, R20 ;  /* 0x00000002031a7825 */ /* 0x000fcc00078e0214 */
[----:B------:R0:W-:Y:S01]  /*3edb0*/  @P1 STG.E.U16 desc[UR8][R24.64], R28 ;  /* 0x0000001c18001986 */ /* 0x0001e2000c101508 */
[----:B----4-:R-:W-:Y:S01]  /*3edc0*/  ISETP.LT.AND P6, PT, R0, UR22, !P3 ;  /* 0x0000001600007c0c */ /* 0x010fe2000dfc1270 */
[----:B------:R-:W-:Y:S01]  /*3edd0*/  VIADD R0, R3, UR10 ;  /* 0x0000000a03007c36 */ /* 0x000fe20008000000 */
[----:B------:R-:W4:Y:S01]  /*3ede0*/  LDCU UR22, c[0x0][0x398] ;  /* 0x00007300ff1677ac */ /* 0x000f220008000800 */
[----:B--2---:R-:W-:Y:S01]  /*3edf0*/  ISETP.LT.AND P2, PT, R7, UR29, !P2 ;  /* 0x0000001d07007c0c */ /* 0x004fe2000d741270 */
[----:B------:R2:W-:Y:S01]  /*3ee00*/  @P4 STG.E.U16 desc[UR8][R26.64], R6 ;  /* 0x000000061a004986 */ /* 0x0005e2000c101508 */
[----:B---3--:R-:W-:Y:S02]  /*3ee10*/  ISETP.LT.AND P4, PT, R5, UR24, !P3 ;  /* 0x0000001805007c0c */ /* 0x008fe4000df81270 */
        /* <DEDUP_REMOVED lines=8> */
[----:B---3--:R-:W2:Y:S01]  /*3eea0*/  LDL.LU R29, [R1+0x328] ;  /* 0x00032800011d7983 */ /* 0x008ea20000300800 */
[----:B------:R-:W-:Y:S01]  /*3eeb0*/  PRMT R3, R13, 0x7632, R3 ;  /* 0x000076320d037816 */ /* 0x000fe20000000003 */
[----:B------:R-:W3:Y:S01]  /*3eec0*/  LDCU UR24, c[0x0][0x398] ;  /* 0x00007300ff1877ac */ /* 0x000ee20008000800 */
[----:B------:R-:W-:Y:S01]  /*3eed0*/  ISETP.GE.AND P1, PT, R27, UR25, PT ;  /* 0x000000191b007c0c */ /* 0x000fe2000bf26270 */
[----:B------:R-:W2:Y:S01]  /*3eee0*/  LDL.LU R13, [R1+0x1554] ;  /* 0x00155400010d7983 */ /* 0x000ea20000300800 */
        /* <DEDUP_REMOVED lines=10> */
[----:B------:R-:W-:-:S03]  /*3ef90*/  IMAD.WIDE R4, R0, 0x2, R12 ;  /* 0x0000000200047825 */ /* 0x000fc600078e020c */
[----:B------:R1:W-:Y:S04]  /*3efa0*/  @P6 STG.E.U16 desc[UR8][R24.64], R3 ;  /* 0x0000000318006986 */ /* 0x0003e8000c101508 */
[----:B------:R0:W-:Y:S01]  /*3efb0*/  @P4 STG.E.U16 desc[UR8][R4.64], R27 ;  /* 0x0000001b04004986 */ /* 0x0001e2000c101508 */
[----:B------:R-:W-:Y:S02]  /*3efc0*/  PRMT R28, R29, 0x7632, R28 ;  /* 0x000076321d1c7816 */ /* 0x000fe4000000001c */
[----:B-1----:R-:W-:Y:S01]  /*3efd0*/  PRMT R3, R27, 0x7632, R3 ;  /* 0x000076321b037816 */ /* 0x002fe20000000003 */
[----:B0-----:R-:W-:Y:S01]  /*3efe0*/  IMAD.WIDE R4, R0, 0x2, R14 ;  /* 0x0000000200047825 */ /* 0x001fe200078e020e */
[----:B------:R0:W-:Y:S04]  /*3eff0*/  STL [R1+0x154c], R13 ;  /* 0x00154c0d01007387 */ /* 0x0001e80000100800 */
[----:B0-----:R-:W4:Y:S01]  /*3f000*/  LDL R13, [R1+0x338] ;  /* 0x00033800010d7983 */ /* 0x001f220000100800 */
[----:B--2---:R-:W-:-:S02]  /*3f010*/  ISETP.LT.AND P6, PT, R6, UR26, !P3 ;  /* 0x0000001a06007c0c */ /* 0x004fc4000dfc1270 */
[----:B---3--:R-:W-:Y:S01]  /*3f020*/  ISETP.LT.AND P5, PT, R7, UR27, !P3 ;  /* 0x0000001b07007c0c */ /* 0x008fe2000dfa1270 */
[----:B------:R-:W-:Y:S01]  /*3f030*/  IMAD.WIDE R6, R0, 0x2, R16 ;  /* 0x0000000200067825 */ /* 0x000fe200078e0210 */
[----:B------:R-:W-:Y:S01]  /*3f040*/  ISETP.LT.AND P2, PT, R26, UR28, !P3 ;  /* 0x0000001c1a007c0c */ /* 0x000fe2000df41270 */
[----:B------:R-:W0:Y:S08]  /*3f050*/  LDCU UR26, c[0x0][0x398] ;  /* 0x00007300ff1a77ac */ /* 0x000e300008000800 */
[----:B------:R1:W-:Y:S01]  /*3f060*/  @P6 STG.E.U16 desc[UR8][R4.64], R3 ;  /* 0x0000000304006986 */ /* 0x0003e2000c101508 */
[----:B------:R-:W-:Y:S01]  /*3f070*/  ISETP.LT.AND P4, PT, R2, UR30, !P3 ;  /* 0x0000001e02007c0c */ /* 0x000fe2000df81270 */
[C---:B------:R-:W-:Y:S01]  /*3f080*/  IMAD.WIDE R24, R0.reuse, 0x2, R18 ;  /* 0x0000000200187825 */ /* 0x040fe200078e0212 */
[----:B------:R-:W2:Y:S01]  /*3f090*/  LDCU UR28, c[0x0][0x398] ;  /* 0x00007300ff1c77ac */ /* 0x000ea20008000800 */
[----:B------:R3:W-:Y:S02]  /*3f0a0*/  @P5 STG.E.U16 desc[UR8][R6.64], R29 ;  /* 0x0000001d06005986 */ /* 0x0007e4000c101508 */
[C---:B------:R-:W-:Y:S01]  /*3f0b0*/  IMAD.WIDE R26, R0.reuse, 0x2, R20 ;  /* 0x00000002001a7825 */ /* 0x040fe200078e0214 */
[----:B------:R-:W0:Y:S01]  /*3f0c0*/  LDCU UR27, c[0x0][0x398] ;  /* 0x00007300ff1b77ac */ /* 0x000e220008000800 */
[----:B-1----:R-:W2:Y:S01]  /*3f0d0*/  LDL R3, [R1+0x14c4] ;  /* 0x0014c40001037983 */ /* 0x002ea20000100800 */
[----:B------:R-:W1:Y:S03]  /*3f0e0*/  LDCU UR30, c[0x0][0x398] ;  /* 0x00007300ff1e77ac */ /* 0x000e660008000800 */
[----:B------:R-:W4:Y:S04]  /*3f0f0*/  LDL R4, [R1+0x14b4] ;  /* 0x0014b40001047983 */ /* 0x000f280000100800 */
[----:B------:R-:W4:Y:S04]  /*3f100*/  LDL R5, [R1+0x14c0] ;  /* 0x0014c00001057983 */ /* 0x000f280000100800 */
[----:B---3--:R-:W3:Y:S04]  /*3f110*/  LDL.LU R29, [R1+0x1550] ;  /* 0x00155000011d7983 */ /* 0x008ee80000300800 */
[----:B------:R-:W3:Y:S04]  /*3f120*/  LDL.LU R6, [R1+0x318] ;  /* 0x0003180001067983 */ /* 0x000ee80000300800 */
[----:B------:R-:W3:Y:S04]  /*3f130*/  LDL R7, [R1+0x14b8] ;  /* 0x0014b80001077983 */ /* 0x000ee80000100800 */
[----:B------:R0:W-:Y:S01]  /*3f140*/  @P2 STG.E.U16 desc[UR8][R24.64], R28 ;  /* 0x0000001c18002986 */ /* 0x0001e2000c101508 */
[----:B--2---:R-:W-:Y:S01]  /*3f150*/  ISETP.LT.AND P5, PT, R3, UR33, !P1 ;  /* 0x0000002103007c0c */ /* 0x004fe2000cfa1270 */
[----:B------:R-:W-:Y:S01]  /*3f160*/  VIADD R3, R0, UR12 ;  /* 0x0000000c00037c36 */ /* 0x000fe20008000000 */
[----:B------:R-:W2:Y:S01]  /*3f170*/  LDCU UR12, c[0x0][0x3b8] ;  /* 0x00007700ff0c77ac */ /* 0x000ea20008000800 */
[----:B----4-:R-:W-:-:S02]  /*3f180*/  ISETP.LT.AND P6, PT, R5, UR34, !P1 ;  /* 0x0000002205007c0c */ /* 0x010fc4000cfc1270 */
[----:B---3--:R-:W-:Y:S01]  /*3f190*/  ISETP.LT.AND P2, PT, R7, UR31, !P3 ;  /* 0x0000001f07007c0c */ /* 0x008fe2000df41270 */
[----:B------:R3:W-:Y:S01]  /*3f1a0*/  @P4 STG.E.U16 desc[UR8][R26.64], R6 ;  /* 0x000000061a004986 */ /* 0x0007e2000c101508 */
[----:B0-----:R-:W-:Y:S01]  /*3f1b0*/  IMAD.WIDE R24, R3, 0x2, R10 ;  /* 0x0000000203187825 */ /* 0x001fe200078e020a */
[----:B------:R-:W0:Y:S03]  /*3f1c0*/  LDCU UR31, c[0x0][0x398] ;  /* 0x00007300ff1f77ac */ /* 0x000e260008000800 */
[----:B---3--:R-:W-:Y:S01]  /*3f1d0*/  VIADD R27, R4, 0x36 ;  /* 0x00000036041b7836 */ /* 0x008fe20000000000 */
[----:B------:R-:W-:Y:S01]  /*3f1e0*/  PRMT R26, R6, 0x7632, R26 ;  /* 0x00007632061a7816 */ /* 0x000fe2000000001a */
[----:B------:R-:W-:Y:S01]  /*3f1f0*/  IMAD.WIDE R4, R0, 0x2, R22 ;  /* 0x0000000200047825 */ /* 0x000fe200078e0216 */
[----:B------:R-:W-:Y:S02]  /*3f200*/  PRMT R0, R13, 0x7632, R0 ;  /* 0x000076320d007816 */ /* 0x000fe40000000000 */
[----:B------:R-:W3:Y:S01]  /*3f210*/  LDL.LU R13, [R1+0x154c] ;  /* 0x00154c00010d7983 */ /* 0x000ee20000300800 */
[----:B------:R-:W-:-:S02]  /*3f220*/  ISETP.GE.AND P3, PT, R27, UR23, PT ;  /* 0x000000171b007c0c */ /* 0x000fc4000bf66270 */
[----:B------:R-:W-:Y:S01]  /*3f230*/  ISETP.LT.AND P4, PT, R29, UR32, !P1 ;  /* 0x000000201d007c0c */ /* 0x000fe2000cf81270 */
[----:B------:R-:W4:Y:S01]  /*3f240*/  LDL R27, [R1+0x14b8] ;  /* 0x0014b800011b7983 */ /* 0x000f220000100800 */
[C---:B------:R-:W-:Y:S01]  /*3f250*/  IMAD.WIDE R6, R3.reuse, 0x2, R8 ;  /* 0x0000000203067825 */ /* 0x040fe200078e0208 */
[----:B------:R-:W0:Y:S02]  /*3f260*/  LDCU UR23, c[0x0][0x398] ;  /* 0x00007300ff1777ac */ /* 0x000e240008000800 */
[----:B------:R1:W-:Y:S01]  /*3f270*/  @P2 STG.E.U16 desc[UR8][R4.64], R26 ;  /* 0x0000001a04002986 */ /* 0x0003e2000c101508 */
[----:B------:R-:W0:Y:S03]  /*3f280*/  LDCU UR32, c[0x0][0x398] ;  /* 0x00007300ff2077ac */ /* 0x000e260008000800 */
[----:B-1----:R-:W2:Y:S04]  /*3f290*/  LDL.LU R5, [R1+0x338] ;  /* 0x0003380001057983 */ /* 0x002ea80000300800 */
[----:B------:R-:W3:Y:S04]  /*3f2a0*/  LDL R26, [R1+0x368] ;  /* 0x00036800011a7983 */ /* 0x000ee80000100800 */
[----:B--2---:R1:W-:Y:S04]  /*3f2b0*/  @P4 STG.E.U16 desc[UR8][R6.64], R5 ;  /* 0x0000000506004986 */ /* 0x0043e8000c101508 */
[----:B------:R2:W-:Y:S04]  /*3f2c0*/  @P5 STG.E.U16 desc[UR8][R24.64], R0 ;  /* 0x0000000018005986 */ /* 0x0005e8000c101508 */
[----:B-1----:R-:W4:Y:S01]  /*3f2d0*/  LDL R6, [R1+0x14c8] ;  /* 0x0014c80001067983 */ /* 0x002f220000100800 */
[----:B---3--:R-:W-:-:S03]  /*3f2e0*/  IMAD.WIDE R4, R3, 0x2, R12 ;  /* 0x0000000203047825 */ /* 0x008fc600078e020c */
[----:B------:R-:W3:Y:S04]  /*3f2f0*/  LDL.LU R7, [R1+0x348] ;  /* 0x0003480001077983 */ /* 0x000ee80000300800 */
[----:B--2---:R-:W2:Y:S04]  /*3f300*/  LDL R25, [R1+0x14d0] ;  /* 0x0014d00001197983 */ /* 0x004ea80000100800 */
[----:B------:R1:W-:Y:S04]  /*3f310*/  STL [R1+0x1548], R12 ;  /* 0x0015480c01007387 */ /* 0x0003e80000100800 */
[----:B-1----:R-:W2:Y:S04]  /*3f320*/  LDL R12, [R1+0x14cc] ;  /* 0x0014cc00010c7983 */ /* 0x002ea80000100800 */
[----:B------:R1:W-:Y:S04]  /*3f330*/  STL [R1+0x1544], R13 ;  /* 0x0015440d01007387 */ /* 0x0003e80000100800 */
[----:B-1----:R-:W4:Y:S04]  /*3f340*/  LDL.LU R13, [R1+0x2fc] ;  /* 0x0002fc00010d7983 */ /* 0x002f280000300800 */
[----:B---3--:R1:W-:Y:S01]  /*3f350*/  @P6 STG.E.U16 desc[UR8][R4.64], R7 ;  /* 0x0000000704006986 */ /* 0x0083e2000c101508 */
[----:B------:R-:W-:-:S02]  /*3f360*/  PRMT R0, R7, 0x7632, R0 ;  /* 0x0000763207007816 */ /* 0x000fc40000000000 */
[----:B--2---:R-:W-:Y:S01]  /*3f370*/  ISETP.LT.AND P2, PT, R12, UR35, !P1 ;  /* 0x000000230c007c0c */ /* 0x004fe2000cf41270 */
[----:B-1----:R-:W-:-:S12]  /*3f380*/  IMAD.WIDE R4, R3, 0x2, R14 ;  /* 0x0000000203047825 */ /* 0x002fd800078e020e */
[----:B------:R1:W-:Y:S04]  /*3f390*/  @P2 STG.E.U16 desc[UR8][R4.64], R0 ;  /* 0x0000000004002986 */ /* 0x0003e8000c101508 */
[----:B-1----:R-:W2:Y:S01]  /*3f3a0*/  LDL.LU R4, [R1+0x368] ;  /* 0x0003680001047983 */ /* 0x002ea20000300800 */
[----:B------:R-:W-:Y:S02]  /*3f3b0*/  ISETP.LT.AND P4, PT, R25, UR36, !P1 ;  /* 0x0000002419007c0c */ /* 0x000fe4000cf81270 */
[----:B----4-:R-:W-:Y:S01]  /*3f3c0*/  ISETP.LT.AND P5, PT, R6, UR37, !P1 ;  /* 0x0000002506007c0c */ /* 0x010fe2000cfa1270 */
[C---:B------:R-:W-:Y:S01]  /*3f3d0*/  IMAD.WIDE R6, R3.reuse, 0x2, R16 ;  /* 0x0000000203067825 */ /* 0x040fe200078e0210 */
[----:B------:R-:W-:Y:S01]  /*3f3e0*/  PRMT R28, R26, 0x7632, R28 ;  /* 0x000076321a1c7816 */ /* 0x000fe2000000001c */
[----:B------:R-:W3:Y:S02]  /*3f3f0*/  LDL.LU R5, [R1+0x358] ;  /* 0x0003580001057983 */ /* 0x000ee40000300800 */
[----:B------:R-:W-:Y:S01]  /*3f400*/  IMAD.WIDE R24, R3, 0x2, R18 ;  /* 0x0000000203187825 */ /* 0x000fe200078e0212 */
[----:B------:R-:W-:-:S05]  /*3f410*/  ISETP.LT.AND P6, PT, R2, UR38, !P1 ;  /* 0x0000002602007c0c */ /* 0x000fca000cfc1270 */
[----:B--2---:R1:W-:Y:S04]  /*3f420*/  @P4 STG.E.U16 desc[UR8][R6.64], R4 ;  /* 0x0000000406004986 */ /* 0x0043e8000c101508 */
[----:B------:R2:W-:Y:S04]  /*3f430*/  @P5 STG.E.U16 desc[UR8][R24.64], R28 ;  /* 0x0000001c18005986 */ /* 0x0005e8000c101508 */
[----:B-1----:R-:W4:Y:S04]  /*3f440*/  LDL R6, [R1+0x14b4] ;  /* 0x0014b40001067983 */ /* 0x002f280000100800 */
[----:B--2---:R-:W2:Y:S04]  /*3f450*/  LDL R25, [R1+0x14c4] ;  /* 0x0014c40001197983 */ /* 0x004ea80000100800 */
[----:B------:R-:W4:Y:S01]  /*3f460*/  LDL R7, [R1+0x14c0] ;  /* 0x0014c00001077983 */ /* 0x000f220000100800 */
[----:B------:R-:W-:Y:S01]  /*3f470*/  ISETP.LT.AND P1, PT, R27, UR39, !P1 ;  /* 0x000000271b007c0c */ /* 0x000fe2000cf21270 */
[----:B------:R-:W-:Y:S01]  /*3f480*/  IMAD.WIDE R26, R3, 0x2, R20 ;  /* 0x00000002031a7825 */ /* 0x000fe200078e0214 */
[----:B------:R-:W-:-:S02]  /*3f490*/  ISETP.LT.AND P2, PT, R29, UR16, !P3 ;  /* 0x000000101d007c0c */ /* 0x000fc4000df41270 */
[----:B---3--:R-:W-:Y:S01]  /*3f4a0*/  PRMT R0, R5, 0x7632, R0 ;  /* 0x0000763205007816 */ /* 0x008fe20000000000 */
[----:B------:R-:W-:Y:S01]  /*3f4b0*/  STL [R1+0x1528], R28 ;  /* 0x0015281c01007387 */ /* 0x000fe20000100800 */
[----:B------:R-:W-:Y:S01]  /*3f4c0*/  PRMT R24, R13, 0x7632, R24 ;  /* 0x000076320d187816 */ /* 0x000fe20000000018 */
[----:B------:R-:W1:Y:S02]  /*3f4d0*/  LDCU UR16, c[0x0][0x398] ;  /* 0x00007300ff1077ac */ /* 0x000e640008000800 */
[----:B------:R3:W-:Y:S01]  /*3f4e0*/  @P6 STG.E.U16 desc[UR8][R26.64], R5 ;  /* 0x000000051a006986 */ /* 0x0007e2000c101508 */
[----:B------:R-:W-:-:S03]  /*3f4f0*/  ISETP.LT.AND P6, PT, R12, UR41, !P3 ;  /* 0x000000290c007c0c */ /* 0x000fc6000dfc1270 */
[----:B------:R0:W-:Y:S01]  /*3f500*/  STL [R1+0x152c], R26 ;  /* 0x00152c1a01007387 */ /* 0x0001e20000100800 */
[----:B---3--:R-:W-:-:S03]  /*3f510*/  IMAD.WIDE R4, R3, 0x2, R22 ;  /* 0x0000000203047825 */ /* 0x008fc600078e0216 */
[----:B------:R-:W3:Y:S01]  /*3f520*/  LDL R27, [R1+0x14d0] ;  /* 0x0014d000011b7983 */ /* 0x000ee20000100800 */
[----:B------:R-:W-:-:S03]  /*3f530*/  VIADD R3, R3, UR14 ;  /* 0x0000000e03037c36 */ /* 0x000fc60008000000 */
[----:B------:R1:W-:Y:S01]  /*3f540*/  @P1 STG.E.U16 desc[UR8][R4.64], R0 ;  /* 0x0000000004001986 */ /* 0x0003e2000c101508 */
[----:B------:R-:W2:Y:S03]  /*3f550*/  LDCU UR14, c[0x0][0x398] ;  /* 0x00007300ff0e77ac */ /* 0x000ea60008000800 */
[----:B0-----:R-:W3:Y:S01]  /*3f560*/  LDL R26, [R1+0x14c8] ;  /* 0x0014c800011a7983 */ /* 0x001ee20000100800 */
[----:B-1----:R-:W-:-:S05]  /*3f570*/  IMAD.WIDE R4, R3, 0x2, R8 ;  /* 0x0000000203047825 */ /* 0x002fca00078e0208 */
[----:B------:R0:W-:Y:S01]  /*3f580*/  @P2 STG.E.U16 desc[UR8][R4.64], R13 ;  /* 0x0000000d04002986 */ /* 0x0001e2000c101508 */
[----:B--2---:R-:W-:Y:S01]  /*3f590*/  ISETP.LT.AND P4, PT, R25, UR20, !P3 ;  /* 0x0000001419007c0c */ /* 0x004fe2000df81270 */
[----:B----4-:R-:W-:Y:S02]  /*3f5a0*/  VIADD R0, R6, 0x37 ;  /* 0x0000003706007836 */ /* 0x010fe40000000000 */
[----:B------:R-:W2:Y:S01]  /*3f5b0*/  LDL R25, [R1+0x14b8] ;  /* 0x0014b80001197983 */ /* 0x000ea20000100800 */
[----:B------:R-:W1:Y:S01]  /*3f5c0*/  LDCU UR20, c[0x0][0x398] ;  /* 0x00007300ff1477ac */ /* 0x000e620008000800 */
[----:B------:R-:W-:Y:S01]  /*3f5d0*/  ISETP.LT.AND P5, PT, R7, UR40, !P3 ;  /* 0x0000002807007c0c */ /* 0x000fe2000dfa1270 */
[----:B------:R-:W-:Y:S01]  /*3f5e0*/  IMAD.WIDE R6, R3, 0x2, R10 ;  /* 0x0000000203067825 */ /* 0x000fe200078e020a */
[----:B------:R-:W4:Y:S04]  /*3f5f0*/  LDL.LU R28, [R1+0x32c] ;  /* 0x00032c00011c7983 */ /* 0x000f280000300800 */
[----:B------:R-:W2:Y:S04]  /*3f600*/  LDL.LU R12, [R1+0x1548] ;  /* 0x00154800010c7983 */ /* 0x000ea80000300800 */
[----:B0-----:R-:W2:Y:S04]  /*3f610*/  LDL.LU R13, [R1+0x1544] ;  /* 0x00154400010d7983 */ /* 0x001ea80000300800 */
[----:B------:R0:W-:Y:S04]  /*3f620*/  @P4 STG.E.U16 desc[UR8][R6.64], R24 ;  /* 0x0000001806004986 */ /* 0x0001e8000c101508 */
[----:B0-----:R-:W4:Y:S01]  /*3f630*/  LDL.LU R24, [R1+0x30c] ;  /* 0x00030c0001187983 */ /* 0x001f220000300800 */
[----:B---3--:R-:W-:Y:S01]  /*3f640*/  ISETP.LT.AND P2, PT, R27, UR29, !P3 ;  /* 0x0000001d1b007c0c */ /* 0x008fe2000df41270 */
[C---:B------:R-:W-:Y:S01]  /*3f650*/  IMAD.WIDE R6, R3.reuse, 0x2, R14 ;  /* 0x0000000203067825 */ /* 0x040fe200078e020e */
[----:B------:R-:W-:Y:S01]  /*3f660*/  ISETP.GE.AND P1, PT, R0, UR21, PT ;  /* 0x0000001500007c0c */ /* 0x000fe2000bf26270 */
[----:B------:R0:W-:Y:S02]  /*3f670*/  STL [R1+0x153c], R27 ;  /* 0x00153c1b01007387 */ /* 0x0001e40000100800 */
[----:B--2---:R-:W-:-:S02]  /*3f680*/  IMAD.WIDE R4, R3, 0x2, R12 ;  /* 0x0000000203047825 */ /* 0x004fc400078e020c */
[----:B0-----:R-:W2:Y:S01]  /*3f690*/  LDL.LU R27, [R1+0x33c] ;  /* 0x00033c00011b7983 */ /* 0x001ea20000300800 */
[----:B------:R-:W-:Y:S01]  /*3f6a0*/  ISETP.LT.AND P4, PT, R26, UR18, !P3 ;  /* 0x000000121a007c0c */ /* 0x000fe2000df81270 */
[----:B------:R-:W0:Y:S02]  /*3f6b0*/  LDCU UR18, c[0x0][0x398] ;  /* 0x00007300ff1277ac */ /* 0x000e240008000800 */
[----:B------:R3:W-:Y:S01]  /*3f6c0*/  STL [R1+0x1540], R13 ;  /* 0x0015400d01007387 */ /* 0x0007e20000100800 */
[----:B------:R-:W0:Y:S01]  /*3f6d0*/  LDCU UR21, c[0x0][0x398] ;  /* 0x00007300ff1577ac */ /* 0x000e220008000800 */
[----:B------:R-:W0:Y:S02]  /*3f6e0*/  LDCU UR29, c[0x0][0x398] ;  /* 0x00007300ff1d77ac */ /* 0x000e240008000800 */
[----:B---3--:R-:W3:Y:S01]  /*3f6f0*/  LDL R13, [R1+0x14cc] ;  /* 0x0014cc00010d7983 */ /* 0x008ee20000100800 */
[----:B----4-:R-:W-:-:S03]  /*3f700*/  PRMT R0, R24, 0x7632, R0 ;  /* 0x0000763218007816 */ /* 0x010fc60000000000 */
[----:B------:R4:W-:Y:S04]  /*3f710*/  @P5 STG.E.U16 desc[UR8][R4.64], R24 ;  /* 0x0000001804005986 */ /* 0x0009e8000c101508 */
[----:B------:R-:W-:Y:S01]  /*3f720*/  @P6 STG.E.U16 desc[UR8][R6.64], R0 ;  /* 0x0000000006006986 */ /* 0x000fe2000c101508 */
[----:B----4-:R-:W-:-:S05]  /*3f730*/  IMAD.WIDE R4, R3, 0x2, R16 ;  /* 0x0000000203047825 */ /* 0x010fca00078e0210 */
[----:B------:R4:W-:Y:S04]  /*3f740*/  @P2 STG.E.U16 desc[UR8][R4.64], R28 ;  /* 0x0000001c04002986 */ /* 0x0009e8000c101508 */
[----:B----4-:R-:W4:Y:S01]  /*3f750*/  LDL.LU R5, [R1+0x31c] ;  /* 0x00031c0001057983 */ /* 0x010f220000300800 */
[----:B------:R-:W-:Y:S01]  /*3f760*/  ISETP.LT.AND P5, PT, R2, UR22, !P3 ;  /* 0x0000001602007c0c */ /* 0x000fe2000dfa1270 */
[----:B------:R-:W-:Y:S01]  /*3f770*/  IMAD.WIDE R6, R3, 0x2, R18 ;  /* 0x0000000203067825 */ /* 0x000fe200078e0212 */
[----:B------:R-:W-:Y:S01]  /*3f780*/  PRMT R0, R28, 0x7632, R0 ;  /* 0x000076321c007816 */ /* 0x000fe20000000000 */
[----:B------:R-:W0:Y:S01]  /*3f790*/  LDCU UR22, c[0x0][0x398] ;  /* 0x00007300ff1677ac */ /* 0x000e220008000800 */
[----:B------:R-:W-:Y:S01]  /*3f7a0*/  ISETP.LT.AND P3, PT, R25, UR24, !P3 ;  /* 0x0000001819007c0c */ /* 0x000fe2000df61270 */
[----:B------:R-:W-:Y:S01]  /*3f7b0*/  IMAD.WIDE R24, R3, 0x2, R20 ;  /* 0x0000000203187825 */ /* 0x000fe200078e0214 */
[----:B------:R-:W2:Y:S01]  /*3f7c0*/  LDL.LU R28, [R1+0x34c] ;  /* 0x00034c00011c7983 */ /* 0x000ea20000300800 */
[----:B------:R-:W-:Y:S01]  /*3f7d0*/  ISETP.LT.AND P2, PT, R29, UR25, !P1 ;  /* 0x000000191d007c0c */ /* 0x000fe2000cf41270 */
[----:B------:R-:W0:Y:S02]  /*3f7e0*/  LDCU UR24, c[0x0][0x398] ;  /* 0x00007300ff1877ac */ /* 0x000e240008000800 */
[----:B------:R1:W-:Y:S01]  /*3f7f0*/  @P4 STG.E.U16 desc[UR8][R6.64], R0 ;  /* 0x0000000006004986 */ /* 0x0003e2000c101508 */
[----:B------:R-:W0:Y:S03]  /*3f800*/  LDCU UR25, c[0x0][0x398] ;  /* 0x00007300ff1977ac */ /* 0x000e260008000800 */
[----:B-1----:R-:W2:Y:S04]  /*3f810*/  LDL R7, [R1+0x14c0] ;  /* 0x0014c00001077983 */ /* 0x002ea80000100800 */
[----:B------:R-:W2:Y:S04]  /*3f820*/  LDL R6, [R1+0x14b4] ;  /* 0x0014b40001067983 */ /* 0x000ea80000100800 */
[----:B----4-:R1:W-:Y:S04]  /*3f830*/  @P5 STG.E.U16 desc[UR8][R24.64], R5 ;  /* 0x0000000518005986 */ /* 0x0103e8000c101508 */
[----:B-1----:R-:W4:Y:S01]  /*3f840*/  LDL R25, [R1+0x14c4] ;  /* 0x0014c40001197983 */ /* 0x002f220000100800 */
[----:B------:R-:W-:Y:S01]  /*3f850*/  PRMT R0, R5, 0x7632, R0 ;  /* 0x0000763205007816 */ /* 0x000fe20000000000 */
[----:B------:R-:W-:-:S04]  /*3f860*/  IMAD.WIDE R4, R3, 0x2, R22 ;  /* 0x0000000203047825 */ /* 0x000fc800078e0216 */
[----:B------:R-:W-:Y:S01]  /*3f870*/  VIADD R3, R3, UR10 ;  /* 0x0000000a03037c36 */ /* 0x000fe20008000000 */
[----:B------:R1:W-:Y:S01]  /*3f880*/  @P3 STG.E.U16 desc[UR8][R4.64], R0 ;  /* 0x0000000004003986 */ /* 0x0003e2000c101508 */
[----:B---3--:R-:W-:Y:S01]  /*3f890*/  ISETP.LT.AND P6, PT, R13, UR28, !P1 ;  /* 0x0000001c0d007c0c */ /* 0x008fe2000cfc1270 */
[----:B------:R-:W3:Y:S02]  /*3f8a0*/  LDCU UR10, c[0x0][0x3b8] ;  /* 0x00007700ff0a77ac */ /* 0x000ee40008000800 */
[----:B------:R0:W-:Y:S01]  /*3f8b0*/  STL [R1+0x1538], R23 ;  /* 0x0015381701007387 */ /* 0x0001e20000100800 */
[----:B--2---:R-:W-:Y:S01]  /*3f8c0*/  PRMT R24, R27, 0x7632, R24 ;  /* 0x000076321b187816 */ /* 0x004fe20000000018 */
[----:B------:R-:W2:Y:S01]  /*3f8d0*/  LDCU UR28, c[0x0][0x398] ;  /* 0x00007300ff1c77ac */ /* 0x000ea20008000800 */
[----:B-1----:R-:W-:-:S05]  /*3f8e0*/  IMAD.WIDE R4, R3, 0x2, R8 ;  /* 0x0000000203047825 */ /* 0x002fca00078e0208 */
[----:B------:R1:W-:Y:S01]  /*3f8f0*/  @P2 STG.E.U16 desc[UR8][R4.64], R27 ;  /* 0x0000001b04002986 */ /* 0x0003e2000c101508 */
[----:B----4-:R-:W-:Y:S02]  /*3f900*/  ISETP.LT.AND P4, PT, R25, UR26, !P1 ;  /* 0x0000001a19007c0c */ /* 0x010fe4000cf81270 */
[----:B------:R-:W-:Y:S01]  /*3f910*/  ISETP.LT.AND P5, PT, R7, UR27, !P1 ;  /* 0x0000001b07007c0c */ /* 0x000fe2000cfa1270 */
[----:B------:R-:W4:Y:S01]  /*3f920*/  LDL R25, [R1+0x14b8] ;  /* 0x0014b80001197983 */ /* 0x000f220000100800 */
[----:B------:R-:W-:Y:S01]  /*3f930*/  VIADD R0, R6, 0x38 ;  /* 0x0000003806007836 */ /* 0x000fe20000000000 */
[----:B------:R-:W2:Y:S02]  /*3f940*/  LDCU UR26, c[0x0][0x398] ;  /* 0x00007300ff1a77ac */ /* 0x000ea40008000800 */
[----:B0-----:R-:W2:Y:S01]  /*3f950*/  LDL.LU R23, [R1+0x36c] ;  /* 0x00036c0001177983 */ /* 0x001ea20000300800 */
[----:B------:R-:W0:Y:S03]  /*3f960*/  LDCU UR27, c[0x0][0x398] ;  /* 0x00007300ff1b77ac */ /* 0x000e260008000800 */
[----:B------:R-:W2:Y:S04]  /*3f970*/  LDL.LU R13, [R1+0x1540] ;  /* 0x00154000010d7983 */ /* 0x000ea80000300800 */
[----:B-1----:R-:W3:Y:S01]  /*3f980*/  LDL.LU R27, [R1+0x153c] ;  /* 0x00153c00011b7983 */ /* 0x002ee20000300800 */
[----:B------:R-:W-:Y:S01]  /*3f990*/  IMAD.WIDE R6, R3, 0x2, R10 ;  /* 0x0000000203067825 */ /* 0x000fe200078e020a */
[----:B------:R-:W-:Y:S01]  /*3f9a0*/  ISETP.GE.AND P3, PT, R0, UR19, PT ;  /* 0x0000001300007c0c */ /* 0x000fe2000bf66270 */
[----:B------:R-:W1:Y:S01]  /*3f9b0*/  LDCU UR19, c[0x0][0x398] ;  /* 0x00007300ff1377ac */ /* 0x000e620008000800 */
[----:B------:R-:W-:-:S02]  /*3f9c0*/  PRMT R0, R28, 0x7632, R0 ;  /* 0x000076321c007816 */ /* 0x000fc40000000000 */
[----:B------:R0:W-:Y:S02]  /*3f9d0*/  @P4 STG.E.U16 desc[UR8][R6.64], R24 ;  /* 0x0000001806004986 */ /* 0x0001e4000c101508 */
[----:B0-----:R-:W-:-:S04]  /*3f9e0*/  IMAD.WIDE R6, R3, 0x2, R14 ;  /* 0x0000000203067825 */ /* 0x001fc800078e020e */
[----:B--2---:R-:W-:Y:S01]  /*3f9f0*/  IMAD.WIDE R4, R3, 0x2, R12 ;  /* 0x0000000203047825 */ /* 0x004fe200078e020c */
[----:B---3--:R-:W-:-:S04]  /*3fa00*/  ISETP.LT.AND P2, PT, R27, UR23, !P1 ;  /* 0x000000171b007c0c */ /* 0x008fc8000cf41270 */
[----:B------:R0:W-:Y:S04]  /*3fa10*/  @P5 STG.E.U16 desc[UR8][R4.64], R28 ;  /* 0x0000001c04005986 */ /* 0x0001e8000c101508 */
[----:B------:R2:W-:Y:S01]  /*3fa20*/  STL [R1+0x1530], R27 ;  /* 0x0015301b01007387 */ /* 0x0005e20000100800 */
[----:B------:R-:W-:Y:S01]  /*3fa30*/  ISETP.LT.AND P4, PT, R26, UR30, !P1 ;  /* 0x0000001e1a007c0c */ /* 0x000fe2000cf81270 */
[----:B------:R-:W3:Y:S02]  /*3fa40*/  LDCU UR23, c[0x0][0x398] ;  /* 0x00007300ff1777ac */ /* 0x000ee40008000800 */
[----:B------:R1:W-:Y:S01]  /*3fa50*/  @P6 STG.E.U16 desc[UR8][R6.64], R0 ;  /* 0x0000000006006986 */ /* 0x0003e2000c101508 */
[----:B0-----:R-:W-:Y:S01]  /*3fa60*/  IMAD.WIDE R4, R3, 0x2, R16 ;  /* 0x0000000203047825 */ /* 0x001fe200078e0210 */
[----:B------:R-:W-:-:S02]  /*3fa70*/  ISETP.LT.AND P5, PT, R2, UR31, !P1 ;  /* 0x0000001f02007c0c */ /* 0x000fc4000cfa1270 */
[----:B--2---:R-:W2:Y:S01]  /*3fa80*/  LDL.LU R27, [R1+0x370] ;  /* 0x00037000011b7983 */ /* 0x004ea20000300800 */
[----:B------:R-:W0:Y:S03]  /*3fa90*/  LDCU UR30, c[0x0][0x398] ;  /* 0x00007300ff1e77ac */ /* 0x000e260008000800 */
[----:B------:R3:W-:Y:S01]  /*3faa0*/  STL [R1+0x1534], R13 ;  /* 0x0015340d01007387 */ /* 0x0007e20000100800 */
[----:B-1----:R-:W-:-:S03]  /*3fab0*/  PRMT R0, R23, 0x7632, R0 ;  /* 0x0000763217007816 */ /* 0x002fc60000000000 */
[----:B------:R1:W-:Y:S04]  /*3fac0*/  @P2 STG.E.U16 desc[UR8][R4.64], R23 ;  /* 0x0000001704002986 */ /* 0x0003e8000c101508 */
[----:B---3--:R-:W3:Y:S04]  /*3fad0*/  LDL R13, [R1+0x14cc] ;  /* 0x0014cc00010d7983 */ /* 0x008ee80000100800 */
[----:B------:R-:W2:Y:S04]  /*3fae0*/  LDL.LU R28, [R1+0x390] ;  /* 0x00039000011c7983 */ /* 0x000ea80000300800 */
[----:B-1----:R-:W2:Y:S04]  /*3faf0*/  LDL.LU R23, [R1+0x1538] ;  /* 0x0015380001177983 */ /* 0x002ea80000300800 */
[----:B------:R-:W2:Y:S01]  /*3fb00*/  LDL.LU R5, [R1+0x35c] ;  /* 0x00035c0001057983 */ /* 0x000ea20000300800 */
[----:B------:R-:W-:Y:S01]  /*3fb10*/  IMAD.WIDE R6, R3, 0x2, R18 ;  /* 0x0000000203067825 */ /* 0x000fe200078e0212 */
[----:B----4-:R-:W-:-:S03]  /*3fb20*/  ISETP.LT.AND P1, PT, R25, UR32, !P1 ;  /* 0x0000002019007c0c */ /* 0x010fc6000cf21270 */
[----:B------:R-:W-:Y:S01]  /*3fb30*/  IMAD.WIDE R24, R3, 0x2, R20 ;  /* 0x0000000203187825 */ /* 0x000fe200078e0214 */
[----:B------:R1:W-:Y:S04]  /*3fb40*/  @P4 STG.E.U16 desc[UR8][R6.64], R0 ;  /* 0x0000000006004986 */ /* 0x0003e8000c101508 */
[----:B-1----:R-:W4:Y:S04]  /*3fb50*/  LDL R7, [R1+0x14c0] ;  /* 0x0014c00001077983 */ /* 0x002f280000100800 */
[----:B------:R-:W4:Y:S04]  /*3fb60*/  LDL R6, [R1+0x14b4] ;  /* 0x0014b40001067983 */ /* 0x000f280000100800 */
[----:B--2---:R1:W-:Y:S04]  /*3fb70*/  @P5 STG.E.U16 desc[UR8][R24.64], R5 ;  /* 0x0000000518005986 */ /* 0x0043e8000c101508 */
[----:B-1----:R-:W2:Y:S01]  /*3fb80*/  LDL R25, [R1+0x14c4] ;  /* 0x0014c40001197983 */ /* 0x002ea20000100800 */
[----:B---3--:R-:W-:Y:S01]  /*3fb90*/  ISETP.LT.AND P5, PT, R13, UR18, !P3 ;  /* 0x000000120d007c0c */ /* 0x008fe2000dfa1270 */
[----:B------:R-:W1:Y:S01]  /*3fba0*/  LDCU UR18, c[0x0][0x398] ;  /* 0x00007300ff1277ac */ /* 0x000e620008000800 */
[----:B------:R-:W-:-:S02]  /*3fbb0*/  ISETP.LT.AND P4, PT, R29, UR14, !P3 ;  /* 0x0000000e1d007c0c */ /* 0x000fc4000df81270 */
[----:B------:R-:W-:Y:S01]  /*3fbc0*/  PRMT R0, R5, 0x7632, R0 ;  /* 0x0000763205007816 */ /* 0x000fe20000000000 */
[----:B------:R-:W-:Y:S01]  /*3fbd0*/  IMAD.WIDE R4, R3, 0x2, R22 ;  /* 0x0000000203047825 */ /* 0x000fe200078e0216 */
[----:B----4-:R-:W-:Y:S01]  /*3fbe0*/  ISETP.LT.AND P2, PT, R7, UR20, !P3 ;  /* 0x0000001407007c0c */ /* 0x010fe2000df41270 */
[----:B------:R-:W3:Y:S01]  /*3fbf0*/  LDCU UR14, c[0x0][0x398] ;  /* 0x00007300ff0e77ac */ /* 0x000ee20008000800 */
[----:B--2---:R-:W-:Y:S01]  /*3fc00*/  ISETP.LT.AND P6, PT, R25, UR16, !P3 ;  /* 0x0000001019007c0c */ /* 0x004fe2000dfc1270 */
[----:B------:R-:W-:Y:S01]  /*3fc10*/  VIADD R3, R3, UR12 ;  /* 0x0000000c03037c36 */ /* 0x000fe20008000000 */
[----:B------:R-:W2:Y:S01]  /*3fc20*/  LDL R25, [R1+0x14b8] ;  /* 0x0014b80001197983 */ /* 0x000ea20000100800 */
[----:B------:R-:W-:Y:S01]  /*3fc30*/  PRMT R24, R27, 0x7632, R24 ;  /* 0x000076321b187816 */ /* 0x000fe20000000018 */
[----:B------:R-:W4:Y:S02]  /*3fc40*/  LDCU UR16, c[0x0][0x398] ;  /* 0x00007300ff1077ac */ /* 0x000f240008000800 */
[----:B------:R-:W2:Y:S01]  /*3fc50*/  LDL.LU R13, [R1+0x1534] ;  /* 0x00153400010d7983 */ /* 0x000ea20000300800 */
[----:B------:R-:W0:Y:S03]  /*3fc60*/  LDCU UR12, c[0x0][0x3b8] ;  /* 0x00007700ff0c77ac */ /* 0x000e260008000800 */
[----:B------:R1:W-:Y:S01]  /*3fc70*/  @P1 STG.E.U16 desc[UR8][R4.64], R0 ;  /* 0x0000000004001986 */ /* 0x0003e2000c101508 */
[----:B------:R-:W0:Y:S01]  /*3fc80*/  LDCU UR20, c[0x0][0x398] ;  /* 0x00007300ff1477ac */ /* 0x000e220008000800 */
[----:B-1----:R-:W-:-:S04]  /*3fc90*/  IMAD.WIDE R4, R3, 0x2, R8 ;  /* 0x0000000203047825 */ /* 0x002fc800078e0208 */
[----:B------:R-:W-:Y:S01]  /*3fca0*/  VIADD R0, R6, 0x39 ;  /* 0x0000003906007836 */ /* 0x000fe20000000000 */
[----:B------:R1:W-:Y:S01]  /*3fcb0*/  @P4 STG.E.U16 desc[UR8][R4.64], R27 ;  /* 0x0000001b04004986 */ /* 0x0003e2000c101508 */
[C---:B------:R-:W-:Y:S01]  /*3fcc0*/  IMAD.WIDE R6, R3.reuse, 0x2, R10 ;  /* 0x0000000203067825 */ /* 0x040fe200078e020a */
[----:B------:R-:W-:Y:S01]  /*3fcd0*/  ISETP.LT.AND P4, PT, R26, UR22, !P3 ;  /* 0x000000161a007c0c */ /* 0x000fe2000df81270 */
[----:B------:R-:W0:Y:S01]  /*3fce0*/  LDCU UR22, c[0x0][0x398] ;  /* 0x00007300ff1677ac */ /* 0x000e220008000800 */
[----:B------:R-:W-:Y:S02]  /*3fcf0*/  ISETP.GE.AND P1, PT, R0, UR5, PT ;  /* 0x0000000500007c0c */ /* 0x000fe4000bf26270 */
[----:B------:R-:W-:Y:S01]  /*3fd00*/  @P6 STG.E.U16 desc[UR8][R6.64], R24 ;  /* 0x0000001806006986 */ /* 0x000fe2000c101508 */
[----:B------:R-:W-:Y:S01]  /*3fd10*/  PRMT R0, R28, 0x7632, R0 ;  /* 0x000076321c007816 */ /* 0x000fe20000000000 */
[----:B------:R-:W0:Y:S02]  /*3fd20*/  LDCU UR5, c[0x0][0x3b8] ;  /* 0x00007700ff0577ac */ /* 0x000e240008000800 */
[----:B-1----:R-:W3:Y:S04]  /*3fd30*/  LDL.LU R27, [R1+0x1530] ;  /* 0x00153000011b7983 */ /* 0x002ee80000300800 */
[----:B------:R-:W3:Y:S01]  /*3fd40*/  LDL.LU R26, [R1+0x152c] ;  /* 0x00152c00011a7983 */ /* 0x000ee20000300800 */
[----:B--2---:R-:W-:-:S05]  /*3fd50*/  IMAD.WIDE R4, R3, 0x2, R12 ;  /* 0x0000000203047825 */ /* 0x004fca00078e020c */
[----:B------:R1:W-:Y:S04]  /*3fd60*/  @P2 STG.E.U16 desc[UR8][R4.64], R28 ;  /* 0x0000001c04002986 */ /* 0x0003e8000c101508 */
[----:B-1----:R-:W2:Y:S04]  /*3fd70*/  LDL.LU R28, [R1+0x1528] ;  /* 0x00152800011c7983 */ /* 0x002ea80000300800 */
[----:B------:R-:W2:Y:S01]  /*3fd80*/  LDL R5, [R1+0x14b4] ;  /* 0x0014b40001057983 */ /* 0x000ea20000100800 */
[----:B------:R-:W-:-:S05]  /*3fd90*/  IMAD.WIDE R6, R3, 0x2, R14 ;  /* 0x0000000203067825 */ /* 0x000fca00078e020e */
[----:B------:R2:W-:Y:S01]  /*3fda0*/  @P5 STG.E.U16 desc[UR8][R6.64], R0 ;  /* 0x0000000006005986 */ /* 0x0005e2000c101508 */
[----:B------:R-:W-:-:S03]  /*3fdb0*/  ISETP.LT.AND P5, PT, R2, UR24, !P3 ;  /* 0x0000001802007c0c */ /* 0x000fc6000dfa1270 */
[----:B------:R-:W4:Y:S04]  /*3fdc0*/  LDL.LU R2, [R1+0x1524] ;  /* 0x0015240001027983 */ /* 0x000f280000300800 */
[----:B------:R1:W-:Y:S01]  /*3fdd0*/  STL [R1+0x1518], R17 ;  /* 0x0015181101007387 */ /* 0x0003e20000100800 */
[----:B--2---:R-:W-:Y:S02]  /*3fde0*/  VIADD R0, R5, 0x3a ;  /* 0x0000003a05007836 */ /* 0x004fe40000000000 */
[----:B------:R-:W-:Y:S02]  /*3fdf0*/  IMAD.WIDE R4, R3, 0x2, R16 ;  /* 0x0000000203047825 */ /* 0x000fe400078e0210 */
[----:B-1----:R-:W2:Y:S01]  /*3fe00*/  LDL.LU R17, [R1+0x3b0] ;  /* 0x0003b00001117983 */ /* 0x002ea20000300800 */
[----:B---3--:R-:W-:Y:S01]  /*3fe10*/  ISETP.LT.AND P6, PT, R27, UR21, !P3 ;  /* 0x000000151b007c0c */ /* 0x008fe2000dfc1270 */
[----:B------:R-:W-:Y:S01]  /*3fe20*/  IMAD.WIDE R6, R3, 0x2, R18 ;  /* 0x0000000203067825 */ /* 0x000fe200078e0212 */
[----:B--2---:R-:W-:-:S11]  /*3fe30*/  PRMT R24, R17, 0x7632, R24 ;  /* 0x0000763211187816 */ /* 0x004fd60000000018 */
[----:B------:R1:W-:Y:S01]  /*3fe40*/  @P6 STG.E.U16 desc[UR8][R4.64], R17 ;  /* 0x0000001104006986 */ /* 0x0003e2000c101508 */
[----:B------:R-:W-:Y:S01]  /*3fe50*/  ISETP.GE.AND P2, PT, R0, UR17, PT ;  /* 0x0000001100007c0c */ /* 0x000fe2000bf46270 */
[----:B------:R-:W2:Y:S02]  /*3fe60*/  LDCU UR21, c[0x0][0x398] ;  /* 0x00007300ff1577ac */ /* 0x000ea40008000800 */
[----:B------:R3:W-:Y:S01]  /*3fe70*/  @P4 STG.E.U16 desc[UR8][R6.64], R24 ;  /* 0x0000001806004986 */ /* 0x0007e2000c101508 */
[----:B------:R-:W-:-:S03]  /*3fe80*/  ISETP.LT.AND P4, PT, R29, UR25, !P1 ;  /* 0x000000191d007c0c */ /* 0x000fc6000cf81270 */
[----:B-1----:R-:W2:Y:S01]  /*3fe90*/  LDL R17, [R1+0x3a0] ;  /* 0x0003a00001117983 */ /* 0x002ea20000100800 */
[----:B------:R-:W-:Y:S01]  /*3fea0*/  ISETP.LT.AND P3, PT, R25, UR29, !P3 ;  /* 0x0000001d19007c0c */ /* 0x000fe2000df61270 */
[C---:B------:R-:W-:Y:S01]  /*3feb0*/  VIADD R0, R3.reuse, UR10 ;  /* 0x0000000a03007c36 */ /* 0x040fe20008000000 */
[----:B------:R-:W1:Y:S01]  /*3fec0*/  LDCU UR17, c[0x0][0x398] ;  /* 0x00007300ff1177ac */ /* 0x000e620008000800 */
[----:B------:R-:W2:Y:S04]  /*3fed0*/  LDL.LU R29, [R1+0x1520] ;  /* 0x00152000011d7983 */ /* 0x000ea80000300800 */
[----:B----4-:R4:W0:Y:S01]  /*3fee0*/  LDS.128 R4, [R2] ;  /* 0x0000000002047984 */ /* 0x0108220000000c00 */
[C---:B---3--:R-:W-:Y:S01]  /*3fef0*/  IMAD.WIDE R24, R3.reuse, 0x2, R20 ;  /* 0x0000000203187825 */ /* 0x048fe200078e0214 */
[----:B------:R-:W3:Y:S02]  /*3ff00*/  LDCU UR10, c[0x0][0x398] ;  /* 0x00007300ff0a77ac */ /* 0x000ee40008000800 */
[----:B------:R1:W-:Y:S01]  /*3ff10*/  STL [R1+0x1514], R21 ;  /* 0x0015141501007387 */ /* 0x0003e20000100800 */
[----:B----4-:R-:W-:-:S03]  /*3ff20*/  IMAD.WIDE R2, R3, 0x2, R22 ;  /* 0x0000000203027825 */ /* 0x010fc600078e0216 */
[----:B-1----:R-:W4:Y:S04]  /*3ff30*/  LDL.LU R21, [R1+0x380] ;  /* 0x0003800001157983 */ /* 0x002f280000300800 */
[----:B0-----:R0:W-:Y:S04]  /*3ff40*/  STL [R1+0x1504], R5 ;  /* 0x0015040501007387 */ /* 0x0011e80000100800 */
[----:B0-----:R-:W3:Y:S04]  /*3ff50*/  LDL R5, [R1+0x14b4] ;  /* 0x0014b40001057983 */ /* 0x001ee80000100800 */
[----:B------:R0:W-:Y:S04]  /*3ff60*/  STL [R1+0x14f8], R6 ;  /* 0x0014f80601007387 */ /* 0x0001e80000100800 */
[----:B0-----:R-:W3:Y:S04]  /*3ff70*/  LDL R6, [R1+0x14c8] ;  /* 0x0014c80001067983 */ /* 0x001ee80000100800 */
[----:B------:R0:W-:Y:S04]  /*3ff80*/  STL [R1+0x14f4], R7 ;  /* 0x0014f40701007387 */ /* 0x0001e80000100800 */
[----:B0-----:R-:W3:Y:S01]  /*3ff90*/  LDL.LU R7, [R1+0x14c4] ;  /* 0x0014c40001077983 */ /* 0x001ee20000300800 */
[----:B--2---:R-:W-:-:S03]  /*3ffa0*/  PRMT R26, R29, 0x7632, R26 ;  /* 0x000076321d1a7816 */ /* 0x004fc6000000001a */
[----:B------:R0:W-:Y:S04]  /*3ffb0*/  @P5 STG.E.U16 desc[UR8][R24.64], R29 ;  /* 0x0000001d18005986 */ /* 0x0001e8000c101508 */
[----:B------:R1:W-:Y:S04]  /*3ffc0*/  @P3 STG.E.U16 desc[UR8][R2.64], R26 ;  /* 0x0000001a02003986 */ /* 0x0003e8000c101508 */
[----:B0-----:R-:W2:Y:S04]  /*3ffd0*/  LDL.LU R29, [R1+0x151c] ;  /* 0x00151c00011d7983 */ /* 0x001ea80000300800 */
[----:B-1----:R-:W4:Y:S04]  /*3ffe0*/  LDL R26, [R1+0x14c0] ;  /* 0x0014c000011a7983 */ /* 0x002f280000100800 */
[----:B------:R-:W4:Y:S04]  /*3fff0*/  LDL R2, [R1+0x14cc] ;  /* 0x0014cc0001027983 */ /* 0x000f280000100800 */
[----:B------:R-:W4:Y:S01]  /*40000*/  LDL.LU R3, [R1+0x3c0] ;  /* 0x0003c00001037983 */ /* 0x000f220000300800 */
[----:B------:R-:W-:Y:S01]  /*40010*/  IMAD.WIDE R24, R0, 0x2, R8 ;  /* 0x0000000200187825 */ /* 0x000fe200078e0208 */
[----:B---3--:R-:W-:Y:S01]  /*40020*/  ISETP.LT.AND P5, PT, R7, UR19, !P1 ;  /* 0x0000001307007c0c */ /* 0x008fe2000cfa1270 */
[----:B------:R-:W0:Y:S01]  /*40030*/  LDCU UR19, c[0x0][0x398] ;  /* 0x00007300ff1377ac */ /* 0x000e220008000800 */
[----:B--2---:R-:W-:-:S02]  /*40040*/  PRMT R29, R17, 0x7632, R29 ;  /* 0x00007632111d7816 */ /* 0x004fc4000000001d */
[----:B------:R-:W2:Y:S01]  /*40050*/  LDL.LU R17, [R1+0x1518] ;  /* 0x0015180001117983 */ /* 0x000ea20000300800 */
[----:B----4-:R-:W-:-:S03]  /*40060*/  ISETP.LT.AND P6, PT, R2, UR26, !P1 ;  /* 0x0000001a02007c0c */ /* 0x010fc6000cfc1270 */
[----:B------:R1:W-:Y:S01]  /*40070*/  @P4 STG.E.U16 desc[UR8][R24.64], R3 ;  /* 0x0000000318004986 */ /* 0x0003e2000c101508 */
[----:B------:R-:W-:Y:S01]  /*40080*/  PRMT R28, R3, 0x7632, R28 ;  /* 0x00007632031c7816 */ /* 0x000fe2000000001c */
[----:B-1----:R-:W-:-:S05]  /*40090*/  IMAD.WIDE R2, R0, 0x2, R10 ;  /* 0x0000000200027825 */ /* 0x002fca00078e020a */
[----:B------:R1:W-:Y:S04]  /*400a0*/  @P5 STG.E.U16 desc[UR8][R2.64], R28 ;  /* 0x0000001c02005986 */ /* 0x0003e8000c101508 */
[----:B-1----:R-:W3:Y:S01]  /*400b0*/  LDL.LU R3, [R1+0x3a0] ;  /* 0x0003a00001037983 */ /* 0x002ee20000300800 */
[----:B------:R-:W-:-:S03]  /*400c0*/  ISETP.LT.AND P5, PT, R6, UR28, !P1 ;  /* 0x0000001c06007c0c */ /* 0x000fc6000cfa1270 */
[----:B------:R-:W4:Y:S01]  /*400d0*/  LDL R28, [R1+0x14b8] ;  /* 0x0014b800011c7983 */ /* 0x000f220000100800 */
[----:B------:R-:W-:Y:S01]  /*400e0*/  ISETP.LT.AND P3, PT, R26, UR23, !P1 ;  /* 0x000000171a007c0c */ /* 0x000fe2000cf61270 */
[C---:B------:R-:W-:Y:S01]  /*400f0*/  IMAD.WIDE R24, R0.reuse, 0x2, R12 ;  /* 0x0000000200187825 */ /* 0x040fe200078e020c */
[----:B------:R-:W-:Y:S01]  /*40100*/  ISETP.LT.AND P4, PT, R27, UR27, !P1 ;  /* 0x0000001b1b007c0c */ /* 0x000fe2000cf81270 */
[----:B------:R1:W-:Y:S01]  /*40110*/  STL [R1+0x1510], R6 ;  /* 0x0015100601007387 */ /* 0x0003e20000100800 */
[----:B------:R-:W0:Y:S03]  /*40120*/  LDCU UR23, c[0x0][0x398] ;  /* 0x00007300ff1777ac */ /* 0x000e260008000800 */
[----:B-1----:R-:W2:Y:S01]  /*40130*/  LDL R6, [R1+0x14bc] ;  /* 0x0014bc0001067983 */ /* 0x002ea20000100800 */
[----:B------:R-:W-:-:S05]  /*40140*/  IMAD.WIDE R26, R0, 0x2, R14 ;  /* 0x00000002001a7825 */ /* 0x000fca00078e020e */
[----:B---3--:R-:W-:Y:S04]  /*40150*/  @P3 STG.E.U16 desc[UR8][R24.64], R3 ;  /* 0x0000000318003986 */ /* 0x008fe8000c101508 */
[----:B------:R1:W-:Y:S04]  /*40160*/  @P6 STG.E.U16 desc[UR8][R26.64], R29 ;  /* 0x0000001d1a006986 */ /* 0x0003e8000c101508 */
[----:B-1----:R-:W3:Y:S01]  /*40170*/  LDL R29, [R1+0xbe8] ;  /* 0x000be800011d7983 */ /* 0x002ee20000100800 */
[----:B------:R-:W-:Y:S02]  /*40180*/  VIADD R26, R5, 0x3b ;  /* 0x0000003b051a7836 */ /* 0x000fe40000000000 */
[----:B--2---:R-:W-:Y:S01]  /*40190*/  IMAD.WIDE R2, R0, 0x2, R16 ;  /* 0x0000000200027825 */ /* 0x004fe200078e0210 */
[----:B------:R-:W-:-:S02]  /*401a0*/  ISETP.LT.AND P6, PT, R6, UR30, !P1 ;  /* 0x0000001e06007c0c */ /* 0x000fc4000cfc1270 */
[----:B------:R-:W-:Y:S01]  /*401b0*/  ISETP.GE.AND P3, PT, R26, UR15, PT ;  /* 0x0000000f1a007c0c */ /* 0x000fe2000bf66270 */
[----:B------:R-:W2:Y:S01]  /*401c0*/  LDL R6, [R1+0x394] ;  /* 0x0003940001067983 */ /* 0x000ea20000100800 */
[----:B------:R-:W-:Y:S01]  /*401d0*/  PRMT R27, R21, 0x7632, R27 ;  /* 0x00007632151b7816 */ /* 0x000fe2000000001b */
[----:B------:R-:W-:Y:S02]  /*401e0*/  IMAD.WIDE R24, R0, 0x2, R18 ;  /* 0x0000000200187825 */ /* 0x000fe400078e0212 */
[----:B------:R1:W-:Y:S01]  /*401f0*/  @P4 STG.E.U16 desc[UR8][R2.64], R21 ;  /* 0x0000001502004986 */ /* 0x0003e2000c101508 */
[----:B----4-:R-:W-:Y:S01]  /*40200*/  ISETP.LT.AND P1, PT, R28, UR14, !P1 ;  /* 0x0000000e1c007c0c */ /* 0x010fe2000cf21270 */
[----:B------:R-:W4:Y:S02]  /*40210*/  LDCU UR15, c[0x0][0x398] ;  /* 0x00007300ff0f77ac */ /* 0x000f240008000800 */
[----:B------:R-:W2:Y:S04]  /*40220*/  LDL R26, [R1+0x14d0] ;  /* 0x0014d000011a7983 */ /* 0x000ea80000100800 */
[----:B------:R0:W-:Y:S01]  /*40230*/  @P5 STG.E.U16 desc[UR8][R24.64], R27 ;  /* 0x0000001b18005986 */ /* 0x0001e2000c101508 */
[----:B---3--:R-:W-:-:S03]  /*40240*/  ISETP.LT.AND P4, PT, R29, UR16, !P2 ;  /* 0x000000101d007c0c */ /* 0x008fc6000d781270 */
[----:B-1----:R-:W3:Y:S01]  /*40250*/  LDL.LU R21, [R1+0x1514] ;  /* 0x0015140001157983 */ /* 0x002ee20000300800 */
[----:B------:R-:W-:Y:S01]  /*40260*/  ISETP.LT.AND P5, PT, R7, UR18, !P2 ;  /* 0x0000001207007c0c */ /* 0x000fe2000d7a1270 */
[C---:B------:R-:W-:Y:S01]  /*40270*/  VIADD R28, R0.reuse, UR12 ;  /* 0x0000000c001c7c36 */ /* 0x040fe20008000000 */
[----:B------:R-:W1:Y:S01]  /*40280*/  LDCU UR14, c[0x0][0x398] ;  /* 0x00007300ff0e77ac */ /* 0x000e620008000800 */
[----:B0-----:R-:W2:Y:S01]  /*40290*/  LDL.LU R27, [R1+0x374] ;  /* 0x00037400011b7983 */ /* 0x001ea20000300800 */
[C---:B------:R-:W-:Y:S01]  /*402a0*/  IMAD.WIDE R24, R0.reuse, 0x2, R22 ;  /* 0x0000000200187825 */ /* 0x040fe200078e0216 */
[----:B------:R-:W0:Y:S02]  /*402b0*/  LDCU UR12, c[0x0][0x398] ;  /* 0x00007300ff0c77ac */ /* 0x000e240008000800 */
[----:B------:R4:W-:Y:S01]  /*402c0*/  STL [R1+0x150c], R29 ;  /* 0x00150c1d01007387 */ /* 0x0009e20000100800 */
[----:B------:R-:W0:Y:S01]  /*402d0*/  LDCU UR16, c[0x0][0x398] ;  /* 0x00007300ff1077ac */ /* 0x000e220008000800 */
[----:B------:R-:W0:Y:S02]  /*402e0*/  LDCU UR18, c[0x0][0x398] ;  /* 0x00007300ff1277ac */ /* 0x000e240008000800 */
[----:B----4-:R-:W4:Y:S04]  /*402f0*/  LDL.LU R29, [R1+0x3b4] ;  /* 0x0003b400011d7983 */ /* 0x010f280000300800 */
[----:B------:R0:W-:Y:S04]  /*40300*/  STL [R1+0x1508], R7 ;  /* 0x0015080701007387 */ /* 0x0001e80000100800 */
[----:B0-----:R-:W4:Y:S01]  /*40310*/  LDL R7, [R1+0x14cc] ;  /* 0x0014cc0001077983 */ /* 0x001f220000100800 */
[----:B---3--:R-:W-:Y:S01]  /*40320*/  IMAD.WIDE R2, R0, 0x2, R20 ;  /* 0x0000000200027825 */ /* 0x008fe200078e0214 */
[----:B------:R-:W-:-:S04]  /*40330*/  PRMT R0, R4, 0x7632, R0 ;  /* 0x0000763204007816 */ /* 0x000fc80000000000 */
[----:B------:R0:W-:Y:S04]  /*40340*/  @P6 STG.E.U16 desc[UR8][R2.64], R4 ;  /* 0x0000000402006986 */ /* 0x0001e8000c101508 */
[----:B------:R3:W-:Y:S01]  /*40350*/  @P1 STG.E.U16 desc[UR8][R24.64], R0 ;  /* 0x0000000018001986 */ /* 0x0007e2000c101508 */
[----:B0-----:R-:W-:-:S03]  /*40360*/  IMAD.WIDE R2, R28, 0x2, R8 ;  /* 0x000000021c027825 */ /* 0x001fc600078e0208 */
[----:B---3--:R-:W3:Y:S01]  /*40370*/  LDL R25, [R1+0x14c0] ;  /* 0x0014c00001197983 */ /* 0x008ee20000100800 */
[----:B--2---:R-:W-:-:S03]  /*40380*/  PRMT R0, R27, 0x7632, R0 ;  /* 0x000076321b007816 */ /* 0x004fc60000000000 */
[----:B------:R0:W-:Y:S01]  /*40390*/  @P4 STG.E.U16 desc[UR8][R2.64], R27 ;  /* 0x0000001b02004986 */ /* 0x0001e2000c101508 */
[----:B------:R-:W-:Y:S02]  /*403a0*/  PRMT R4, R6, 0x7632, R4 ;  /* 0x0000763206047816 */ /* 0x000fe40000000004 */
[----:B----4-:R-:W-:Y:S01]  /*403b0*/  ISETP.LT.AND P6, PT, R7, UR17, !P2 ;  /* 0x0000001107007c0c */ /* 0x010fe2000d7c1270 */
[----:B------:R-:W2:Y:S01]  /*403c0*/  LDCU UR17, c[0x0][0x398] ;  /* 0x00007300ff1177ac */ /* 0x000ea20008000800 */
[----:B------:R-:W4:Y:S01]  /*403d0*/  LDL.LU R7, [R1+0x3d4] ;  /* 0x0003d40001077983 */ /* 0x000f220000300800 */
[----:B0-----:R-:W-:-:S03]  /*403e0*/  IMAD.WIDE R2, R28, 0x2, R10 ;  /* 0x000000021c027825 */ /* 0x001fc600078e020a */
[----:B------:R-:W2:Y:S04]  /*403f0*/  LDL.LU R6, [R1+0x1510] ;  /* 0x0015100001067983 */ /* 0x000ea80000300800 */
[----:B------:R0:W-:Y:S04]  /*40400*/  @P5 STG.E.U16 desc[UR8][R2.64], R0 ;  /* 0x0000000002005986 */ /* 0x0001e8000c101508 */
[----:B0-----:R-:W2:Y:S01]  /*40410*/  LDL.LU R3, [R1+0x394] ;  /* 0x0003940001037983 */ /* 0x001ea20000300800 */
[----:B---3--:R-:W-:Y:S01]  /*40420*/  ISETP.LT.AND P1, PT, R25, UR20, !P2 ;  /* 0x0000001419007c0c */ /* 0x008fe2000d721270 */
[----:B------:R-:W-:Y:S01]  /*40430*/  IMAD.WIDE R24, R28, 0x2, R12 ;  /* 0x000000021c187825 */ /* 0x000fe200078e020c */
[----:B------:R-:W-:Y:S01]  /*40440*/  ISETP.LT.AND P4, PT, R26, UR21, !P2 ;  /* 0x000000151a007c0c */ /* 0x000fe2000d781270 */
[----:B------:R-:W0:Y:S10]  /*40450*/  LDCU UR20, c[0x0][0x398] ;  /* 0x00007300ff1477ac */ /* 0x000e340008000800 */
[----:B--2---:R2:W-:Y:S04]  /*40460*/  @P1 STG.E.U16 desc[UR8][R24.64], R3 ;  /* 0x0000000318001986 */ /* 0x0045e8000c101508 */
[----:B--2---:R-:W2:Y:S01]  /*40470*/  LDL R25, [R1+0x14bc] ;  /* 0x0014bc0001197983 */ /* 0x004ea20000100800 */
[----:B------:R-:W-:Y:S01]  /*40480*/  IMAD.WIDE R26, R28, 0x2, R14 ;  /* 0x000000021c1a7825 */ /* 0x000fe200078e020e */
[----:B------:R-:W-:Y:S01]  /*40490*/  ISETP.LT.AND P5, PT, R6, UR10, !P2 ;  /* 0x0000000a06007c0c */ /* 0x000fe2000d7a1270 */
[----:B------:R-:W3:Y:S03]  /*404a0*/  LDCU UR10, c[0x0][0x3b8] ;  /* 0x00007700ff0a77ac */ /* 0x000ee60008000800 */
[----:B------:R0:W-:Y:S01]  /*404b0*/  @P6 STG.E.U16 desc[UR8][R26.64], R4 ;  /* 0x000000041a006986 */ /* 0x0001e2000c101508 */
[----:B------:R-:W-:-:S02]  /*404c0*/  VIADD R0, R5, 0x3c ;  /* 0x0000003c05007836 */ /* 0x000fc40000000000 */
[----:B------:R-:W-:-:S03]  /*404d0*/  IMAD.WIDE R2, R28, 0x2, R16 ;  /* 0x000000021c027825 */ /* 0x000fc600078e0210 */
[----:B------:R-:W-:Y:S01]  /*404e0*/  ISETP.GE.AND P1, PT, R0, UR13, PT ;  /* 0x0000000d00007c0c */ /* 0x000fe2000bf26270 */
[----:B------:R-:W1:Y:S01]  /*404f0*/  LDCU UR13, c[0x0][0x398] ;  /* 0x00007300ff0d77ac */ /* 0x000e620008000800 */
[----:B------:R3:W-:Y:S04]  /*40500*/  @P4 STG.E.U16 desc[UR8][R2.64], R29 ;  /* 0x0000001d02004986 */ /* 0x0007e8000c101508 */
[----:B0-----:R-:W4:Y:S01]  /*40510*/  LDL.LU R26, [R1+0x3c4] ;  /* 0x0003c400011a7983 */ /* 0x001f220000300800 */
[----:B------:R-:W-:-:S03]  /*40520*/  PRMT R4, R29, 0x7632, R4 ;  /* 0x000076321d047816 */ /* 0x000fc60000000004 */
[----:B------:R-:W4:Y:S04]  /*40530*/  LDL R27, [R1+0x14d0] ;  /* 0x0014d000011b7983 */ /* 0x000f280000100800 */
[----:B------:R-:W4:Y:S01]  /*40540*/  LDL R5, [R1+0x3a4] ;  /* 0x0003a40001057983 */ /* 0x000f220000100800 */
[----:B---3--:R-:W-:-:S03]  /*40550*/  IMAD.WIDE R2, R28, 0x2, R20 ;  /* 0x000000021c027825 */ /* 0x008fc600078e0214 */
[----:B------:R-:W3:Y:S04]  /*40560*/  LDL R0, [R1+0x14b8] ;  /* 0x0014b80001007983 */ /* 0x000ee80000100800 */
[----:B------:R-:W3:Y:S01]  /*40570*/  LDL.LU R29, [R1+0x150c] ;  /* 0x00150c00011d7983 */ /* 0x000ee20000300800 */
[----:B--2---:R-:W-:Y:S01]  /*40580*/  ISETP.LT.AND P6, PT, R25, UR19, !P2 ;  /* 0x0000001319007c0c */ /* 0x004fe2000d7c1270 */
[----:B------:R-:W-:-:S05]  /*40590*/  IMAD.WIDE R24, R28, 0x2, R18 ;  /* 0x000000021c187825 */ /* 0x000fca00078e0212 */
[----:B------:R0:W-:Y:S07]  /*405a0*/  @P5 STG.E.U16 desc[UR8][R24.64], R4 ;  /* 0x0000000418005986 */ /* 0x0001ee000c101508 */
[----:B----4-:R2:W-:Y:S04]  /*405b0*/  @P6 STG.E.U16 desc[UR8][R2.64], R7 ;  /* 0x0000000702006986 */ /* 0x0105e8000c101508 */
[----:B0-----:R-:W4:Y:S01]  /*405c0*/  LDL R24, [R1+0x14c0] ;  /* 0x0014c00001187983 */ /* 0x001f220000100800 */
[----:B------:R-:W-:-:S03]  /*405d0*/  PRMT R4, R7, 0x7632, R4 ;  /* 0x0000763207047816 */ /* 0x000fc60000000004 */
[----:B------:R-:W4:Y:S04]  /*405e0*/  LDL R25, [R1+0x14cc] ;  /* 0x0014cc0001197983 */ /* 0x000f280000100800 */
[----:B--2---:R-:W1:Y:S01]  /*405f0*/  LDL.LU R7, [R1+0x1508] ;  /* 0x0015080001077983 */ /* 0x004e620000300800 */
[----:B---3--:R-:W-:Y:S02]  /*40600*/  ISETP.LT.AND P2, PT, R0, UR22, !P2 ;  /* 0x0000001600007c0c */ /* 0x008fe4000d741270 */
[----:B------:R-:W-:Y:S01]  /*40610*/  ISETP.LT.AND P4, PT, R29, UR23, !P3 ;  /* 0x000000171d007c0c */ /* 0x000fe2000df81270 */
[C---:B------:R-:W-:Y:S01]  /*40620*/  VIADD R0, R28.reuse, UR5 ;  /* 0x000000051c007c36 */ /* 0x040fe20008000000 */
[----:B------:R-:W0:Y:S01]  /*40630*/  LDCU UR5, c[0x0][0x398] ;  /* 0x00007300ff0577ac */ /* 0x000e220008000800 */
[----:B------:R-:W-:-:S04]  /*40640*/  IMAD.WIDE R28, R28, 0x2, R22 ;  /* 0x000000021c1c7825 */ /* 0x000fc800078e0216 */
[----:B------:R-:W-:-:S04]  /*40650*/  IMAD.WIDE R2, R0, 0x2, R8 ;  /* 0x0000000200027825 */ /* 0x000fc800078e0208 */
[----:B------:R2:W-:Y:S04]  /*40660*/  @P2 STG.E.U16 desc[UR8][R28.64], R4 ;  /* 0x000000041c002986 */ /* 0x0005e8000c101508 */
[----:B------:R3:W-:Y:S01]  /*40670*/  @P4 STG.E.U16 desc[UR8][R2.64], R26 ;  /* 0x0000001a02004986 */ /* 0x0007e2000c101508 */
[----:B--2---:R-:W-:-:S03]  /*40680*/  PRMT R4, R26, 0x7632, R4 ;  /* 0x000076321a047816 */ /* 0x004fc60000000004 */
[----:B------:R-:W2:Y:S01]  /*40690*/  LDL.LU R29, [R1+0xbe8] ;  /* 0x000be800011d7983 */ /* 0x000ea20000300800 */
[----:B---3--:R-:W-:Y:S01]  /*406a0*/  IMAD.WIDE R2, R0, 0x2, R10 ;  /* 0x0000000200027825 */ /* 0x008fe200078e020a */
[----:B------:R-:W-:Y:S02]  /*406b0*/  PRMT R28, R5, 0x7632, R28 ;  /* 0x00007632051c7816 */ /* 0x000fe4000000001c */
[----:B------:R-:W3:Y:S01]  /*406c0*/  LDL.LU R5, [R1+0x1504] ;  /* 0x0015040001057983 */ /* 0x000ee20000300800 */
[----:B-1----:R-:W-:Y:S01]  /*406d0*/  ISETP.LT.AND P5, PT, R7, UR14, !P3 ;  /* 0x0000000e07007c0c */ /* 0x002fe2000dfa1270 */
[----:B------:R-:W1:-:S12]  /*406e0*/  LDCU UR14, c[0x0][0x398] ;  /* 0x00007300ff0e77ac */ /* 0x000e580008000800 */
[----:B------:R0:W-:Y:S04]  /*406f0*/  @P5 STG.E.U16 desc[UR8][R2.64], R4 ;  /* 0x0000000402005986 */ /* 0x0001e8000c101508 */
[----:B0-----:R-:W2:Y:S01]  /*40700*/  LDL.LU R3, [R1+0x3a4] ;  /* 0x0003a40001037983 */ /* 0x001ea20000300800 */
[----:B----4-:R-:W-:Y:S01]  /*40710*/  ISETP.LT.AND P2, PT, R24, UR15, !P3 ;  /* 0x0000000f18007c0c */ /* 0x010fe2000df41270 */
[----:B------:R-:W0:Y:S01]  /*40720*/  LDCU UR15, c[0x0][0x398] ;  /* 0x00007300ff0f77ac */ /* 0x000e220008000800 */
[----:B------:R-:W-:Y:S01]  /*40730*/  ISETP.LT.AND P6, PT, R25, UR12, !P3 ;  /* 0x0000000c19007c0c */ /* 0x000fe2000dfc1270 */
[C---:B------:R-:W-:Y:S01]  /*40740*/  IMAD.WIDE R24, R0.reuse, 0x2, R12 ;  /* 0x0000000200187825 */ /* 0x040fe200078e020c */
[----:B------:R-:W-:Y:S01]  /*40750*/  ISETP.LT.AND P4, PT, R27, UR16, !P3 ;  /* 0x000000101b007c0c */ /* 0x000fe2000df81270 */
[----:B------:R-:W4:Y:S02]  /*40760*/  LDCU UR12, c[0x0][0x398] ;  /* 0x00007300ff0c77ac */ /* 0x000f240008000800 */
[----:B------:R-:W-:Y:S01]  /*40770*/  IMAD.WIDE R26, R0, 0x2, R14 ;  /* 0x00000002001a7825 */ /* 0x000fe200078e020e */
[----:B------:R-:W-:Y:S01]  /*40780*/  ISETP.LT.AND P5, PT, R6, UR17, !P3 ;  /* 0x0000001106007c0c */ /* 0x000fe2000dfa1270 */
[----:B------:R-:W0:Y:S01]  /*40790*/  LDCU UR16, c[0x0][0x398] ;  /* 0x00007300ff1077ac */ /* 0x000e220008000800 */
[----:B------:R-:W0:Y:S03]  /*407a0*/  LDCU UR17, c[0x0][0x398] ;  /* 0x00007300ff1177ac */ /* 0x000e260008000800 */
[----:B--2---:R2:W-:Y:S04]  /*407b0*/  @P2 STG.E.U16 desc[UR8][R24.64], R3 ;  /* 0x0000000318002986 */ /* 0x0045e8000c101508 */
[----:B------:R0:W-:Y:S04]  /*407c0*/  @P6 STG.E.U16 desc[UR8][R26.64], R28 ;  /* 0x0000001c1a006986 */ /* 0x0001e8000c101508 */
[----:B--2---:R-:W2:Y:S04]  /*407d0*/  LDL R25, [R1+0x14bc] ;  /* 0x0014bc0001197983 */ /* 0x004ea80000100800 */
[----:B0-----:R-:W3:Y:S01]  /*407e0*/  LDL.LU R26, [R1+0x384] ;  /* 0x00038400011a7983 */ /* 0x001ee20000300800 */
[----:B------:R-:W-:-:S03]  /*407f0*/  IMAD.WIDE R2, R0, 0x2, R16 ;  /* 0x0000000200027825 */ /* 0x000fc600078e0210 */
[----:B------:R-:W4:Y:S04]  /*40800*/  LDL R27, [R1+0x14b8] ;  /* 0x0014b800011b7983 */ /* 0x000f280000100800 */
[----:B------:R-:W4:Y:S04]  /*40810*/  LDL R28, [R1+0x14d0] ;  /* 0x0014d000011c7983 */ /* 0x000f280000100800 */
[----:B------:R0:W-:Y:S01]  /*40820*/  STL [R1+0x1500], R19 ;  /* 0x0015001301007387 */ /* 0x0001e20000100800 */
[----:B--2---:R-:W-:Y:S01]  /*40830*/  ISETP.LT.AND P6, PT, R25, UR18, !P3 ;  /* 0x0000001219007c0c */ /* 0x004fe2000dfc1270 */
[----:B------:R-:W-:-:S02]  /*40840*/  IMAD.WIDE R24, R0, 0x2, R18 ;  /* 0x0000000200187825 */ /* 0x000fc400078e0212 */
[----:B0-----:R-:W2:Y:S01]  /*40850*/  LDL.LU R19, [R1+0x398] ;  /* 0x0003980001137983 */ /* 0x001ea20000300800 */
[----:B---3--:R-:W-:-:S03]  /*40860*/  PRMT R4, R26, 0x7632, R4 ;  /* 0x000076321a047816 */ /* 0x008fc60000000004 */
[----:B------:R0:W-:Y:S04]  /*40870*/  @P4 STG.E.U16 desc[UR8][R2.64], R26 ;  /* 0x0000001a02004986 */ /* 0x0001e8000c101508 */
[----:B------:R3:W-:Y:S01]  /*40880*/  @P5 STG.E.U16 desc[UR8][R24.64], R4 ;  /* 0x0000000418005986 */ /* 0x0007e2000c101508 */
[----:B0-----:R-:W-:-:S04]  /*40890*/  IMAD.WIDE R2, R0, 0x2, R20 ;  /* 0x0000000200027825 */ /* 0x001fc800078e0214 */
[C---:B---3--:R-:W-:Y:S01]  /*408a0*/  VIADD R4, R0.reuse, UR10 ;  /* 0x0000000a00047c36 */ /* 0x048fe20008000000 */
[----:B------:R0:W-:Y:S01]  /*408b0*/  @P6 STG.E.U16 desc[UR8][R2.64], R5 ;  /* 0x0000000502006986 */ /* 0x0001e2000c101508 */
[----:B------:R-:W-:Y:S01]  /*408c0*/  IMAD.WIDE R24, R0, 0x2, R22 ;  /* 0x0000000200187825 */ /* 0x000fe200078e0216 */
[----:B------:R-:W-:Y:S01]  /*408d0*/  PRMT R0, R5, 0x7632, R0 ;  /* 0x0000763205007816 */ /* 0x000fe20000000000 */
[----:B------:R-:W3:Y:S01]  /*408e0*/  LDCU UR10, c[0x0][0x398] ;  /* 0x00007300ff0a77ac */ /* 0x000ee20008000800 */
[----:B0-----:R-:W2:Y:S04]  /*408f0*/  LDL.LU R5, [R1+0x378] ;  /* 0x0003780001057983 */ /* 0x001ea80000300800 */
[----:B------:R-:W1:Y:S04]  /*40900*/  LDL R3, [R1+0x14c0] ;  /* 0x0014c00001037983 */ /* 0x000e680000100800 */
[----:B------:R-:W3:Y:S01]  /*40910*/  LDL R2, [R1+0x14b4] ;  /* 0x0014b40001027983 */ /* 0x000ee20000100800 */
[----:B----4-:R-:W-:-:S02]  /*40920*/  ISETP.LT.AND P2, PT, R27, UR20, !P3 ;  /* 0x000000141b007c0c */ /* 0x010fc4000df41270 */
[----:B------:R-:W-:Y:S01]  /*40930*/  ISETP.LT.AND P4, PT, R29, UR13, !P1 ;  /* 0x0000000d1d007c0c */ /* 0x000fe2000cf81270 */
[----:B------:R-:W-:Y:S01]  /*40940*/  IMAD.WIDE R26, R4, 0x2, R8 ;  /* 0x00000002041a7825 */ /* 0x000fe200078e0208 */
[----:B------:R-:W-:Y:S01]  /*40950*/  ISETP.LT.AND P3, PT, R7, UR5, !P1 ;  /* 0x0000000507007c0c */ /* 0x000fe2000cf61270 */
[----:B------:R-:W0:Y:S01]  /*40960*/  LDCU UR13, c[0x0][0x398] ;  /* 0x00007300ff0d77ac */ /* 0x000e220008000800 */
[----:B------:R-:W-:Y:S01]  /*40970*/  ISETP.LT.AND P6, PT, R28, UR15, !P1 ;  /* 0x0000000f1c007c0c */ /* 0x000fe2000cfc1270 */
[----:B------:R-:W4:Y:S06]  /*40980*/  LDCU UR5, c[0x0][0x3b8] ;  /* 0x00007700ff0577ac */ /* 0x000f2c0008000800 */
[----:B------:R0:W-:Y:S01]  /*40990*/  @P2 STG.E.U16 desc[UR8][R24.64], R0 ;  /* 0x0000000018002986 */ /* 0x0001e2000c101508 */
[----:B------:R-:W1:Y:S03]  /*409a0*/  LDCU UR15, c[0x0][0x398] ;  /* 0x00007300ff0f77ac */ /* 0x000e660008000800 */
[----:B0-----:R-:W4:Y:S04]  /*409b0*/  LDL R25, [R1+0x14cc] ;  /* 0x0014cc0001197983 */ /* 0x001f280000100800 */
[----:B------:R-:W-:Y:S04]  /*409c0*/  STL [R1+0x14fc], R11 ;  /* 0x0014fc0b01007387 */ /* 0x000fe80000100800 */
[----:B--2---:R3:W-:Y:S01]  /*409d0*/  @P4 STG.E.U16 desc[UR8][R26.64], R5 ;  /* 0x000000051a004986 */ /* 0x0047e2000c101508 */
[----:B------:R-:W-:-:S02]  /*409e0*/  PRMT R0, R5, 0x7632, R0 ;  /* 0x0000763205007816 */ /* 0x000fc40000000000 */
[----:B-1----:R-:W-:Y:S01]  /*409f0*/  ISETP.LT.AND P4, PT, R3, UR14, !P1 ;  /* 0x0000000e03007c0c */ /* 0x002fe2000cf81270 */
[----:B------:R-:W0:Y:S01]  /*40a00*/  LDCU UR14, c[0x0][0x398] ;  /* 0x00007300ff0e77ac */ /* 0x000e220008000800 */
[----:B---3--:R-:W-:Y:S02]  /*40a10*/  VIADD R5, R2, 0x3d ;  /* 0x0000003d02057836 */ /* 0x008fe40000000000 */
[C---:B------:R-:W-:Y:S02]  /*40a20*/  IMAD.WIDE R2, R4.reuse, 0x2, R10 ;  /* 0x0000000204027825 */ /* 0x040fe400078e020a */
[----:B------:R-:W2:Y:S04]  /*40a30*/  LDL R11, [R1+0x14c0] ;  /* 0x0014c000010b7983 */ /* 0x000ea80000100800 */
[----:B------:R1:W-:Y:S01]  /*40a40*/  @P3 STG.E.U16 desc[UR8][R2.64], R0 ;  /* 0x0000000002003986 */ /* 0x0003e2000c101508 */
[----:B------:R-:W-:Y:S01]  /*40a50*/  ISETP.GE.AND P2, PT, R5, UR11, PT ;  /* 0x0000000b05007c0c */ /* 0x000fe2000bf46270 */
[----:B------:R-:W-:-:S04]  /*40a60*/  IMAD.WIDE R26, R4, 0x2, R16 ;  /* 0x00000002041a7825 */ /* 0x000fc800078e0210 */
[C---:B-1----:R-:W-:Y:S01]  /*40a70*/  IMAD.WIDE R2, R4.reuse, 0x2, R12 ;  /* 0x0000000204027825 */ /* 0x042fe200078e020c */
[----:B------:R-:W3:Y:S01]  /*40a80*/  LDL.LU R5, [R1+0x3d8] ;  /* 0x0003d80001057983 */ /* 0x000ee20000300800 */
[----:B------:R-:W-:Y:S01]  /*40a90*/  PRMT R0, R19, 0x7632, R0 ;  /* 0x0000763213007816 */ /* 0x000fe20000000000 */
[----:B------:R-:W2:Y:S02]  /*40aa0*/  LDCU UR11, c[0x0][0x398] ;  /* 0x00007300ff0b77ac */ /* 0x000ea40008000800 */
[----:B------:R1:W-:Y:S04]  /*40ab0*/  @P4 STG.E.U16 desc[UR8][R2.64], R19 ;  /* 0x0000001302004986 */ /* 0x0003e8000c101508 */
[----:B-1----:R-:W2:Y:S04]  /*40ac0*/  LDL.LU R19, [R1+0x1500] ;  /* 0x0015000001137983 */ /* 0x002ea80000300800 */
[----:B------:R-:W2:Y:S04]  /*40ad0*/  LDL R2, [R1+0x14bc] ;  /* 0x0014bc0001027983 */ /* 0x000ea80000100800 */
[----:B------:R-:W2:Y:S01]  /*40ae0*/  LDL.LU R3, [R1+0x3b8] ;  /* 0x0003b80001037983 */ /* 0x000ea20000300800 */
[----:B----4-:R-:W-:Y:S01]  /*40af0*/  ISETP.LT.AND P5, PT, R25, UR12, !P1 ;  /* 0x0000000c19007c0c */ /* 0x010fe2000cfa1270 */
[----:B------:R-:W-:Y:S01]  /*40b00*/  IMAD.WIDE R24, R4, 0x2, R14 ;  /* 0x0000000204187825 */ /* 0x000fe200078e020e */
[----:B------:R-:W-:Y:S01]  /*40b10*/  ISETP.LT.AND P3, PT, R6, UR16, !P1 ;  /* 0x0000001006007c0c */ /* 0x000fe2000cf61270 */
[----:B------:R-:W1:Y:S01]  /*40b20*/  LDCU UR12, c[0x0][0x398] ;  /* 0x00007300ff0c77ac */ /* 0x000e620008000800 */
[----:B------:R-:W4:Y:S09]  /*40b30*/  LDCU UR16, c[0x0][0x398] ;  /* 0x00007300ff1077ac */ /* 0x000f320008000800 */
[----:B------:R-:W-:Y:S04]  /*40b40*/  @P5 STG.E.U16 desc[UR8][R24.64], R0 ;  /* 0x0000000018005986 */ /* 0x000fe8000c101508 */
[----:B--2---:R2:W-:Y:S04]  /*40b50*/  @P6 STG.E.U16 desc[UR8][R26.64], R3 ;  /* 0x000000031a006986 */ /* 0x0045e8000c101508 */
[----:B--2---:R-:W1:Y:S04]  /*40b60*/  LDL.LU R27, [R1+0x14cc] ;  /* 0x0014cc00011b7983 */ /* 0x004e680000300800 */
[----:B------:R-:W2:Y:S01]  /*40b70*/  LDL.LU R26, [R1+0x14b8] ;  /* 0x0014b800011a7983 */ /* 0x000ea20000300800 */
[----:B------:R-:W-:-:S02]  /*40b80*/  ISETP.LT.AND P4, PT, R2, UR13, !P1 ;  /* 0x0000000d02007c0c */ /* 0x000fc4000cf81270 */
[----:B------:R-:W-:Y:S01]  /*40b90*/  PRMT R0, R3, 0x7632, R0 ;  /* 0x0000763203007816 */ /* 0x000fe20000000000 */
[----:B------:R-:W-:-:S04]  /*40ba0*/  IMAD.WIDE R2, R4, 0x2, R18 ;  /* 0x0000000204027825 */ /* 0x000fc800078e0212 */
[C---:B------:R-:W-:Y:S01]  /*40bb0*/  IMAD.WIDE R24, R4.reuse, 0x2, R20 ;  /* 0x0000000204187825 */ /* 0x040fe200078e0214 */
[----:B------:R0:W-:Y:S01]  /*40bc0*/  @P3 STG.E.U16 desc[UR8][R2.64], R0 ;  /* 0x0000000002003986 */ /* 0x0001e2000c101508 */
[----:B------:R-:W-:Y:S01]  /*40bd0*/  ISETP.LT.AND P5, PT, R29, UR17, !P2 ;  /* 0x000000111d007c0c */ /* 0x000fe2000d7a1270 */
[----:B------:R-:W1:Y:S03]  /*40be0*/  LDCU UR13, c[0x0][0x398] ;  /* 0x00007300ff0d77ac */ /* 0x000e660008000800 */
[----:B---3--:R3:W-:Y:S01]  /*40bf0*/  @P4 STG.E.U16 desc[UR8][R24.64], R5 ;  /* 0x0000000518004986 */ /* 0x0087e2000c101508 */
[----:B------:R-:W-:Y:S01]  /*40c00*/  ISETP.LT.AND P4, PT, R11, UR11, !P2 ;  /* 0x0000000b0b007c0c */ /* 0x000fe2000d781270 */
[----:B------:R-:W1:Y:S01]  /*40c10*/  LDCU UR11, c[0x0][0x398] ;  /* 0x00007300ff0b77ac */ /* 0x000e620008000800 */
[----:B0-----:R-:W-:Y:S01]  /*40c20*/  VIADD R0, R4, UR5 ;  /* 0x0000000504007c36 */ /* 0x001fe20008000000 */
[----:B--2---:R-:W-:Y:S01]  /*40c30*/  ISETP.LT.AND P1, PT, R26, UR10, !P1 ;  /* 0x0000000a1a007c0c */ /* 0x004fe2000cf21270 */
[----:B---3--:R-:W2:Y:S01]  /*40c40*/  LDL.LU R25, [R1+0x14b4] ;  /* 0x0014b40001197983 */ /* 0x008ea20000300800 */
[----:B------:R-:W-:Y:S01]  /*40c50*/  PRMT R24, R5, 0x7632, R24 ;  /* 0x0000763205187816 */ /* 0x000fe20000000018 */
[----:B------:R-:W-:Y:S01]  /*40c60*/  IMAD.WIDE R4, R4, 0x2, R22 ;  /* 0x0000000204047825 */ /* 0x000fe200078e0216 */
[----:B------:R-:W-:Y:S01]  /*40c70*/  ISETP.LT.AND P3, PT, R7, UR14, !P2 ;  /* 0x0000000e07007c0c */ /* 0x000fe2000d761270 */
[----:B------:R-:W3:Y:S01]  /*40c80*/  LDL.LU R11, [R1+0x14fc] ;  /* 0x0014fc00010b7983 */ /* 0x000ee20000300800 */
[----:B------:R-:W0:Y:S01]  /*40c90*/  LDCU UR10, c[0x0][0x398] ;  /* 0x00007300ff0a77ac */ /* 0x000e220008000800 */
[----:B-1----:R-:W-:Y:S01]  /*40ca0*/  ISETP.LT.AND P6, PT, R28, UR13, !P2 ;  /* 0x0000000d1c007c0c */ /* 0x002fe2000d7c1270 */
[----:B------:R-:W1:Y:S05]  /*40cb0*/  LDCU UR5, c[0x0][0x3b8] ;  /* 0x00007700ff0577ac */ /* 0x000e6a0008000800 */
[----:B------:R0:W-:Y:S04]  /*40cc0*/  @P1 STG.E.U16 desc[UR8][R4.64], R24 ;  /* 0x0000001804001986 */ /* 0x0001e8000c101508 */
[----:B0-----:R-:W3:Y:S01]  /*40cd0*/  LDL.LU R5, [R1+0x3c8] ;  /* 0x0003c80001057983 */ /* 0x001ee20000300800 */
[----:B------:R-:W-:-:S04]  /*40ce0*/  IMAD.WIDE R2, R0, 0x2, R8 ;  /* 0x0000000200027825 */ /* 0x000fc800078e0208 */
[----:B--2---:R-:W-:-:S05]  /*40cf0*/  VIADD R25, R25, 0x3e ;  /* 0x0000003e19197836 */ /* 0x004fca0000000000 */
[----:B------:R-:W-:Y:S01]  /*40d00*/  ISETP.GE.AND P1, PT, R25, UR7, PT ;  /* 0x0000000719007c0c */ /* 0x000fe2000bf26270 */
[----:B------:R-:W0:Y:S01]  /*40d10*/  LDCU UR7, c[0x0][0x398] ;  /* 0x00007300ff0777ac */ /* 0x000e220008000800 */
[----:B------:R-:W2:Y:S04]  /*40d20*/  LDL.LU R25, [R1+0x14bc] ;  /* 0x0014bc0001197983 */ /* 0x000ea80000300800 */
[----:B---3--:R3:W-:Y:S01]  /*40d30*/  @P5 STG.E.U16 desc[UR8][R2.64], R5 ;  /* 0x0000000502005986 */ /* 0x0087e2000c101508 */
[----:B------:R-:W-:Y:S01]  /*40d40*/  PRMT R24, R5, 0x7632, R24 ;  /* 0x0000763205187816 */ /* 0x000fe20000000018 */
[----:B---3--:R-:W-:-:S05]  /*40d50*/  IMAD.WIDE R2, R0, 0x2, R10 ;  /* 0x0000000200027825 */ /* 0x008fca00078e020a */
[----:B------:R3:W-:Y:S04]  /*40d60*/  @P3 STG.E.U16 desc[UR8][R2.64], R24 ;  /* 0x0000001802003986 */ /* 0x0007e8000c101508 */
[----:B---3--:R-:W3:Y:S01]  /*40d70*/  LDL.LU R3, [R1+0x3a8] ;  /* 0x0003a80001037983 */ /* 0x008ee20000300800 */
[----:B------:R-:W-:Y:S01]  /*40d80*/  ISETP.LT.AND P5, PT, R27, UR12, !P2 ;  /* 0x0000000c1b007c0c */ /* 0x000fe2000d7a1270 */
[----:B------:R-:W-:Y:S01]  /*40d90*/  IMAD.WIDE R4, R0, 0x2, R12 ;  /* 0x0000000200047825 */ /* 0x000fe200078e020c */
[----:B------:R-:W-:Y:S01]  /*40da0*/  ISETP.LT.AND P3, PT, R6, UR10, !P2 ;  /* 0x0000000a06007c0c */ /* 0x000fe2000d761270 */
[----:B------:R-:W0:Y:S01]  /*40db0*/  LDCU UR10, c[0x0][0x398] ;  /* 0x00007300ff0a77ac */ /* 0x000e220008000800 */
[----:B------:R-:W2:Y:S01]  /*40dc0*/  LDL.LU R6, [R1+0x14f8] ;  /* 0x0014f80001067983 */ /* 0x000ea20000300800 */
[----:B------:R-:W0:Y:S03]  /*40dd0*/  LDCU UR12, c[0x0][0x398] ;  /* 0x00007300ff0c77ac */ /* 0x000e260008000800 */
[----:B---3--:R3:W-:Y:S01]  /*40de0*/  @P4 STG.E.U16 desc[UR8][R4.64], R3 ;  /* 0x0000000304004986 */ /* 0x0087e2000c101508 */
[----:B------:R-:W-:Y:S01]  /*40df0*/  PRMT R24, R3, 0x7632, R24 ;  /* 0x0000763203187816 */ /* 0x000fe20000000018 */
[----:B---3--:R-:W-:-:S05]  /*40e00*/  IMAD.WIDE R2, R0, 0x2, R14 ;  /* 0x0000000200027825 */ /* 0x008fca00078e020e */
[----:B------:R3:W-:Y:S04]  /*40e10*/  @P5 STG.E.U16 desc[UR8][R2.64], R24 ;  /* 0x0000001802005986 */ /* 0x0007e8000c101508 */
[----:B---3--:R-:W3:Y:S01]  /*40e20*/  LDL.LU R3, [R1+0x388] ;  /* 0x0003880001037983 */ /* 0x008ee20000300800 */
[----:B--2---:R-:W-:Y:S01]  /*40e30*/  ISETP.LT.AND P4, PT, R25, UR15, !P2 ;  /* 0x0000000f19007c0c */ /* 0x004fe2000d781270 */
[----:B------:R-:W-:Y:S01]  /*40e40*/  IMAD.WIDE R4, R0, 0x2, R16 ;  /* 0x0000000200047825 */ /* 0x000fe200078e0210 */
[----:B----4-:R-:W-:Y:S02]  /*40e50*/  ISETP.LT.AND P2, PT, R26, UR16, !P2 ;  /* 0x000000101a007c0c */ /* 0x010fe4000d741270 */
[----:B------:R-:W-:Y:S01]  /*40e60*/  ISETP.LT.AND P5, PT, R29, UR6, !P0 ;  /* 0x000000061d007c0c */ /* 0x000fe2000c7a1270 */
[----:B------:R-:W2:Y:S01]  /*40e70*/  LDCU UR6, c[0x0][0x398] ;  /* 0x00007300ff0677ac */ /* 0x000ea20008000800 */
[----:B---3--:R3:W-:Y:S01]  /*40e80*/  @P6 STG.E.U16 desc[UR8][R4.64], R3 ;  /* 0x0000000304006986 */ /* 0x0087e2000c101508 */
[----:B------:R-:W-:Y:S01]  /*40e90*/  PRMT R24, R3, 0x7632, R24 ;  /* 0x0000763203187816 */ /* 0x000fe20000000018 */
[----:B---3--:R-:W-:-:S04]  /*40ea0*/  IMAD.WIDE R2, R0, 0x2, R18 ;  /* 0x0000000200027825 */ /* 0x008fc800078e0212 */
[C---:B------:R-:W-:Y:S01]  /*40eb0*/  IMAD.WIDE R4, R0.reuse, 0x2, R20 ;  /* 0x0000000200047825 */ /* 0x040fe200078e0214 */
[----:B------:R3:W-:Y:S04]  /*40ec0*/  @P3 STG.E.U16 desc[UR8][R2.64], R24 ;  /* 0x0000001802003986 */ /* 0x0007e8000c101508 */
[----:B------:R4:W-:Y:S01]  /*40ed0*/  @P4 STG.E.U16 desc[UR8][R4.64], R6 ;  /* 0x0000000604004986 */ /* 0x0009e2000c101508 */
[----:B0-----:R-:W-:Y:S02]  /*40ee0*/  ISETP.LT.AND P6, PT, R29, UR7, !P1 ;  /* 0x000000071d007c0c */ /* 0x001fe4000cfc1270 */
[----:B------:R-:W-:Y:S01]  /*40ef0*/  ISETP.LT.AND P3, PT, R7, UR4, !P0 ;  /* 0x0000000407007c0c */ /* 0x000fe2000c761270 */
[----:B------:R-:W2:Y:S01]  /*40f00*/  LDL.LU R29, [R1+0x3bc] ;  /* 0x0003bc00011d7983 */ /* 0x000ea20000300800 */
[----:B---3--:R-:W-:Y:S01]  /*40f10*/  IMAD.WIDE R2, R0, 0x2, R22 ;  /* 0x0000000200027825 */ /* 0x008fe200078e0216 */
[----:B----4-:R-:W-:-:S03]  /*40f20*/  PRMT R6, R6, 0x7632, R6 ;  /* 0x0000763206067816 */ /* 0x010fc60000000006 */
[----:B-1----:R-:W-:Y:S01]  /*40f30*/  VIADD R24, R0, UR5 ;  /* 0x0000000500187c36 */ /* 0x002fe20008000000 */
[----:B------:R-:W-:Y:S01]  /*40f40*/  ISETP.LT.AND P4, PT, R7, UR10, !P1 ;  /* 0x0000000a07007c0c */ /* 0x000fe2000cf81270 */
[----:B------:R-:W0:Y:S01]  /*40f50*/  LDCU UR4, c[0x0][0x398] ;  /* 0x00007300ff0477ac */ /* 0x000e220008000800 */
[----:B------:R-:W3:Y:S04]  /*40f60*/  LDL.LU R7, [R1+0x14f4] ;  /* 0x0014f40001077983 */ /* 0x000ee80000300800 */
[----:B------:R1:W-:Y:S01]  /*40f70*/  @P2 STG.E.U16 desc[UR8][R2.64], R6 ;  /* 0x0000000602002986 */ /* 0x0003e2000c101508 */
[----:B------:R-:W4:Y:S03]  /*40f80*/  LDCU UR5, c[0x0][0x398] ;  /* 0x00007300ff0577ac */ /* 0x000f260008000800 */
[----:B-1----:R-:W2:Y:S04]  /*40f90*/  LDL.LU R2, [R1+0x14c0] ;  /* 0x0014c00001027983 */ /* 0x002ea80000300800 */
[----:B------:R-:W3:Y:S01]  /*40fa0*/  LDL.LU R3, [R1+0x37c] ;  /* 0x00037c0001037983 */ /* 0x000ee20000300800 */
[----:B------:R-:W-:Y:S01]  /*40fb0*/  IMAD.WIDE R4, R24, 0x2, R8 ;  /* 0x0000000218047825 */ /* 0x000fe200078e0208 */
[----:B--2---:R-:W-:-:S04]  /*40fc0*/  ISETP.LT.AND P2, PT, R2, UR12, !P0 ;  /* 0x0000000c02007c0c */ /* 0x004fc8000c741270 */
[----:B---3--:R1:W-:Y:S01]  /*40fd0*/  @P6 STG.E.U16 desc[UR8][R4.64], R3 ;  /* 0x0000000304006986 */ /* 0x0083e2000c101508 */
[----:B------:R-:W-:Y:S02]  /*40fe0*/  ISETP.LT.AND P6, PT, R2, UR11, !P1 ;  /* 0x0000000b02007c0c */ /* 0x000fe4000cfc1270 */
[----:B------:R-:W-:Y:S01]  /*40ff0*/  PRMT R0, R3, 0x7632, R0 ;  /* 0x0000763203007816 */ /* 0x000fe20000000000 */
[----:B-1----:R-:W-:-:S05]  /*41000*/  IMAD.WIDE R2, R24, 0x2, R10 ;  /* 0x0000000218027825 */ /* 0x002fca00078e020a */
[----:B------:R1:W-:Y:S04]  /*41010*/  @P4 STG.E.U16 desc[UR8][R2.64], R0 ;  /* 0x0000000002004986 */ /* 0x0003e8000c101508 */
[----:B-1----:R-:W2:Y:S01]  /*41020*/  LDL.LU R3, [R1+0x39c] ;  /* 0x00039c0001037983 */ /* 0x002ea20000300800 */
[C---:B------:R-:W-:Y:S01]  /*41030*/  IMAD.WIDE R4, R24.reuse, 0x2, R12 ;  /* 0x0000000218047825 */ /* 0x040fe200078e020c */
[----:B0-----:R-:W-:Y:S01]  /*41040*/  ISETP.LT.AND P4, PT, R27, UR4, !P1 ;  /* 0x000000041b007c0c */ /* 0x001fe2000cf81270 */
[----:B------:R-:W0:Y:S03]  /*41050*/  LDCU UR4, c[0x0][0x398] ;  /* 0x00007300ff0477ac */ /* 0x000e260008000800 */
[----:B--2---:R1:W-:Y:S04]  /*41060*/  @P6 STG.E.U16 desc[UR8][R4.64], R3 ;  /* 0x0000000304006986 */ /* 0x0043e8000c101508 */
[----:B-1----:R-:W0:Y:S01]  /*41070*/  LDL.LU R5, [R1+0x14c8] ;  /* 0x0014c80001057983 */ /* 0x002e220000300800 */
[----:B------:R-:W-:Y:S01]  /*41080*/  PRMT R0, R3, 0x7632, R0 ;  /* 0x0000763203007816 */ /* 0x000fe20000000000 */
[----:B------:R-:W-:-:S05]  /*41090*/  IMAD.WIDE R2, R24, 0x2, R14 ;  /* 0x0000000218027825 */ /* 0x000fca00078e020e */
[----:B------:R1:W-:Y:S01]  /*410a0*/  @P4 STG.E.U16 desc[UR8][R2.64], R0 ;  /* 0x0000000002004986 */ /* 0x0003e2000c101508 */
[----:B----4-:R-:W-:Y:S01]  /*410b0*/  ISETP.LT.AND P4, PT, R28, UR5, !P1 ;  /* 0x000000051c007c0c */ /* 0x010fe2000cf81270 */
[----:B------:R-:W2:Y:S01]  /*410c0*/  LDCU UR5, c[0x0][0x398] ;  /* 0x00007300ff0577ac */ /* 0x000ea20008000800 */
[----:B-1----:R-:W-:-:S11]  /*410d0*/  IMAD.WIDE R2, R24, 0x2, R16 ;  /* 0x0000000218027825 */ /* 0x002fd600078e0210 */
[----:B------:R1:W-:Y:S01]  /*410e0*/  @P4 STG.E.U16 desc[UR8][R2.64], R29 ;  /* 0x0000001d02004986 */ /* 0x0003e2000c101508 */
[----:B------:R-:W-:Y:S02]  /*410f0*/  PRMT R4, R29, 0x7632, R4 ;  /* 0x000076321d047816 */ /* 0x000fe40000000004 */
[----:B------:R-:W-:Y:S02]  /*41100*/  ISETP.LT.AND P6, PT, R27, UR6, !P0 ;  /* 0x000000061b007c0c */ /* 0x000fe4000c7c1270 */
[----:B------:R-:W3:Y:S04]  /*41110*/  LDL.LU R27, [R1+0x3cc] ;  /* 0x0003cc00011b7983 */ /* 0x000ee80000300800 */
[----:B------:R-:W4:Y:S01]  /*41120*/  LDL.LU R28, [R1+0x3ac] ;  /* 0x0003ac00011c7983 */ /* 0x000f220000300800 */
[----:B-1----:R-:W-:-:S03]  /*41130*/  IMAD.WIDE R2, R24, 0x2, R18 ;  /* 0x0000000218027825 */ /* 0x002fc600078e0212 */
[----:B------:R-:W3:Y:S01]  /*41140*/  LDL.LU R29, [R1+0x38c] ;  /* 0x00038c00011d7983 */ /* 0x000ee20000300800 */
[----:B0-----:R-:W-:Y:S01]  /*41150*/  ISETP.LT.AND P4, PT, R5, UR4, !P1 ;  /* 0x0000000405007c0c */ /* 0x001fe2000cf81270 */
[----:B------:R-:W0:-:S12]  /*41160*/  LDCU UR4, c[0x0][0x398] ;  /* 0x00007300ff0477ac */ /* 0x000e180008000800 */
[----:B------:R1:W-:Y:S04]  /*41170*/  @P4 STG.E.U16 desc[UR8][R2.64], R4 ;  /* 0x0000000402004986 */ /* 0x0003e8000c101508 */
[----:B-1----:R-:W3:Y:S01]  /*41180*/  LDL.LU R4, [R1+0x3dc] ;  /* 0x0003dc0001047983 */ /* 0x002ee20000300800 */
[----:B--2---:R-:W-:Y:S01]  /*41190*/  ISETP.LT.AND P4, PT, R25, UR5, !P1 ;  /* 0x0000000519007c0c */ /* 0x004fe2000cf81270 */
[----:B------:R-:W-:Y:S01]  /*411a0*/  IMAD.WIDE R2, R24, 0x2, R20 ;  /* 0x0000000218027825 */ /* 0x000fe200078e0214 */
[----:B------:R-:W1:Y:S11]  /*411b0*/  LDCU UR5, c[0x0][0x398] ;  /* 0x00007300ff0577ac */ /* 0x000e760008000800 */
[----:B---3--:R2:W-:Y:S04]  /*411c0*/  @P4 STG.E.U16 desc[UR8][R2.64], R4 ;  /* 0x0000000402004986 */ /* 0x0085e8000c101508 */
[----:B--2---:R-:W0:Y:S01]  /*411d0*/  LDL.LU R3, [R1+0x14d0] ;  /* 0x0014d00001037983 */ /* 0x004e220000300800 */
[----:B------:R-:W-:-:S02]  /*411e0*/  PRMT R6, R4, 0x7632, R6 ;  /* 0x0000763204067816 */ /* 0x000fc40000000006 */
[----:B------:R-:W-:Y:S02]  /*411f0*/  PRMT R0, R27, 0x7632, R0 ;  /* 0x000076321b007816 */ /* 0x000fe40000000000 */
[----:B0-----:R-:W-:Y:S01]  /*41200*/  ISETP.LT.AND P4, PT, R3, UR4, !P0 ;  /* 0x0000000403007c0c */ /* 0x001fe2000c781270 */
[----:B------:R-:W0:Y:S01]  /*41210*/  LDCU UR4, c[0x0][0x398] ;  /* 0x00007300ff0477ac */ /* 0x000e220008000800 */
[----:B------:R-:W-:Y:S01]  /*41220*/  IMAD.WIDE R2, R24, 0x2, R22 ;  /* 0x0000000218027825 */ /* 0x000fe200078e0216 */
[----:B0-----:R-:W-:Y:S01]  /*41230*/  ISETP.LT.AND P1, PT, R26, UR4, !P1 ;  /* 0x000000041a007c0c */ /* 0x001fe2000cf21270 */
[----:B------:R-:W0:-:S12]  /*41240*/  LDCU UR4, c[0x0][0x3b8] ;  /* 0x00007700ff0477ac */ /* 0x000e180008000800 */
[----:B------:R4:W-:Y:S01]  /*41250*/  @P1 STG.E.U16 desc[UR8][R2.64], R6 ;  /* 0x0000000602001986 */ /* 0x0009e2000c101508 */
[----:B-1----:R-:W-:Y:S01]  /*41260*/  ISETP.LT.AND P1, PT, R5, UR5, !P0 ;  /* 0x0000000505007c0c */ /* 0x002fe2000c721270 */
[----:B------:R-:W1:Y:S01]  /*41270*/  LDCU UR5, c[0x0][0x398] ;  /* 0x00007300ff0577ac */ /* 0x000e620008000800 */
[----:B0-----:R-:W-:Y:S01]  /*41280*/  VIADD R5, R24, UR4 ;  /* 0x0000000418057c36 */ /* 0x001fe20008000000 */
[----:B------:R-:W0:Y:S03]  /*41290*/  LDCU UR4, c[0x0][0x398] ;  /* 0x00007300ff0477ac */ /* 0x000e260008000800 */
[----:B------:R-:W-:-:S05]  /*412a0*/  IMAD.WIDE R8, R5, 0x2, R8 ;  /* 0x0000000205087825 */ /* 0x000fca00078e0208 */
[----:B------:R2:W-:Y:S01]  /*412b0*/  @P5 STG.E.U16 desc[UR8][R8.64], R27 ;  /* 0x0000001b08005986 */ /* 0x0005e2000c101508 */
[----:B------:R-:W-:Y:S01]  /*412c0*/  IMAD.WIDE R10, R5, 0x2, R10 ;  /* 0x00000002050a7825 */ /* 0x000fe200078e020a */
[----:B-1----:R-:W-:-:S03]  /*412d0*/  ISETP.LT.AND P5, PT, R25, UR5, !P0 ;  /* 0x0000000519007c0c */ /* 0x002fc6000c7a1270 */
[----:B------:R-:W-:Y:S01]  /*412e0*/  IMAD.WIDE R12, R5, 0x2, R12 ;  /* 0x00000002050c7825 */ /* 0x000fe200078e020c */
[----:B0-----:R-:W-:-:S03]  /*412f0*/  ISETP.LT.AND P0, PT, R26, UR4, !P0 ;  /* 0x000000041a007c0c */ /* 0x001fc6000c701270 */
[----:B------:R-:W-:Y:S01]  /*41300*/  IMAD.WIDE R14, R5, 0x2, R14 ;  /* 0x00000002050e7825 */ /* 0x000fe200078e020e */
[----:B----4-:R-:W-:Y:S01]  /*41310*/  PRMT R2, R28, 0x7632, R2 ;  /* 0x000076321c027816 */ /* 0x010fe20000000002 */
[----:B------:R0:W-:Y:S01]  /*41320*/  @P3 STG.E.U16 desc[UR8][R10.64], R0 ;  /* 0x000000000a003986 */ /* 0x0001e2000c101508 */
[----:B--2---:R-:W-:Y:S01]  /*41330*/  PRMT R9, R29, 0x7632, R9 ;  /* 0x000076321d097816 */ /* 0x004fe20000000009 */
[C---:B------:R-:W-:Y:S02]  /*41340*/  IMAD.WIDE R16, R5.reuse, 0x2, R16 ;  /* 0x0000000205107825 */ /* 0x040fe400078e0210 */
[----:B------:R0:W-:Y:S02]  /*41350*/  @P2 STG.E.U16 desc[UR8][R12.64], R28 ;  /* 0x0000001c0c002986 */ /* 0x0001e4000c101508 */
[C---:B------:R-:W-:Y:S02]  /*41360*/  IMAD.WIDE R18, R5.reuse, 0x2, R18 ;  /* 0x0000000205127825 */ /* 0x040fe400078e0212 */
[----:B------:R0:W-:Y:S02]  /*41370*/  @P6 STG.E.U16 desc[UR8][R14.64], R2 ;  /* 0x000000020e006986 */ /* 0x0001e4000c101508 */
[----:B------:R-:W-:-:S02]  /*41380*/  IMAD.WIDE R20, R5, 0x2, R20 ;  /* 0x0000000205147825 */ /* 0x000fc400078e0214 */
[----:B------:R0:W-:Y:S04]  /*41390*/  @P4 STG.E.U16 desc[UR8][R16.64], R29 ;  /* 0x0000001d10004986 */ /* 0x0001e8000c101508 */
[----:B------:R0:W-:Y:S01]  /*413a0*/  @P1 STG.E.U16 desc[UR8][R18.64], R9 ;  /* 0x0000000912001986 */ /* 0x0001e2000c101508 */
[----:B------:R-:W-:-:S03]  /*413b0*/  IMAD.WIDE R22, R5, 0x2, R22 ;  /* 0x0000000205167825 */ /* 0x000fc600078e0216 */
[----:B------:R0:W-:Y:S01]  /*413c0*/  @P5 STG.E.U16 desc[UR8][R20.64], R7 ;  /* 0x0000000714005986 */ /* 0x0001e2000c101508 */
[----:B------:R-:W-:Y:S05]  /*413d0*/  @!P0 EXIT ;  /* 0x000000000000894d */ /* 0x000fea0003800000 */
[----:B0-----:R-:W-:-:S05]  /*413e0*/  PRMT R11, R7, 0x7632, R11 ;  /* 0x00007632070b7816 */ /* 0x001fca000000000b */
[----:B------:R-:W-:Y:S01]  /*413f0*/  STG.E.U16 desc[UR8][R22.64], R11 ;  /* 0x0000000b16007986 */ /* 0x000fe2000c101508 */
[----:B------:R-:W-:Y:S05]  /*41400*/  EXIT ;  /* 0x000000000000794d */ /* 0x000fea0003800000 */
.L_x_2:
[----:B------:R-:W-:-:S00]  /*41410*/  BRA `(.L_x_2) ;  /* 0xfffffffc00fc7947 */ /* 0x000fc0000383ffff */
[----:B------:R-:W-:-:S00]  /*41420*/  NOP ;  /* 0x0000000000007918 */ /* 0x000fc00000000000 */
        /* <DEDUP_REMOVED lines=13> */
.L_x_3:


//--------------------- .nv.shared.matmul_kernel  --------------------------
	.section	.nv.shared.matmul_kernel,"aw",@nobits
	.sectionflags	@""
	.align	16
	.zero		1024


//--------------------- .nv.shared.reserved.0     --------------------------
	.section	.nv.shared.reserved.0,"aw",@nobits
	.weak		__nv_reservedSMEM_offset_0_alias
	.size		__nv_reservedSMEM_offset_0_alias, 0, 64
	.other		__nv_reservedSMEM_offset_0_alias,@"STO_CUDA_RESERVED_SHARED STV_DEFAULT"
__nv_reservedSMEM_offset_0_alias:
	.zero		0
	.zero		64


//--------------------- .nv.constant0.matmul_kernel --------------------------
	.section	.nv.constant0.matmul_kernel,"a",@progbits
	.sectionflags	@""
	.align	4
.nv.constant0.matmul_kernel:
	.zero		976


//--------------------- SYMBOLS --------------------------

	.type		.nv.reservedSmem.offset0,@object
	.size		.nv.reservedSmem.offset0,0x4
	.type		.nv.reservedSmem.cap,@object
	.size		.nv.reservedSmem.cap,0x4
